def matmul_kernel(
    a_ptr,
    b_ptr,
    c_ptr,
    M,
    N,
    K,
    stride_am,
    stride_ak,
    stride_bk,
    stride_bn,
    stride_cm,
    stride_cn,
    BLOCK_M: tl.constexpr,
    BLOCK_N: tl.constexpr,
    BLOCK_K: tl.constexpr,
    GROUP_M: tl.constexpr,
):
    pid = tl.program_id(axis=0)
    num_pid_m = tl.cdiv(M, BLOCK_M)
    num_pid_n = tl.cdiv(N, BLOCK_N)
    num_pid_in_group = GROUP_M * num_pid_n
    group_id = pid // num_pid_in_group
    first_pid_m = group_id * GROUP_M
    group_size_m = min(num_pid_m - first_pid_m, GROUP_M)
    pid_m = first_pid_m + ((pid % num_pid_in_group) % group_size_m)
    pid_n = (pid % num_pid_in_group) // group_size_m

    offs_am = (pid_m * BLOCK_M + tl.arange(0, BLOCK_M)) % M
    offs_bn = (pid_n * BLOCK_N + tl.arange(0, BLOCK_N)) % N
    offs_k = tl.arange(0, BLOCK_K)
    a_ptrs = a_ptr + offs_am[:, None] * stride_am + offs_k[None, :] * stride_ak
    b_ptrs = b_ptr + offs_k[:, None] * stride_bk + offs_bn[None, :] * stride_bn

    acc = tl.zeros((BLOCK_M, BLOCK_N), dtype=tl.float32)
    for kk in range(0, tl.cdiv(K, BLOCK_K)):
        a = tl.load(a_ptrs, mask=offs_k[None, :] < K - kk * BLOCK_K, other=0.0)
        b = tl.load(b_ptrs, mask=offs_k[:, None] < K - kk * BLOCK_K, other=0.0)
        acc = tl.dot(a, b, acc)
        a_ptrs += BLOCK_K * stride_ak
        b_ptrs += BLOCK_K * stride_bk

    c = acc.to(c_ptr.dtype.element_ty)
    offs_cm = pid_m * BLOCK_M + tl.arange(0, BLOCK_M)
    offs_cn = pid_n * BLOCK_N + tl.arange(0, BLOCK_N)
    c_ptrs = c_ptr + offs_cm[:, None] * stride_cm + offs_cn[None, :] * stride_cn
    mask = (offs_cm[:, None] < M) & (offs_cn[None, :] < N)
    tl.store(c_ptrs, c, mask=mask)

# config = {"BLOCK_K": 64, "BLOCK_M": 64, "BLOCK_N": 256, "GROUP_M": 8, "arch": "sm_100", "dtype": "fp32", "num_ctas": 1, "num_stages": 3, "num_warps": 1}
# arch = sm_100


// ===== COMPILED SASS (sm_100a) =====

	.target	sm_100a

	.elftype	@"ET_EXEC"


//--------------------- .note.nv.tkinfo           --------------------------
	.section	.note.nv.tkinfo,"",@"SHT_NOTE"
	.sectionflags	@"SHF_NOTE_NV_TKINFO"
	.tkinfo
        /*0018*/ 	.word	0x00000081
        /*0030*/ 	.string	""
        /*0030*/ 	.string	"ptxas-blackwell"
        /*0030*/ 	.string	"Cuda compilation tools, release 12.9, V12.9.86"
        /*0030*/ 	.string	"Build cuda_12.9.r12.9/compiler.36037853_0"
        /*0030*/ 	.string	"-v  -suppress-debug-info  -lineinfo  -arch sm_100a "



//--------------------- .note.nv.cuver            --------------------------
	.section	.note.nv.cuver,"",@"SHT_NOTE"
	.sectionflags	@"SHF_NOTE_NV_CUVER"
        /*0018*/ 	.short	0x0001
        /*001a*/ 	.short	0x0064
        /*001c*/ 	.short	0x0001
        /*001e*/ 	.short	0x0000
        /*0020*/ 	.short	0x0001
        /*0022*/ 	.short	0x0000


//--------------------- .nv.info                  --------------------------
	.section	.nv.info,"",@"SHT_CUDA_INFO"
	.align	4


	//----- nvinfo : EIATTR_REGCOUNT
	.align		4
        /*0000*/ 	.byte	0x04, 0x2f
        /*0002*/ 	.short	(.L_1 - .L_0)
	.align		4
.L_0:
        /*0004*/ 	.word	index@(matmul_kernel)
        /*0008*/ 	.word	0x000000ff


	//----- nvinfo : EIATTR_FRAME_SIZE
	.align		4
.L_1:
        /*000c*/ 	.byte	0x04, 0x11
        /*000e*/ 	.short	(.L_3 - .L_2)
	.align		4
.L_2:
        /*0010*/ 	.word	index@(matmul_kernel)
        /*0014*/ 	.word	0x00003510


	//----- nvinfo : EIATTR_MIN_STACK_SIZE
	.align		4
.L_3:
        /*0018*/ 	.byte	0x04, 0x12
        /*001a*/ 	.short	(.L_5 - .L_4)
	.align		4
.L_4:
        /*001c*/ 	.word	index@(matmul_kernel)
        /*0020*/ 	.word	0x00003510
.L_5:


//--------------------- .nv.info.matmul_kernel    --------------------------
	.section	.nv.info.matmul_kernel,"",@"SHT_CUDA_INFO"
	.sectionflags	@""
	.align	4


	//----- nvinfo : EIATTR_CUDA_API_VERSION
	.align		4
        /*0000*/ 	.byte	0x04, 0x37
        /*0002*/ 	.short	(.L_7 - .L_6)
.L_6:
        /*0004*/ 	.word	0x00000081


	//----- nvinfo : EIATTR_KPARAM_INFO
	.align		4
.L_7:
        /*0008*/ 	.byte	0x04, 0x17
        /*000a*/ 	.short	(.L_9 - .L_8)
.L_8:
        /*000c*/ 	.word	0x00000000
        /*0010*/ 	.short	0x000d
        /*0012*/ 	.short	0x0048
        /*0014*/ 	.byte	0x00, 0xf4, 0x21, 0x00


	//----- nvinfo : EIATTR_KPARAM_INFO
	.align		4
.L_9:
        /*0018*/ 	.byte	0x04, 0x17
        /*001a*/ 	.short	(.L_11 - .L_10)
.L_10:
        /*001c*/ 	.word	0x00000000
        /*0020*/ 	.short	0x000c
        /*0022*/ 	.short	0x0040
        /*0024*/ 	.byte	0x00, 0xf4, 0x21, 0x00


	//----- nvinfo : EIATTR_KPARAM_INFO
	.align		4
.L_11:
        /*0028*/ 	.byte	0x04, 0x17
        /*002a*/ 	.short	(.L_13 - .L_12)
.L_12:
        /*002c*/ 	.word	0x00000000
        /*0030*/ 	.short	0x000b
        /*0032*/ 	.short	0x0038
        /*0034*/ 	.byte	0x00, 0xf0, 0x11, 0x00


	//----- nvinfo : EIATTR_KPARAM_INFO
	.align		4
.L_13:
        /*0038*/ 	.byte	0x04, 0x17
        /*003a*/ 	.short	(.L_15 - .L_14)
.L_14:
        /*003c*/ 	.word	0x00000000
        /*0040*/ 	.short	0x000a
        /*0042*/ 	.short	0x0034
        /*0044*/ 	.byte	0x00, 0xf0, 0x11, 0x00


	//----- nvinfo : EIATTR_KPARAM_INFO
	.align		4
.L_15:
        /*0048*/ 	.byte	0x04, 0x17
        /*004a*/ 	.short	(.L_17 - .L_16)
.L_16:
        /*004c*/ 	.word	0x00000000
        /*0050*/ 	.short	0x0009
        /*0052*/ 	.short	0x0030
        /*0054*/ 	.byte	0x00, 0xf0, 0x11, 0x00


	//----- nvinfo : EIATTR_KPARAM_INFO
	.align		4
.L_17:
        /*0058*/ 	.byte	0x04, 0x17
        /*005a*/ 	.short	(.L_19 - .L_18)
.L_18:
        /*005c*/ 	.word	0x00000000
        /*0060*/ 	.short	0x0008
        /*0062*/ 	.short	0x002c
        /*0064*/ 	.byte	0x00, 0xf0, 0x11, 0x00


	//----- nvinfo : EIATTR_KPARAM_INFO
	.align		4
.L_19:
        /*0068*/ 	.byte	0x04, 0x17
        /*006a*/ 	.short	(.L_21 - .L_20)
.L_20:
        /*006c*/ 	.word	0x00000000
        /*0070*/ 	.short	0x0007
        /*0072*/ 	.short	0x0028
        /*0074*/ 	.byte	0x00, 0xf0, 0x11, 0x00


	//----- nvinfo : EIATTR_KPARAM_INFO
	.align		4
.L_21:
        /*0078*/ 	.byte	0x04, 0x17
        /*007a*/ 	.short	(.L_23 - .L_22)
.L_22:
        /*007c*/ 	.word	0x00000000
        /*0080*/ 	.short	0x0006
        /*0082*/ 	.short	0x0024
        /*0084*/ 	.byte	0x00, 0xf0, 0x11, 0x00


	//----- nvinfo : EIATTR_KPARAM_INFO
	.align		4
.L_23:
        /*0088*/ 	.byte	0x04, 0x17
        /*008a*/ 	.short	(.L_25 - .L_24)
.L_24:
        /*008c*/ 	.word	0x00000000
        /*0090*/ 	.short	0x0005
        /*0092*/ 	.short	0x0020
        /*0094*/ 	.byte	0x00, 0xf0, 0x11, 0x00


	//----- nvinfo : EIATTR_KPARAM_INFO
	.align		4
.L_25:
        /*0098*/ 	.byte	0x04, 0x17
        /*009a*/ 	.short	(.L_27 - .L_26)
.L_26:
        /*009c*/ 	.word	0x00000000
        /*00a0*/ 	.short	0x0004
        /*00a2*/ 	.short	0x001c
        /*00a4*/ 	.byte	0x00, 0xf0, 0x11, 0x00


	//----- nvinfo : EIATTR_KPARAM_INFO
	.align		4
.L_27:
        /*00a8*/ 	.byte	0x04, 0x17
        /*00aa*/ 	.short	(.L_29 - .L_28)
.L_28:
        /*00ac*/ 	.word	0x00000000
        /*00b0*/ 	.short	0x0003
        /*00b2*/ 	.short	0x0018
        /*00b4*/ 	.byte	0x00, 0xf0, 0x11, 0x00


	//----- nvinfo : EIATTR_KPARAM_INFO
	.align		4
.L_29:
        /*00b8*/ 	.byte	0x04, 0x17
        /*00ba*/ 	.short	(.L_31 - .L_30)
.L_30:
        /*00bc*/ 	.word	0x00000000
        /*00c0*/ 	.short	0x0002
        /*00c2*/ 	.short	0x0010
        /*00c4*/ 	.byte	0x00, 0xf4, 0x21, 0x00


	//----- nvinfo : EIATTR_KPARAM_INFO
	.align		4
.L_31:
        /*00c8*/ 	.byte	0x04, 0x17
        /*00ca*/ 	.short	(.L_33 - .L_32)
.L_32:
        /*00cc*/ 	.word	0x00000000
        /*00d0*/ 	.short	0x0001
        /*00d2*/ 	.short	0x0008
        /*00d4*/ 	.byte	0x00, 0xf4, 0x21, 0x00


	//----- nvinfo : EIATTR_KPARAM_INFO
	.align		4
.L_33:
        /*00d8*/ 	.byte	0x04, 0x17
        /*00da*/ 	.short	(.L_35 - .L_34)
.L_34:
        /*00dc*/ 	.word	0x00000000
        /*00e0*/ 	.short	0x0000
        /*00e2*/ 	.short	0x0000
        /*00e4*/ 	.byte	0x00, 0xf4, 0x21, 0x00


	//----- nvinfo : EIATTR_SPARSE_MMA_MASK
	.align		4
.L_35:
        /*00e8*/ 	.byte	0x03, 0x50
        /*00ea*/ 	.short	0x0000


	//----- nvinfo : EIATTR_MAXREG_COUNT
	.align		4
        /*00ec*/ 	.byte	0x03, 0x1b
        /*00ee*/ 	.short	0x00ff


	//----- nvinfo : EIATTR_NUM_BARRIERS
	.align		4
        /*00f0*/ 	.byte	0x02, 0x4c
        /*00f2*/ 	.byte	0x01
	.zero		1


	//----- nvinfo : EIATTR_ANNOTATIONS
	.align		4
        /*00f4*/ 	.byte	0x04, 0x55
        /*00f6*/ 	.short	(.L_37 - .L_36)


	//   ....[0]....
.L_36:
        /*00f8*/ 	.word	0x00000001
        /*00fc*/ 	.byte	0xb0, 0x00, 0x00, 0x00, 0x01, 0x00, 0x00, 0x00, 0xb0, 0x0b, 0x00, 0x00, 0x01, 0x00, 0x00, 0x00
        /* <DEDUP_REMOVED lines=2985> */
        /*bb9c*/ 	.byte	0xf0, 0x4c, 0x03, 0x00


	//----- nvinfo : EIATTR_COOP_GROUP_MASK_REGIDS
	.align		4
.L_37:
        /*bba0*/ 	.byte	0x04, 0x29
        /*bba2*/ 	.short	(.L_39 - .L_38)


	//   ....[0]....
.L_38:
        /*bba4*/ 	.word	0xffffffff


	//   ....[1]....
        /*bba8*/ 	.word	0xffffffff


	//   ....[2]....
        /*bbac*/ 	.word	0xffffffff


	//   ....[3]....
        /*bbb0*/ 	.word	0xffffffff


	//   ....[4]....
        /*bbb4*/ 	.word	0xffffffff


	//   ....[5]....
        /*bbb8*/ 	.word	0xffffffff


	//   ....[6]....
        /*bbbc*/ 	.word	0xffffffff


	//   ....[7]....
        /*bbc0*/ 	.word	0xffffffff


	//   ....[8]....
        /*bbc4*/ 	.word	0xffffffff


	//   ....[9]....
        /*bbc8*/ 	.word	0xffffffff


	//   ....[10]....
        /*bbcc*/ 	.word	0xffffffff


	//   ....[11]....
        /*bbd0*/ 	.word	0xffffffff


	//   ....[12]....
        /*bbd4*/ 	.word	0xffffffff


	//   ....[13]....
        /*bbd8*/ 	.word	0xffffffff


	//   ....[14]....
        /*bbdc*/ 	.word	0xffffffff


	//   ....[15]....
        /*bbe0*/ 	.word	0xffffffff


	//   ....[16]....
        /*bbe4*/ 	.word	0xffffffff


	//   ....[17]....
        /*bbe8*/ 	.word	0xffffffff


	//   ....[18]....
        /*bbec*/ 	.word	0xffffffff


	//   ....[19]....
        /*bbf0*/ 	.word	0xffffffff


	//   ....[20]....
        /*bbf4*/ 	.word	0xffffffff


	//   ....[21]....
        /*bbf8*/ 	.word	0xffffffff


	//   ....[22]....
        /*bbfc*/ 	.word	0xffffffff


	//   ....[23]....
        /*bc00*/ 	.word	0xffffffff


	//   ....[24]....
        /*bc04*/ 	.word	0xffffffff


	//   ....[25]....
        /*bc08*/ 	.word	0xffffffff


	//   ....[26]....
        /*bc0c*/ 	.word	0xffffffff


	//   ....[27]....
        /*bc10*/ 	.word	0xffffffff


	//   ....[28]....
        /*bc14*/ 	.word	0xffffffff


	//   ....[29]....
        /*bc18*/ 	.word	0xffffffff


	//   ....[30]....
        /*bc1c*/ 	.word	0xffffffff


	//   ....[31]....
        /*bc20*/ 	.word	0xffffffff


	//   ....[32]....
        /*bc24*/ 	.word	0xffffffff


	//   ....[33]....
        /*bc28*/ 	.word	0xffffffff


	//   ....[34]....
        /*bc2c*/ 	.word	0xffffffff


	//   ....[35]....
        /*bc30*/ 	.word	0xffffffff


	//   ....[36]....
        /*bc34*/ 	.word	0xffffffff


	//   ....[37]....
        /*bc38*/ 	.word	0xffffffff


	//   ....[38]....
        /*bc3c*/ 	.word	0xffffffff


	//   ....[39]....
        /*bc40*/ 	.word	0xffffffff


	//   ....[40]....
        /*bc44*/ 	.word	0xffffffff


	//   ....[41]....
        /*bc48*/ 	.word	0xffffffff


	//   ....[42]....
        /*bc4c*/ 	.word	0xffffffff


	//   ....[43]....
        /*bc50*/ 	.word	0xffffffff


	//   ....[44]....
        /*bc54*/ 	.word	0xffffffff


	//   ....[45]....
        /*bc58*/ 	.word	0xffffffff


	//   ....[46]....
        /*bc5c*/ 	.word	0xffffffff


	//   ....[47]....
        /*bc60*/ 	.word	0xffffffff


	//   ....[48]....
        /*bc64*/ 	.word	0xffffffff


	//   ....[49]....
        /*bc68*/ 	.word	0xffffffff


	//   ....[50]....
        /*bc6c*/ 	.word	0xffffffff


	//   ....[51]....
        /*bc70*/ 	.word	0xffffffff


	//   ....[52]....
        /*bc74*/ 	.word	0xffffffff


	//   ....[53]....
        /*bc78*/ 	.word	0xffffffff


	//   ....[54]....
        /*bc7c*/ 	.word	0xffffffff


	//   ....[55]....
        /*bc80*/ 	.word	0xffffffff


	//   ....[56]....
        /*bc84*/ 	.word	0xffffffff


	//   ....[57]....
        /*bc88*/ 	.word	0xffffffff


	//   ....[58]....
        /*bc8c*/ 	.word	0xffffffff


	//   ....[59]....
        /*bc90*/ 	.word	0xffffffff


	//   ....[60]....
        /*bc94*/ 	.word	0xffffffff


	//   ....[61]....
        /*bc98*/ 	.word	0xffffffff


	//   ....[62]....
        /*bc9c*/ 	.word	0xffffffff


	//   ....[63]....
        /*bca0*/ 	.word	0xffffffff


	//   ....[64]....
        /*bca4*/ 	.word	0xffffffff


	//   ....[65]....
        /*bca8*/ 	.word	0xffffffff


	//   ....[66]....
        /*bcac*/ 	.word	0xffffffff


	//   ....[67]....
        /*bcb0*/ 	.word	0xffffffff


	//   ....[68]....
        /*bcb4*/ 	.word	0xffffffff


	//   ....[69]....
        /*bcb8*/ 	.word	0xffffffff


	//   ....[70]....
        /*bcbc*/ 	.word	0xffffffff


	//   ....[71]....
        /*bcc0*/ 	.word	0xffffffff


	//   ....[72]....
        /*bcc4*/ 	.word	0xffffffff


	//   ....[73]....
        /*bcc8*/ 	.word	0xffffffff


	//   ....[74]....
        /*bccc*/ 	.word	0xffffffff


	//   ....[75]....
        /*bcd0*/ 	.word	0xffffffff


	//   ....[76]....
        /*bcd4*/ 	.word	0xffffffff


	//   ....[77]....
        /*bcd8*/ 	.word	0xffffffff


	//   ....[78]....
        /*bcdc*/ 	.word	0xffffffff


	//   ....[79]....
        /*bce0*/ 	.word	0xffffffff


	//   ....[80]....
        /*bce4*/ 	.word	0xffffffff


	//   ....[81]....
        /*bce8*/ 	.word	0xffffffff


	//   ....[82]....
        /*bcec*/ 	.word	0xffffffff


	//   ....[83]....
        /*bcf0*/ 	.word	0xffffffff


	//   ....[84]....
        /*bcf4*/ 	.word	0xffffffff


	//   ....[85]....
        /*bcf8*/ 	.word	0xffffffff


	//   ....[86]....
        /*bcfc*/ 	.word	0xffffffff


	//   ....[87]....
        /*bd00*/ 	.word	0xffffffff


	//   ....[88]....
        /*bd04*/ 	.word	0xffffffff


	//   ....[89]....
        /*bd08*/ 	.word	0xffffffff


	//   ....[90]....
        /*bd0c*/ 	.word	0xffffffff


	//   ....[91]....
        /*bd10*/ 	.word	0xffffffff


	//   ....[92]....
        /*bd14*/ 	.word	0xffffffff


	//   ....[93]....
        /*bd18*/ 	.word	0xffffffff


	//   ....[94]....
        /*bd1c*/ 	.word	0xffffffff


	//   ....[95]....
        /*bd20*/ 	.word	0xffffffff


	//   ....[96]....
        /*bd24*/ 	.word	0xffffffff


	//   ....[97]....
        /*bd28*/ 	.word	0xffffffff


	//   ....[98]....
        /*bd2c*/ 	.word	0xffffffff


	//   ....[99]....
        /*bd30*/ 	.word	0xffffffff


	//   ....[100]....
        /*bd34*/ 	.word	0xffffffff


	//   ....[101]....
        /*bd38*/ 	.word	0xffffffff


	//   ....[102]....
        /*bd3c*/ 	.word	0xffffffff


	//   ....[103]....
        /*bd40*/ 	.word	0xffffffff


	//   ....[104]....
        /*bd44*/ 	.word	0xffffffff


	//   ....[105]....
        /*bd48*/ 	.word	0xffffffff


	//   ....[106]....
        /*bd4c*/ 	.word	0xffffffff


	//   ....[107]....
        /*bd50*/ 	.word	0xffffffff


	//   ....[108]....
        /*bd54*/ 	.word	0xffffffff


	//   ....[109]....
        /*bd58*/ 	.word	0xffffffff


	//   ....[110]....
        /*bd5c*/ 	.word	0xffffffff


	//   ....[111]....
        /*bd60*/ 	.word	0xffffffff


	//   ....[112]....
        /*bd64*/ 	.word	0xffffffff


	//   ....[113]....
        /*bd68*/ 	.word	0xffffffff


	//   ....[114]....
        /*bd6c*/ 	.word	0xffffffff


	//   ....[115]....
        /*bd70*/ 	.word	0xffffffff


	//   ....[116]....
        /*bd74*/ 	.word	0xffffffff


	//   ....[117]....
        /*bd78*/ 	.word	0xffffffff


	//   ....[118]....
        /*bd7c*/ 	.word	0xffffffff


	//   ....[119]....
        /*bd80*/ 	.word	0xffffffff


	//   ....[120]....
        /*bd84*/ 	.word	0xffffffff


	//   ....[121]....
        /*bd88*/ 	.word	0xffffffff


	//   ....[122]....
        /*bd8c*/ 	.word	0xffffffff


	//   ....[123]....
        /*bd90*/ 	.word	0xffffffff


	//   ....[124]....
        /*bd94*/ 	.word	0xffffffff


	//   ....[125]....
        /*bd98*/ 	.word	0xffffffff


	//   ....[126]....
        /*bd9c*/ 	.word	0xffffffff


	//   ....[127]....
        /*bda0*/ 	.word	0xffffffff


	//   ....[128]....
        /*bda4*/ 	.word	0xffffffff


	//   ....[129]....
        /*bda8*/ 	.word	0xffffffff


	//   ....[130]....
        /*bdac*/ 	.word	0xffffffff


	//   ....[131]....
        /*bdb0*/ 	.word	0xffffffff


	//   ....[132]....
        /*bdb4*/ 	.word	0xffffffff


	//   ....[133]....
        /*bdb8*/ 	.word	0xffffffff


	//   ....[134]....
        /*bdbc*/ 	.word	0xffffffff


	//   ....[135]....
        /*bdc0*/ 	.word	0xffffffff


	//   ....[136]....
        /*bdc4*/ 	.word	0xffffffff


	//   ....[137]....
        /*bdc8*/ 	.word	0xffffffff


	//   ....[138]....
        /*bdcc*/ 	.word	0xffffffff


	//   ....[139]....
        /*bdd0*/ 	.word	0xffffffff


	//   ....[140]....
        /*bdd4*/ 	.word	0xffffffff


	//   ....[141]....
        /*bdd8*/ 	.word	0xffffffff


	//   ....[142]....
        /*bddc*/ 	.word	0xffffffff


	//   ....[143]....
        /*bde0*/ 	.word	0xffffffff


	//   ....[144]....
        /*bde4*/ 	.word	0xffffffff


	//   ....[145]....
        /*bde8*/ 	.word	0xffffffff


	//   ....[146]....
        /*bdec*/ 	.word	0xffffffff


	//   ....[147]....
        /*bdf0*/ 	.word	0xffffffff


	//   ....[148]....
        /*bdf4*/ 	.word	0xffffffff


	//   ....[149]....
        /*bdf8*/ 	.word	0xffffffff


	//   ....[150]....
        /*bdfc*/ 	.word	0xffffffff


	//   ....[151]....
        /*be00*/ 	.word	0xffffffff


	//   ....[152]....
        /*be04*/ 	.word	0xffffffff


	//   ....[153]....
        /*be08*/ 	.word	0xffffffff


	//   ....[154]....
        /*be0c*/ 	.word	0xffffffff


	//   ....[155]....
        /*be10*/ 	.word	0xffffffff


	//   ....[156]....
        /*be14*/ 	.word	0xffffffff


	//   ....[157]....
        /*be18*/ 	.word	0xffffffff


	//   ....[158]....
        /*be1c*/ 	.word	0xffffffff


	//   ....[159]....
        /*be20*/ 	.word	0xffffffff


	//   ....[160]....
        /*be24*/ 	.word	0xffffffff


	//   ....[161]....
        /*be28*/ 	.word	0xffffffff


	//   ....[162]....
        /*be2c*/ 	.word	0xffffffff


	//   ....[163]....
        /*be30*/ 	.word	0xffffffff


	//   ....[164]....
        /*be34*/ 	.word	0xffffffff


	//   ....[165]....
        /*be38*/ 	.word	0xffffffff


	//   ....[166]....
        /*be3c*/ 	.word	0xffffffff


	//   ....[167]....
        /*be40*/ 	.word	0xffffffff


	//   ....[168]....
        /*be44*/ 	.word	0xffffffff


	//   ....[169]....
        /*be48*/ 	.word	0xffffffff


	//   ....[170]....
        /*be4c*/ 	.word	0xffffffff


	//   ....[171]....
        /*be50*/ 	.word	0xffffffff


	//   ....[172]....
        /*be54*/ 	.word	0xffffffff


	//   ....[173]....
        /*be58*/ 	.word	0xffffffff


	//   ....[174]....
        /*be5c*/ 	.word	0xffffffff


	//   ....[175]....
        /*be60*/ 	.word	0xffffffff


	//   ....[176]....
        /*be64*/ 	.word	0xffffffff


	//   ....[177]....
        /*be68*/ 	.word	0xffffffff


	//   ....[178]....
        /*be6c*/ 	.word	0xffffffff


	//   ....[179]....
        /*be70*/ 	.word	0xffffffff


	//   ....[180]....
        /*be74*/ 	.word	0xffffffff


	//   ....[181]....
        /*be78*/ 	.word	0xffffffff


	//   ....[182]....
        /*be7c*/ 	.word	0xffffffff


	//   ....[183]....
        /*be80*/ 	.word	0xffffffff


	//   ....[184]....
        /*be84*/ 	.word	0xffffffff


	//   ....[185]....
        /*be88*/ 	.word	0xffffffff


	//   ....[186]....
        /*be8c*/ 	.word	0xffffffff


	//   ....[187]....
        /*be90*/ 	.word	0xffffffff


	//   ....[188]....
        /*be94*/ 	.word	0xffffffff


	//   ....[189]....
        /*be98*/ 	.word	0xffffffff


	//   ....[190]....
        /*be9c*/ 	.word	0xffffffff


	//   ....[191]....
        /*bea0*/ 	.word	0xffffffff


	//   ....[192]....
        /*bea4*/ 	.word	0xffffffff


	//   ....[193]....
        /*bea8*/ 	.word	0xffffffff


	//   ....[194]....
        /*beac*/ 	.word	0xffffffff


	//   ....[195]....
        /*beb0*/ 	.word	0xffffffff


	//   ....[196]....
        /*beb4*/ 	.word	0xffffffff


	//   ....[197]....
        /*beb8*/ 	.word	0xffffffff


	//   ....[198]....
        /*bebc*/ 	.word	0xffffffff


	//   ....[199]....
        /*bec0*/ 	.word	0xffffffff


	//   ....[200]....
        /*bec4*/ 	.word	0xffffffff


	//   ....[201]....
        /*bec8*/ 	.word	0xffffffff


	//   ....[202]....
        /*becc*/ 	.word	0xffffffff


	//   ....[203]....
        /*bed0*/ 	.word	0xffffffff


	//   ....[204]....
        /*bed4*/ 	.word	0xffffffff


	//   ....[205]....
        /*bed8*/ 	.word	0xffffffff


	//   ....[206]....
        /*bedc*/ 	.word	0xffffffff


	//   ....[207]....
        /*bee0*/ 	.word	0xffffffff


	//   ....[208]....
        /*bee4*/ 	.word	0xffffffff


	//   ....[209]....
        /*bee8*/ 	.word	0xffffffff


	//   ....[210]....
        /*beec*/ 	.word	0xffffffff


	//   ....[211]....
        /*bef0*/ 	.word	0xffffffff


	//   ....[212]....
        /*bef4*/ 	.word	0xffffffff


	//   ....[213]....
        /*bef8*/ 	.word	0xffffffff


	//   ....[214]....
        /*befc*/ 	.word	0xffffffff


	//   ....[215]....
        /*bf00*/ 	.word	0xffffffff


	//   ....[216]....
        /*bf04*/ 	.word	0xffffffff


	//   ....[217]....
        /*bf08*/ 	.word	0xffffffff


	//   ....[218]....
        /*bf0c*/ 	.word	0xffffffff


	//   ....[219]....
        /*bf10*/ 	.word	0xffffffff


	//   ....[220]....
        /*bf14*/ 	.word	0xffffffff


	//   ....[221]....
        /*bf18*/ 	.word	0xffffffff


	//   ....[222]....
        /*bf1c*/ 	.word	0xffffffff


	//   ....[223]....
        /*bf20*/ 	.word	0xffffffff


	//   ....[224]....
        /*bf24*/ 	.word	0xffffffff


	//   ....[225]....
        /*bf28*/ 	.word	0xffffffff


	//   ....[226]....
        /*bf2c*/ 	.word	0xffffffff


	//   ....[227]....
        /*bf30*/ 	.word	0xffffffff


	//   ....[228]....
        /*bf34*/ 	.word	0xffffffff


	//   ....[229]....
        /*bf38*/ 	.word	0xffffffff


	//   ....[230]....
        /*bf3c*/ 	.word	0xffffffff


	//   ....[231]....
        /*bf40*/ 	.word	0xffffffff


	//   ....[232]....
        /*bf44*/ 	.word	0xffffffff


	//   ....[233]....
        /*bf48*/ 	.word	0xffffffff


	//   ....[234]....
        /*bf4c*/ 	.word	0xffffffff


	//   ....[235]....
        /*bf50*/ 	.word	0xffffffff


	//   ....[236]....
        /*bf54*/ 	.word	0xffffffff


	//   ....[237]....
        /*bf58*/ 	.word	0xffffffff


	//   ....[238]....
        /*bf5c*/ 	.word	0xffffffff


	//   ....[239]....
        /*bf60*/ 	.word	0xffffffff


	//   ....[240]....
        /*bf64*/ 	.word	0xffffffff


	//   ....[241]....
        /*bf68*/ 	.word	0xffffffff


	//   ....[242]....
        /*bf6c*/ 	.word	0xffffffff


	//   ....[243]....
        /*bf70*/ 	.word	0xffffffff


	//   ....[244]....
        /*bf74*/ 	.word	0xffffffff


	//   ....[245]....
        /*bf78*/ 	.word	0xffffffff


	//   ....[246]....
        /*bf7c*/ 	.word	0xffffffff


	//   ....[247]....
        /*bf80*/ 	.word	0xffffffff


	//   ....[248]....
        /*bf84*/ 	.word	0xffffffff


	//   ....[249]....
        /*bf88*/ 	.word	0xffffffff


	//   ....[250]....
        /*bf8c*/ 	.word	0xffffffff


	//   ....[251]....
        /*bf90*/ 	.word	0xffffffff


	//   ....[252]....
        /*bf94*/ 	.word	0xffffffff


	//   ....[253]....
        /*bf98*/ 	.word	0xffffffff


	//   ....[254]....
        /*bf9c*/ 	.word	0xffffffff


	//----- nvinfo : EIATTR_COOP_GROUP_INSTR_OFFSETS
	.align		4
.L_39:
        /*bfa0*/ 	.byte	0x04, 0x28
        /*bfa2*/ 	.short	(.L_41 - .L_40)


	//   ....[0]....
.L_40:
        /*bfa4*/ 	.word	0x0006a720


	//   ....[1]....
        /*bfa8*/ 	.word	0x0006a740


	//   ....[2]....
        /*bfac*/ 	.word	0x0006a7a0


	//   ....[3]....
        /*bfb0*/ 	.word	0x0006a7e0


	//   ....[4]....
        /*bfb4*/ 	.word	0x0006a820


	//   ....[5]....
        /*bfb8*/ 	.word	0x0006a880


	//   ....[6]....
        /*bfbc*/ 	.word	0x0006a8e0


	//   ....[7]....
        /*bfc0*/ 	.word	0x0006a960


	//   ....[8]....
        /*bfc4*/ 	.word	0x0006a980


	//   ....[9]....
        /*bfc8*/ 	.word	0x0006a9c0


	//   ....[10]....
        /*bfcc*/ 	.word	0x0006aa00


	//   ....[11]....
        /*bfd0*/ 	.word	0x0006aa60


	//   ....[12]....
        /*bfd4*/ 	.word	0x0006aac0


	//   ....[13]....
        /*bfd8*/ 	.word	0x0006ab60


	//   ....[14]....
        /*bfdc*/ 	.word	0x0006ab80


	//   ....[15]....
        /*bfe0*/ 	.word	0x0006aba0


	//   ....[16]....
        /*bfe4*/ 	.word	0x0006abe0


	//   ....[17]....
        /*bfe8*/ 	.word	0x0006ac40


	//   ....[18]....
        /*bfec*/ 	.word	0x0006ac80


	//   ....[19]....
        /*bff0*/ 	.word	0x0006ace0


	//   ....[20]....
        /*bff4*/ 	.word	0x0006ad20


	//   ....[21]....
        /*bff8*/ 	.word	0x0006ad80


	//   ....[22]....
        /*bffc*/ 	.word	0x0006adc0


	//   ....[23]....
        /*c000*/ 	.word	0x0006ae20


	//   ....[24]....
        /*c004*/ 	.word	0x0006ae60


	//   ....[25]....
        /*c008*/ 	.word	0x0006aec0


	//   ....[26]....
        /*c00c*/ 	.word	0x0006af00


	//   ....[27]....
        /*c010*/ 	.word	0x0006af60


	//   ....[28]....
        /*c014*/ 	.word	0x0006afa0


	//   ....[29]....
        /*c018*/ 	.word	0x0006b000


	//   ....[30]....
        /*c01c*/ 	.word	0x0006b040


	//   ....[31]....
        /*c020*/ 	.word	0x0006b0a0


	//   ....[32]....
        /*c024*/ 	.word	0x0006b0e0


	//   ....[33]....
        /*c028*/ 	.word	0x0006b140


	//   ....[34]....
        /*c02c*/ 	.word	0x0006b180


	//   ....[35]....
        /*c030*/ 	.word	0x0006b1e0


	//   ....[36]....
        /*c034*/ 	.word	0x0006b220


	//   ....[37]....
        /*c038*/ 	.word	0x0006b280


	//   ....[38]....
        /*c03c*/ 	.word	0x0006b2e0


	//   ....[39]....
        /*c040*/ 	.word	0x0006b380


	//   ....[40]....
        /*c044*/ 	.word	0x0006b3a0


	//   ....[41]....
        /*c048*/ 	.word	0x0006b3c0


	//   ....[42]....
        /*c04c*/ 	.word	0x0006b400


	//   ....[43]....
        /*c050*/ 	.word	0x0006b460


	//   ....[44]....
        /*c054*/ 	.word	0x0006b4a0


	//   ....[45]....
        /*c058*/ 	.word	0x0006b500


	//   ....[46]....
        /*c05c*/ 	.word	0x0006b580


	//   ....[47]....
        /*c060*/ 	.word	0x0006b670


	//   ....[48]....
        /*c064*/ 	.word	0x0006b690


	//   ....[49]....
        /*c068*/ 	.word	0x0006b6b0


	//   ....[50]....
        /*c06c*/ 	.word	0x0006b6f0


	//   ....[51]....
        /*c070*/ 	.word	0x0006b750


	//   ....[52]....
        /*c074*/ 	.word	0x0006b790


	//   ....[53]....
        /*c078*/ 	.word	0x0006b7f0


	//   ....[54]....
        /*c07c*/ 	.word	0x0006b850


	//   ....[55]....
        /*c080*/ 	.word	0x0006b8f0


	//   ....[56]....
        /*c084*/ 	.word	0x0006b910


	//   ....[57]....
        /*c088*/ 	.word	0x0006b930


	//   ....[58]....
        /*c08c*/ 	.word	0x0006b970


	//   ....[59]....
        /*c090*/ 	.word	0x0006b9d0


	//   ....[60]....
        /*c094*/ 	.word	0x0006ba10


	//   ....[61]....
        /*c098*/ 	.word	0x0006ba70


	//   ....[62]....
        /*c09c*/ 	.word	0x0006bad0


	//   ....[63]....
        /*c0a0*/ 	.word	0x0006bb70


	//   ....[64]....
        /*c0a4*/ 	.word	0x0006bb90


	//   ....[65]....
        /*c0a8*/ 	.word	0x0006bbb0


	//   ....[66]....
        /*c0ac*/ 	.word	0x0006bbf0


	//   ....[67]....
        /*c0b0*/ 	.word	0x0006bc50


	//   ....[68]....
        /*c0b4*/ 	.word	0x0006bc90


	//   ....[69]....
        /*c0b8*/ 	.word	0x0006bcf0


	//   ....[70]....
        /*c0bc*/ 	.word	0x0006bd50


	//   ....[71]....
        /*c0c0*/ 	.word	0x0006bdf0


	//   ....[72]....
        /*c0c4*/ 	.word	0x0006be10


	//   ....[73]....
        /*c0c8*/ 	.word	0x0006be30


	//   ....[74]....
        /*c0cc*/ 	.word	0x0006be70


	//   ....[75]....
        /*c0d0*/ 	.word	0x0006bed0


	//   ....[76]....
        /*c0d4*/ 	.word	0x0006bf10


	//   ....[77]....
        /*c0d8*/ 	.word	0x0006bf70


	//   ....[78]....
        /*c0dc*/ 	.word	0x0006bfd0


	//   ....[79]....
        /*c0e0*/ 	.word	0x0006c070


	//   ....[80]....
        /*c0e4*/ 	.word	0x0006c090


	//   ....[81]....
        /*c0e8*/ 	.word	0x0006c0b0


	//   ....[82]....
        /*c0ec*/ 	.word	0x0006c0f0


	//   ....[83]....
        /*c0f0*/ 	.word	0x0006c150


	//   ....[84]....
        /*c0f4*/ 	.word	0x0006c190


	//   ....[85]....
        /*c0f8*/ 	.word	0x0006c1f0


	//   ....[86]....
        /*c0fc*/ 	.word	0x0006c250


	//   ....[87]....
        /*c100*/ 	.word	0x0006c2f0


	//   ....[88]....
        /*c104*/ 	.word	0x0006c310


	//   ....[89]....
        /*c108*/ 	.word	0x0006c330


	//   ....[90]....
        /*c10c*/ 	.word	0x0006c370


	//   ....[91]....
        /*c110*/ 	.word	0x0006c3d0


	//   ....[92]....
        /*c114*/ 	.word	0x0006c410


	//   ....[93]....
        /*c118*/ 	.word	0x0006c470


	//   ....[94]....
        /*c11c*/ 	.word	0x0006c4d0


	//   ....[95]....
        /*c120*/ 	.word	0x0006c570


	//   ....[96]....
        /*c124*/ 	.word	0x0006c590


	//   ....[97]....
        /*c128*/ 	.word	0x0006c5b0


	//   ....[98]....
        /*c12c*/ 	.word	0x0006c5f0


	//   ....[99]....
        /*c130*/ 	.word	0x0006c650


	//   ....[100]....
        /*c134*/ 	.word	0x0006c690


	//   ....[101]....
        /*c138*/ 	.word	0x0006c6f0


	//   ....[102]....
        /*c13c*/ 	.word	0x0006c750


	//   ....[103]....
        /*c140*/ 	.word	0x0006c7f0


	//   ....[104]....
        /*c144*/ 	.word	0x0006c810


	//   ....[105]....
        /*c148*/ 	.word	0x0006c830


	//   ....[106]....
        /*c14c*/ 	.word	0x0006c870


	//   ....[107]....
        /*c150*/ 	.word	0x0006c8d0


	//   ....[108]....
        /*c154*/ 	.word	0x0006c910


	//   ....[109]....
        /*c158*/ 	.word	0x0006c970


	//   ....[110]....
        /*c15c*/ 	.word	0x0006c9d0


	//   ....[111]....
        /*c160*/ 	.word	0x0006ca70


	//   ....[112]....
        /*c164*/ 	.word	0x0006ca90


	//   ....[113]....
        /*c168*/ 	.word	0x0006cab0


	//   ....[114]....
        /*c16c*/ 	.word	0x0006caf0


	//   ....[115]....
        /*c170*/ 	.word	0x0006cb50


	//   ....[116]....
        /*c174*/ 	.word	0x0006cb90


	//   ....[117]....
        /*c178*/ 	.word	0x0006cbf0


	//   ....[118]....
        /*c17c*/ 	.word	0x0006cc50


	//   ....[119]....
        /*c180*/ 	.word	0x0006cd10


	//   ....[120]....
        /*c184*/ 	.word	0x0006cd30


	//   ....[121]....
        /*c188*/ 	.word	0x0006cd50


	//   ....[122]....
        /*c18c*/ 	.word	0x0006cd90


	//   ....[123]....
        /*c190*/ 	.word	0x0006cdf0


	//   ....[124]....
        /*c194*/ 	.word	0x0006ce30


	//   ....[125]....
        /*c198*/ 	.word	0x0006ce90


	//   ....[126]....
        /*c19c*/ 	.word	0x0006cef0


	//   ....[127]....
        /*c1a0*/ 	.word	0x0006cf90


	//   ....[128]....
        /*c1a4*/ 	.word	0x0006cfb0


	//   ....[129]....
        /*c1a8*/ 	.word	0x0006cfd0


	//   ....[130]....
        /*c1ac*/ 	.word	0x0006d010


	//   ....[131]....
        /*c1b0*/ 	.word	0x0006d070


	//   ....[132]....
        /*c1b4*/ 	.word	0x0006d0b0


	//   ....[133]....
        /*c1b8*/ 	.word	0x0006d110


	//   ....[134]....
        /*c1bc*/ 	.word	0x0006d170


	//   ....[135]....
        /*c1c0*/ 	.word	0x0006d210


	//   ....[136]....
        /*c1c4*/ 	.word	0x0006d230


	//   ....[137]....
        /*c1c8*/ 	.word	0x0006d250


	//   ....[138]....
        /*c1cc*/ 	.word	0x0006d290


	//   ....[139]....
        /*c1d0*/ 	.word	0x0006d2f0


	//   ....[140]....
        /*c1d4*/ 	.word	0x0006d330


	//   ....[141]....
        /*c1d8*/ 	.word	0x0006d390


	//   ....[142]....
        /*c1dc*/ 	.word	0x0006d410


	//   ....[143]....
        /*c1e0*/ 	.word	0x0006d430


	//   ....[144]....
        /*c1e4*/ 	.word	0x0006d4e0


	//   ....[145]....
        /*c1e8*/ 	.word	0x0006d500


	//   ....[146]....
        /*c1ec*/ 	.word	0x0006d520


	//   ....[147]....
        /*c1f0*/ 	.word	0x0006d540


	//   ....[148]....
        /*c1f4*/ 	.word	0x0006d560


	//   ....[149]....
        /*c1f8*/ 	.word	0x0006d5c0


	//   ....[150]....
        /*c1fc*/ 	.word	0x0006d660


	//   ....[151]....
        /*c200*/ 	.word	0x0006d680


	//   ....[152]....
        /*c204*/ 	.word	0x0006d6a0


	//   ....[153]....
        /*c208*/ 	.word	0x0006d6c0


	//   ....[154]....
        /*c20c*/ 	.word	0x0006d6e0


	//   ....[155]....
        /*c210*/ 	.word	0x0006d700


	//   ....[156]....
        /*c214*/ 	.word	0x0006d720


	//   ....[157]....
        /*c218*/ 	.word	0x0006d780


	//   ....[158]....
        /*c21c*/ 	.word	0x0006d800


	//   ....[159]....
        /*c220*/ 	.word	0x0006d820


	//   ....[160]....
        /*c224*/ 	.word	0x0006d840


	//   ....[161]....
        /*c228*/ 	.word	0x0006d860


	//   ....[162]....
        /*c22c*/ 	.word	0x0006d8c0


	//   ....[163]....
        /*c230*/ 	.word	0x0006d8e0


	//   ....[164]....
        /*c234*/ 	.word	0x0006d900


	//   ....[165]....
        /*c238*/ 	.word	0x0006d960


	//   ....[166]....
        /*c23c*/ 	.word	0x0006d9e0


	//   ....[167]....
        /*c240*/ 	.word	0x0006da00


	//   ....[168]....
        /*c244*/ 	.word	0x0006da20


	//   ....[169]....
        /*c248*/ 	.word	0x0006da40


	//   ....[170]....
        /*c24c*/ 	.word	0x0006daa0


	//   ....[171]....
        /*c250*/ 	.word	0x0006dac0


	//   ....[172]....
        /*c254*/ 	.word	0x0006dae0


	//   ....[173]....
        /*c258*/ 	.word	0x0006db40


	//   ....[174]....
        /*c25c*/ 	.word	0x0006dbc0


	//   ....[175]....
        /*c260*/ 	.word	0x0006dbe0


	//   ....[176]....
        /*c264*/ 	.word	0x0006dc00


	//   ....[177]....
        /*c268*/ 	.word	0x0006dc20


	//   ....[178]....
        /*c26c*/ 	.word	0x0006dc80


	//   ....[179]....
        /*c270*/ 	.word	0x0006dca0


	//   ....[180]....
        /*c274*/ 	.word	0x0006dcc0


	//   ....[181]....
        /*c278*/ 	.word	0x0006dd20


	//   ....[182]....
        /*c27c*/ 	.word	0x0006dda0


	//   ....[183]....
        /*c280*/ 	.word	0x0006ddc0


	//   ....[184]....
        /*c284*/ 	.word	0x0006dde0


	//   ....[185]....
        /*c288*/ 	.word	0x0006de00


	//   ....[186]....
        /*c28c*/ 	.word	0x0006de60


	//   ....[187]....
        /*c290*/ 	.word	0x0006de80


	//   ....[188]....
        /*c294*/ 	.word	0x0006dea0


	//   ....[189]....
        /*c298*/ 	.word	0x0006df00


	//   ....[190]....
        /*c29c*/ 	.word	0x0006df80


	//   ....[191]....
        /*c2a0*/ 	.word	0x0006dfa0


	//   ....[192]....
        /*c2a4*/ 	.word	0x0006dfc0


	//   ....[193]....
        /*c2a8*/ 	.word	0x0006dfe0


	//   ....[194]....
        /*c2ac*/ 	.word	0x0006e040


	//   ....[195]....
        /*c2b0*/ 	.word	0x0006e060


	//   ....[196]....
        /*c2b4*/ 	.word	0x0006e080


	//   ....[197]....
        /*c2b8*/ 	.word	0x0006e0e0


	//   ....[198]....
        /*c2bc*/ 	.word	0x0006e170


	//   ....[199]....
        /*c2c0*/ 	.word	0x0006e190


	//   ....[200]....
        /*c2c4*/ 	.word	0x0006e1b0


	//   ....[201]....
        /*c2c8*/ 	.word	0x0006e1d0


	//   ....[202]....
        /*c2cc*/ 	.word	0x0006e230


	//   ....[203]....
        /*c2d0*/ 	.word	0x0006e250


	//   ....[204]....
        /*c2d4*/ 	.word	0x0006e270


	//   ....[205]....
        /*c2d8*/ 	.word	0x0006e2d0


	//   ....[206]....
        /*c2dc*/ 	.word	0x0006e360


	//   ....[207]....
        /*c2e0*/ 	.word	0x0006e380


	//   ....[208]....
        /*c2e4*/ 	.word	0x0006e3a0


	//   ....[209]....
        /*c2e8*/ 	.word	0x0006e3c0


	//   ....[210]....
        /*c2ec*/ 	.word	0x0006e420


	//   ....[211]....
        /*c2f0*/ 	.word	0x0006e440


	//   ....[212]....
        /*c2f4*/ 	.word	0x0006e460


	//   ....[213]....
        /*c2f8*/ 	.word	0x0006e4c0


	//   ....[214]....
        /*c2fc*/ 	.word	0x0006e550


	//   ....[215]....
        /*c300*/ 	.word	0x0006e570


	//   ....[216]....
        /*c304*/ 	.word	0x0006e590


	//   ....[217]....
        /*c308*/ 	.word	0x0006e5b0


	//   ....[218]....
        /*c30c*/ 	.word	0x0006e610


	//   ....[219]....
        /*c310*/ 	.word	0x0006e630


	//   ....[220]....
        /*c314*/ 	.word	0x0006e650


	//   ....[221]....
        /*c318*/ 	.word	0x0006e6b0


	//   ....[222]....
        /*c31c*/ 	.word	0x0006e750


	//   ....[223]....
        /*c320*/ 	.word	0x0006e770


	//   ....[224]....
        /*c324*/ 	.word	0x0006e790


	//   ....[225]....
        /*c328*/ 	.word	0x0006e7b0


	//   ....[226]....
        /*c32c*/ 	.word	0x0006e810


	//   ....[227]....
        /*c330*/ 	.word	0x0006e830


	//   ....[228]....
        /*c334*/ 	.word	0x0006e850


	//   ....[229]....
        /*c338*/ 	.word	0x0006e8b0


	//   ....[230]....
        /*c33c*/ 	.word	0x0006e950


	//   ....[231]....
        /*c340*/ 	.word	0x0006e970


	//   ....[232]....
        /*c344*/ 	.word	0x0006e990


	//   ....[233]....
        /*c348*/ 	.word	0x0006e9b0


	//   ....[234]....
        /*c34c*/ 	.word	0x0006ea10


	//   ....[235]....
        /*c350*/ 	.word	0x0006ea30


	//   ....[236]....
        /*c354*/ 	.word	0x0006ea50


	//   ....[237]....
        /*c358*/ 	.word	0x0006eab0


	//   ....[238]....
        /*c35c*/ 	.word	0x0006eb60


	//   ....[239]....
        /*c360*/ 	.word	0x0006eb80


	//   ....[240]....
        /*c364*/ 	.word	0x0006eba0


	//   ....[241]....
        /*c368*/ 	.word	0x0006ebc0


	//   ....[242]....
        /*c36c*/ 	.word	0x0006ec20


	//   ....[243]....
        /*c370*/ 	.word	0x0006ec40


	//   ....[244]....
        /*c374*/ 	.word	0x0006ecb0


	//   ....[245]....
        /*c378*/ 	.word	0x0006ecf0


	//   ....[246]....
        /*c37c*/ 	.word	0x0006ed50


	//   ....[247]....
        /*c380*/ 	.word	0x0006ed70


	//   ....[248]....
        /*c384*/ 	.word	0x0006ed90


	//   ....[249]....
        /*c388*/ 	.word	0x0006edf0


	//   ....[250]....
        /*c38c*/ 	.word	0x0006ee10


	//   ....[251]....
        /*c390*/ 	.word	0x0006ee70


	//   ....[252]....
        /*c394*/ 	.word	0x0006ef50


	//   ....[253]....
        /*c398*/ 	.word	0x0006f020


	//   ....[254]....
        /*c39c*/ 	.word	0x0006f1f0


	//----- nvinfo : EIATTR_VRC_CTA_INIT_COUNT
	.align		4
.L_41:
        /*c3a0*/ 	.byte	0x02, 0x4a
	.zero		1
	.zero		1


	//----- nvinfo : EIATTR_EXIT_INSTR_OFFSETS
	.align		4
        /*c3a4*/ 	.byte	0x04, 0x1c
        /*c3a6*/ 	.short	(.L_43 - .L_42)


	//   ....[0]....
.L_42:
        /*c3a8*/ 	.word	0x0007cbe0


	//   ....[1]....
        /*c3ac*/ 	.word	0x0007cc00


	//----- nvinfo : EIATTR_REQNTID
	.align		4
.L_43:
        /*c3b0*/ 	.byte	0x04, 0x10
        /*c3b2*/ 	.short	(.L_45 - .L_44)
.L_44:
        /*c3b4*/ 	.word	0x00000020
        /*c3b8*/ 	.word	0x00000001
        /*c3bc*/ 	.word	0x00000001


	//----- nvinfo : EIATTR_CBANK_PARAM_SIZE
	.align		4
.L_45:
        /*c3c0*/ 	.byte	0x03, 0x19
        /*c3c2*/ 	.short	0x0050


	//----- nvinfo : EIATTR_PARAM_CBANK
	.align		4
        /*c3c4*/ 	.byte	0x04, 0x0a
        /*c3c6*/ 	.short	(.L_47 - .L_46)
	.align		4
.L_46:
        /*c3c8*/ 	.word	index@(.nv.constant0.matmul_kernel)
        /*c3cc*/ 	.short	0x0380
        /*c3ce*/ 	.short	0x0050


	//----- nvinfo : EIATTR_SW_WAR
	.align		4
.L_47:
        /*c3d0*/ 	.byte	0x04, 0x36
        /*c3d2*/ 	.short	(.L_49 - .L_48)
.L_48:
        /*c3d4*/ 	.word	0x00000008
.L_49:


//--------------------- .nv.compat                --------------------------
	.section	.nv.compat,"",@"SHT_CUDA_COMPAT_INFO"
	.align	4
        /*0000*/ 	.byte	0x02, 0x02, 0x01, 0x00, 0x02, 0x05, 0x05, 0x00, 0x02, 0x03, 0x00, 0x00, 0x02, 0x06, 0x01, 0x00


//--------------------- .nv.callgraph             --------------------------
	.section	.nv.callgraph,"",@"SHT_CUDA_CALLGRAPH"
	.align	4
	.sectionentsize	8
	.align		4
        /*0000*/ 	.word	0x00000000
	.align		4
        /*0004*/ 	.word	0xffffffff
	.align		4
        /*0008*/ 	.word	0x00000000
	.align		4
        /*000c*/ 	.word	0xfffffffe
	.align		4
        /*0010*/ 	.word	0x00000000
	.align		4
        /*0014*/ 	.word	0xfffffffd
	.align		4
        /*0018*/ 	.word	0x00000000
	.align		4
        /*001c*/ 	.word	0xfffffffc


//--------------------- .text.matmul_kernel       --------------------------
	.section	.text.matmul_kernel,"ax",@progbits
	.align	128
        .global         matmul_kernel
        .type           matmul_kernel,@function
        .size           matmul_kernel,(.L_x_3 - matmul_kernel)
        .other          matmul_kernel,@"STO_CUDA_ENTRY STV_DEFAULT"
matmul_kernel:
.text.matmul_kernel:
[----:B------:R-:W1:Y:S08]  /*0000*/  LDC R1, c[0x0][0x37c] ;  /* 0x0000df00ff017b82 */ /* 0x000e700000000800 */
[----:B------:R-:W2:Y:S01]  /*0010*/  LDC.64 R2, c[0x0][0x398] ;  /* 0x0000e600ff027b82 */ /* 0x000ea20000000a00 */
[----:B-1----:R-:W-:Y:S01]  /*0020*/  VIADD R1, R1, 0xffffcaf0 ;  /* 0xffffcaf001017836 */ /* 0x002fe20000000000 */
[----:B------:R-:W1:Y:S01]  /*0030*/  S2R R5, SR_CTAID.X ;  /* 0x0000000000057919 */ /* 0x000e620000002500 */
[----:B------:R-:W3:Y:S01]  /*0040*/  LDCU UR4, c[0x0][0x3a0] ;  /* 0x00007400ff0477ac */ /* 0x000ee20008000800 */
[----:B------:R-:W4:Y:S01]  /*0050*/  LDCU UR6, c[0x0][0x3a0] ;  /* 0x00007400ff0677ac */ /* 0x000f220008000800 */
[----:B------:R-:W1:Y:S01]  /*0060*/  LDCU UR48, c[0x0][0x3b0] ;  /* 0x00007600ff3077ac */ /* 0x000e620008000800 */
[----:B------:R-:W1:Y:S01]  /*0070*/  LDCU UR47, c[0x0][0x3b0] ;  /* 0x00007600ff2f77ac */ /* 0x000e620008000800 */
[----:B------:R-:W1:Y:S01]  /*0080*/  LDCU UR46, c[0x0][0x3b0] ;  /* 0x00007600ff2e77ac */ /* 0x000e620008000800 */
[----:B---3--:R-:W-:Y:S01]  /*0090*/  UIADD3 UR4, UPT, UPT, UR4, 0x3f, URZ ;  /* 0x0000003f04047890 */ /* 0x008fe2000fffe0ff */
[----:B--2---:R-:W-:Y:S01]  /*00a0*/  IMAD.MOV.U32 R13, RZ, RZ, R3 ;  /* 0x000000ffff0d7224 */ /* 0x004fe200078e0003 */
[----:B------:R2:W-:Y:S01]  /*00b0*/  STL.64 [R1+0x1f08], R2 ;  /* 0x001f080201007387 */ /* 0x0005e20000100a00 */
[----:B------:R-:W-:Y:S01]  /*00c0*/  MOV R12, R2 ;  /* 0x00000002000c7202 */ /* 0x000fe20000000f00 */
[----:B------:R-:W-:Y:S01]  /*00d0*/  UISETP.GT.AND UP0, UPT, UR4, 0x3f, UPT ;  /* 0x0000003f0400788c */ /* 0x000fe2000bf04270 */
[----:B------:R-:W-:Y:S01]  /*00e0*/  VIADD R0, R13, 0xff ;  /* 0x000000ff0d007836 */ /* 0x000fe20000000000 */
[----:B------:R-:W-:Y:S01]  /*00f0*/  IABS R233, R13 ;  /* 0x0000000d00e97213 */ /* 0x000fe20000000000 */
[----:B------:R-:W3:Y:S01]  /*0100*/  LDCU UR45, c[0x0][0x3b0] ;  /* 0x00007600ff2d77ac */ /* 0x000ee20008000800 */
[----:B------:R-:W3:Y:S01]  /*0110*/  S2R R13, SR_TID.X ;  /* 0x00000000000d7919 */ /* 0x000ee20000002100 */
[----:B-1----:R-:W-:Y:S01]  /*0120*/  IABS R8, R5 ;  /* 0x0000000500087213 */ /* 0x002fe20000000000 */
[----:B------:R-:W-:Y:S01]  /*0130*/  USEL UR5, URZ, 0x4, !UP0 ;  /* 0x00000004ff057887 */ /* 0x000fe2000c000000 */
[----:B--2---:R-:W-:Y:S01]  /*0140*/  SHF.R.S32.HI R3, RZ, 0x1f, R0 ;  /* 0x0000001fff037819 */ /* 0x004fe20000011400 */
[----:B------:R-:W1:Y:S03]  /*0150*/  LDCU UR44, c[0x0][0x3b0] ;  /* 0x00007600ff2c77ac */ /* 0x000e660008000800 */
[----:B------:R-:W-:Y:S01]  /*0160*/  LEA.HI R3, R3, R0, RZ, 0x8 ;  /* 0x0000000003037211 */ /* 0x000fe200078f40ff */
[----:B------:R-:W2:Y:S03]  /*0170*/  LDCU UR43, c[0x0][0x3b0] ;  /* 0x00007600ff2b77ac */ /* 0x000ea60008000800 */
[----:B------:R-:W-:Y:S01]  /*0180*/  SHF.R.S32.HI R3, RZ, 0x8, R3 ;  /* 0x00000008ff037819 */ /* 0x000fe20000011403 */
[----:B------:R-:W1:Y:S04]  /*0190*/  LDCU UR42, c[0x0][0x3b0] ;  /* 0x00007600ff2a77ac */ /* 0x000e680008000800 */
[----:B------:R-:W-:Y:S01]  /*01a0*/  IMAD.SHL.U32 R4, R3, 0x8, RZ ;  /* 0x0000000803047824 */ /* 0x000fe200078e00ff */
[----:B------:R-:W1:Y:S04]  /*01b0*/  LDCU UR41, c[0x0][0x3b0] ;  /* 0x00007600ff2977ac */ /* 0x000e680008000800 */
[-C--:B------:R-:W-:Y:S01]  /*01c0*/  IABS R7, R4.reuse ;  /* 0x0000000400077213 */ /* 0x080fe20000000000 */
[----:B------:R-:W1:Y:S01]  /*01d0*/  LDCU UR40, c[0x0][0x3b0] ;  /* 0x00007600ff2877ac */ /* 0x000e620008000800 */
[----:B------:R-:W-:-:S02]  /*01e0*/  IABS R10, R4 ;  /* 0x00000004000a7213 */ /* 0x000fc40000000000 */
[----:B------:R-:W1:Y:S01]  /*01f0*/  I2F.RP R0, R7 ;  /* 0x0000000700007306 */ /* 0x000e620000209400 */
[----:B------:R-:W2:Y:S01]  /*0200*/  LDCU UR39, c[0x0][0x3b0] ;  /* 0x00007600ff2777ac */ /* 0x000ea20008000800 */
[----:B---3--:R-:W-:Y:S01]  /*0210*/  LOP3.LUT R15, R13, 0x1f, RZ, 0xc0, !PT ;  /* 0x0000001f0d0f7812 */ /* 0x008fe200078ec0ff */
[----:B------:R-:W3:Y:S01]  /*0220*/  LDCU UR25, c[0x0][0x3b0] ;  /* 0x00007600ff1977ac */ /* 0x000ee20008000800 */
[----:B------:R-:W2:Y:S01]  /*0230*/  LDCU UR26, c[0x0][0x3b0] ;  /* 0x00007600ff1a77ac */ /* 0x000ea20008000800 */
[----:B------:R-:W2:Y:S03]  /*0240*/  LDCU UR38, c[0x0][0x3b0] ;  /* 0x00007600ff2677ac */ /* 0x000ea60008000800 */
[----:B-1----:R-:W1:Y:S01]  /*0250*/  MUFU.RCP R0, R0 ;  /* 0x0000000000007308 */ /* 0x002e620000001000 */
[----:B------:R-:W2:Y:S01]  /*0260*/  LDCU UR27, c[0x0][0x3b0] ;  /* 0x00007600ff1b77ac */ /* 0x000ea20008000800 */
[----:B------:R-:W2:Y:S01]  /*0270*/  LDCU UR24, c[0x0][0x3a4] ;  /* 0x00007480ff1877ac */ /* 0x000ea20008000800 */
[----:B------:R-:W2:Y:S01]  /*0280*/  LDCU UR37, c[0x0][0x3b0] ;  /* 0x00007600ff2577ac */ /* 0x000ea20008000800 */
[----:B------:R-:W2:Y:S01]  /*0290*/  LDCU UR36, c[0x0][0x3b0] ;  /* 0x00007600ff2477ac */ /* 0x000ea20008000800 */
[----:B-1----:R-:W-:Y:S01]  /*02a0*/  IADD3 R2, PT, PT, R0, 0xffffffe, RZ ;  /* 0x0ffffffe00027810 */ /* 0x002fe20007ffe0ff */
[----:B------:R-:W-:Y:S01]  /*02b0*/  IMAD.MOV R0, RZ, RZ, -R10 ;  /* 0x000000ffff007224 */ /* 0x000fe200078e0a0a */
[----:B------:R-:W1:Y:S02]  /*02c0*/  LDCU UR35, c[0x0][0x3b0] ;  /* 0x00007600ff2377ac */ /* 0x000e640008000800 */
[----:B------:R2:W3:Y:S01]  /*02d0*/  F2I.FTZ.U32.TRUNC.NTZ R3, R2 ;  /* 0x0000000200037305 */ /* 0x0004e2000021f000 */
[----:B------:R-:W1:Y:S01]  /*02e0*/  LDCU UR34, c[0x0][0x3b0] ;  /* 0x00007600ff2277ac */ /* 0x000e620008000800 */
[----:B------:R-:W1:Y:S01]  /*02f0*/  LDCU UR33, c[0x0][0x3b0] ;  /* 0x00007600ff2177ac */ /* 0x000e620008000800 */
[----:B--2---:R-:W-:Y:S01]  /*0300*/  MOV R2, RZ ;  /* 0x000000ff00027202 */ /* 0x004fe20000000f00 */
[----:B------:R-:W2:Y:S01]  /*0310*/  LDCU UR31, c[0x0][0x3b0] ;  /* 0x00007600ff1f77ac */ /* 0x000ea20008000800 */
[----:B------:R-:W1:Y:S01]  /*0320*/  LDCU UR28, c[0x0][0x3b0] ;  /* 0x00007600ff1c77ac */ /* 0x000e620008000800 */
[----:B---3--:R-:W-:Y:S01]  /*0330*/  IMAD.MOV R6, RZ, RZ, -R3 ;  /* 0x000000ffff067224 */ /* 0x008fe200078e0a03 */
[----:B------:R-:W3:Y:S03]  /*0340*/  LDCU UR30, c[0x0][0x3b0] ;  /* 0x00007600ff1e77ac */ /* 0x000ee60008000800 */
[----:B------:R-:W-:-:S02]  /*0350*/  IMAD R9, R6, R7, RZ ;  /* 0x0000000706097224 */ /* 0x000fc400078e02ff */
[----:B------:R-:W-:Y:S01]  /*0360*/  IMAD.MOV.U32 R6, RZ, RZ, R8 ;  /* 0x000000ffff067224 */ /* 0x000fe200078e0008 */
[----:B------:R-:W-:Y:S01]  /*0370*/  IABS R8, R12 ;  /* 0x0000000c00087213 */ /* 0x000fe20000000000 */
[----:B------:R-:W-:Y:S01]  /*0380*/  IMAD.HI.U32 R3, R3, R9, R2 ;  /* 0x0000000903037227 */ /* 0x000fe200078e0002 */
[----:B------:R-:W1:Y:S01]  /*0390*/  LDCU UR29, c[0x0][0x3b0] ;  /* 0x00007600ff1d77ac */ /* 0x000e620008000800 */
[----:B------:R-:W1:Y:S04]  /*03a0*/  LDCU UR23, c[0x0][0x3b0] ;  /* 0x00007600ff1777ac */ /* 0x000e680008000800 */
[----:B------:R-:W-:Y:S01]  /*03b0*/  IMAD.HI.U32 R3, R3, R6, RZ ;  /* 0x0000000603037227 */ /* 0x000fe200078e00ff */
[----:B------:R-:W1:Y:S03]  /*03c0*/  LDCU UR22, c[0x0][0x3b0] ;  /* 0x00007600ff1677ac */ /* 0x000e660008000800 */
[----:B------:R-:W-:Y:S01]  /*03d0*/  IMAD R0, R3, R0, R6 ;  /* 0x0000000003007224 */ /* 0x000fe200078e0206 */
[----:B------:R-:W1:Y:S04]  /*03e0*/  LDCU UR14, c[0x0][0x3b0] ;  /* 0x00007600ff0e77ac */ /* 0x000e680008000800 */
[----:B------:R-:W-:Y:S01]  /*03f0*/  ISETP.GT.U32.AND P1, PT, R7, R0, PT ;  /* 0x000000000700720c */ /* 0x000fe20003f24070 */
[----:B------:R-:W1:Y:S01]  /*0400*/  LDCU UR21, c[0x0][0x3b0] ;  /* 0x00007600ff1577ac */ /* 0x000e620008000800 */
[----:B------:R-:W1:Y:S01]  /*0410*/  LDCU UR15, c[0x0][0x3b0] ;  /* 0x00007600ff0f77ac */ /* 0x000e620008000800 */
[----:B------:R-:W1:Y:S10]  /*0420*/  LDCU UR13, c[0x0][0x3b0] ;  /* 0x00007600ff0d77ac */ /* 0x000e740008000800 */
[----:B------:R-:W-:Y:S01]  /*0430*/  @!P1 IMAD.IADD R0, R0, 0x1, -R7 ;  /* 0x0000000100009824 */ /* 0x000fe200078e0a07 */
[----:B------:R-:W-:Y:S01]  /*0440*/  @!P1 IADD3 R3, PT, PT, R3, 0x1, RZ ;  /* 0x0000000103039810 */ /* 0x000fe20007ffe0ff */
[----:B------:R-:W1:Y:S01]  /*0450*/  LDCU UR32, c[0x0][0x3b0] ;  /* 0x00007600ff2077ac */ /* 0x000e620008000800 */
[----:B------:R-:W-:-:S02]  /*0460*/  ISETP.NE.AND P1, PT, R4, RZ, PT ;  /* 0x000000ff0400720c */ /* 0x000fc40003f25270 */
[----:B------:R-:W-:Y:S01]  /*0470*/  ISETP.GE.U32.AND P0, PT, R0, R7, PT ;  /* 0x000000070000720c */ /* 0x000fe20003f06070 */
[----:B------:R-:W1:Y:S01]  /*0480*/  LDCU UR71, c[0x0][0x3b0] ;  /* 0x00007600ff4777ac */ /* 0x000e620008000800 */
[-C--:B------:R-:W-:Y:S01]  /*0490*/  LOP3.LUT R0, R5, R4.reuse, RZ, 0x3c, !PT ;  /* 0x0000000405007212 */ /* 0x080fe200078e3cff */
[----:B------:R-:W1:Y:S03]  /*04a0*/  LDCU UR74, c[0x0][0x3b0] ;  /* 0x00007600ff4a77ac */ /* 0x000e660008000800 */
[----:B------:R-:W-:Y:S02]  /*04b0*/  ISETP.GE.AND P2, PT, R0, RZ, PT ;  /* 0x000000ff0000720c */ /* 0x000fe40003f46270 */
[----:B------:R-:W-:Y:S01]  /*04c0*/  IADD3 R0, PT, PT, R12, 0x3f, RZ ;  /* 0x0000003f0c007810 */ /* 0x000fe20007ffe0ff */
[----:B------:R-:W1:Y:S04]  /*04d0*/  LDCU UR76, c[0x0][0x3b0] ;  /* 0x00007600ff4c77ac */ /* 0x000e680008000800 */
[----:B------:R-:W-:Y:S01]  /*04e0*/  @P0 VIADD R3, R3, 0x1 ;  /* 0x0000000103030836 */ /* 0x000fe20000000000 */
[----:B------:R-:W1:Y:S03]  /*04f0*/  LDCU UR75, c[0x0][0x3b0] ;  /* 0x00007600ff4b77ac */ /* 0x000e660008000800 */
[----:B------:R-:W-:Y:S01]  /*0500*/  IMAD.MOV.U32 R2, RZ, RZ, R3 ;  /* 0x000000ffff027224 */ /* 0x000fe200078e0003 */
[----:B------:R-:W-:Y:S01]  /*0510*/  SHF.R.S32.HI R3, RZ, 0x1f, R0 ;  /* 0x0000001fff037819 */ /* 0x000fe20000011400 */
[----:B------:R-:W1:Y:S02]  /*0520*/  LDCU UR20, c[0x0][0x3b0] ;  /* 0x00007600ff1477ac */ /* 0x000e640008000800 */
[----:B------:R-:W-:Y:S01]  /*0530*/  @!P2 IMAD.MOV R2, RZ, RZ, -R2 ;  /* 0x000000ffff02a224 */ /* 0x000fe200078e0a02 */
[----:B------:R-:W-:Y:S01]  /*0540*/  @!P1 LOP3.LUT R2, RZ, R4, RZ, 0x33, !PT ;  /* 0x00000004ff029212 */ /* 0x000fe200078e33ff */
[----:B------:R-:W1:Y:S01]  /*0550*/  LDCU UR77, c[0x0][0x3b0] ;  /* 0x00007600ff4d77ac */ /* 0x000e620008000800 */
[----:B------:R-:W-:-:S03]  /*0560*/  LEA.HI R3, R3, R0, RZ, 0x6 ;  /* 0x0000000003037211 */ /* 0x000fc600078f30ff */
[----:B------:R-:W-:Y:S01]  /*0570*/  IMAD.SHL.U32 R9, R2, 0x8, RZ ;  /* 0x0000000802097824 */ /* 0x000fe200078e00ff */
[----:B------:R-:W1:Y:S01]  /*0580*/  LDCU UR69, c[0x0][0x3b0] ;  /* 0x00007600ff4577ac */ /* 0x000e620008000800 */
[----:B------:R-:W-:-:S03]  /*0590*/  IMAD.MOV R2, RZ, RZ, -R2 ;  /* 0x000000ffff027224 */ /* 0x000fc600078e0a02 */
[----:B------:R-:W-:Y:S01]  /*05a0*/  LEA.HI.SX32 R3, R3, -R9, 0x1a ;  /* 0x8000000903037211 */ /* 0x000fe200078fd2ff */
[----:B------:R-:W-:Y:S01]  /*05b0*/  IMAD R10, R4, R2, R5 ;  /* 0x00000002040a7224 */ /* 0x000fe200078e0205 */
[----:B------:R-:W-:Y:S01]  /*05c0*/  MOV R2, RZ ;  /* 0x000000ff00027202 */ /* 0x000fe20000000f00 */
[----:B------:R-:W1:Y:S01]  /*05d0*/  LDCU UR61, c[0x0][0x3b0] ;  /* 0x00007600ff3d77ac */ /* 0x000e620008000800 */
[----:B------:R-:W-:Y:S02]  /*05e0*/  VIMNMX R11, PT, PT, R3, 0x8, PT ;  /* 0x00000008030b7848 */ /* 0x000fe40003fe0100 */
[----:B------:R-:W-:Y:S01]  /*05f0*/  IABS R4, R10 ;  /* 0x0000000a00047213 */ /* 0x000fe20000000000 */
[----:B------:R-:W1:Y:S01]  /*0600*/  LDCU UR53, c[0x0][0x3b0] ;  /* 0x00007600ff3577ac */ /* 0x000e620008000800 */
[----:B------:R-:W-:Y:S01]  /*0610*/  IABS R7, R11 ;  /* 0x0000000b00077213 */ /* 0x000fe20000000000 */
[----:B------:R-:W1:Y:S03]  /*0620*/  LDCU UR72, c[0x0][0x3b0] ;  /* 0x00007600ff4877ac */ /* 0x000e660008000800 */
[----:B------:R-:W1:Y:S01]  /*0630*/  I2F.RP R0, R7 ;  /* 0x0000000700007306 */ /* 0x000e620000209400 */
[----:B------:R-:W2:Y:S01]  /*0640*/  LDCU UR50, c[0x0][0x3b0] ;  /* 0x00007600ff3277ac */ /* 0x000ea20008000800 */
[----:B------:R-:W2:Y:S01]  /*0650*/  LDCU UR19, c[0x0][0x3b0] ;  /* 0x00007600ff1377ac */ /* 0x000ea20008000800 */
[----:B------:R-:W2:Y:S05]  /*0660*/  LDCU UR18, c[0x0][0x3b0] ;  /* 0x00007600ff1277ac */ /* 0x000eaa0008000800 */
[----:B-1----:R-:W1:Y:S01]  /*0670*/  MUFU.RCP R0, R0 ;  /* 0x0000000000007308 */ /* 0x002e620000001000 */
[----:B------:R-:W2:Y:S01]  /*0680*/  LDCU UR17, c[0x0][0x3b0] ;  /* 0x00007600ff1177ac */ /* 0x000ea20008000800 */
[----:B------:R-:W2:Y:S01]  /*0690*/  LDCU UR16, c[0x0][0x3b0] ;  /* 0x00007600ff1077ac */ /* 0x000ea20008000800 */
[----:B------:R-:W2:Y:S01]  /*06a0*/  LDCU UR10, c[0x0][0x3b0] ;  /* 0x00007600ff0a77ac */ /* 0x000ea20008000800 */
[----:B------:R-:W2:Y:S01]  /*06b0*/  LDCU UR12, c[0x0][0x3b0] ;  /* 0x00007600ff0c77ac */ /* 0x000ea20008000800 */
[----:B-1----:R-:W-:Y:S01]  /*06c0*/  IADD3 R3, PT, PT, R0, 0xffffffe, RZ ;  /* 0x0ffffffe00037810 */ /* 0x002fe20007ffe0ff */
[----:B------:R-:W1:Y:S01]  /*06d0*/  LDCU UR11, c[0x0][0x3b0] ;  /* 0x00007600ff0b77ac */ /* 0x000e620008000800 */
[----:B------:R-:W1:Y:S04]  /*06e0*/  LDCU UR9, c[0x0][0x3b0] ;  /* 0x00007600ff0977ac */ /* 0x000e680008000800 */
[----:B------:R-:W1:Y:S01]  /*06f0*/  F2I.FTZ.U32.TRUNC.NTZ R3, R3 ;  /* 0x0000000300037305 */ /* 0x000e62000021f000 */
[----:B------:R-:W2:Y:S01]  /*0700*/  LDCU UR8, c[0x0][0x3b0] ;  /* 0x00007600ff0877ac */ /* 0x000ea20008000800 */
[----:B------:R-:W2:Y:S01]  /*0710*/  LDCU UR7, c[0x0][0x3b0] ;  /* 0x00007600ff0777ac */ /* 0x000ea20008000800 */
[----:B------:R-:W2:Y:S01]  /*0720*/  LDCU UR73, c[0x0][0x3b0] ;  /* 0x00007600ff4977ac */ /* 0x000ea20008000800 */
[--C-:B-1----:R-:W-:Y:S01]  /*0730*/  IMAD.MOV R6, RZ, RZ, -R3.reuse ;  /* 0x000000ffff067224 */ /* 0x102fe200078e0a03 */
[----:B------:R-:W1:Y:S03]  /*0740*/  LDCU UR70, c[0x0][0x3b0] ;  /* 0x00007600ff4677ac */ /* 0x000e660008000800 */
[----:B------:R-:W-:Y:S01]  /*0750*/  IMAD R5, R6, R7, RZ ;  /* 0x0000000706057224 */ /* 0x000fe200078e02ff */
[----:B------:R-:W-:Y:S01]  /*0760*/  IABS R6, R11 ;  /* 0x0000000b00067213 */ /* 0x000fe20000000000 */
[----:B------:R-:W1:Y:S02]  /*0770*/  LDCU UR68, c[0x0][0x3b0] ;  /* 0x00007600ff4477ac */ /* 0x000e640008000800 */
[----:B------:R-:W-:Y:S01]  /*0780*/  IMAD.HI.U32 R2, R3, R5, R2 ;  /* 0x0000000503027227 */ /* 0x000fe200078e0002 */
[----:B------:R-:W1:Y:S03]  /*0790*/  LDCU UR67, c[0x0][0x3b0] ;  /* 0x00007600ff4377ac */ /* 0x000e660008000800 */
[----:B------:R-:W-:-:S02]  /*07a0*/  IMAD.MOV.U32 R3, RZ, RZ, R4 ;  /* 0x000000ffff037224 */ /* 0x000fc400078e0004 */
[----:B------:R-:W-:Y:S01]  /*07b0*/  IMAD.MOV R0, RZ, RZ, -R6 ;  /* 0x000000ffff007224 */ /* 0x000fe200078e0a06 */
[----:B------:R-:W1:Y:S01]  /*07c0*/  LDCU UR66, c[0x0][0x3b0] ;  /* 0x00007600ff4277ac */ /* 0x000e620008000800 */
[----:B------:R-:W-:Y:S01]  /*07d0*/  IMAD.HI.U32 R2, R2, R3, RZ ;  /* 0x0000000302027227 */ /* 0x000fe200078e00ff */
[----:B------:R-:W1:Y:S01]  /*07e0*/  I2F.RP R6, R233 ;  /* 0x000000e900067306 */ /* 0x000e620000209400 */
[----:B------:R-:W2:Y:S02]  /*07f0*/  LDCU UR65, c[0x0][0x3b0] ;  /* 0x00007600ff4177ac */ /* 0x000ea40008000800 */
[----:B------:R-:W-:Y:S01]  /*0800*/  IMAD R0, R2, R0, R3 ;  /* 0x0000000002007224 */ /* 0x000fe200078e0203 */
[----:B------:R-:W2:Y:S04]  /*0810*/  LDCU UR64, c[0x0][0x3b0] ;  /* 0x00007600ff4077ac */ /* 0x000ea80008000800 */
[----:B------:R-:W2:Y:S01]  /*0820*/  I2F.RP R3, R8 ;  /* 0x0000000800037306 */ /* 0x000ea20000209400 */
[----:B------:R-:W-:Y:S01]  /*0830*/  ISETP.GT.U32.AND P1, PT, R7, R0, PT ;  /* 0x000000000700720c */ /* 0x000fe20003f24070 */
[----:B------:R-:W3:Y:S01]  /*0840*/  LDCU UR63, c[0x0][0x3b0] ;  /* 0x00007600ff3f77ac */ /* 0x000ee20008000800 */
[----:B------:R-:W3:Y:S05]  /*0850*/  LDCU UR62, c[0x0][0x3b0] ;  /* 0x00007600ff3e77ac */ /* 0x000eea0008000800 */
[----:B-1----:R-:W1:Y:S01]  /*0860*/  MUFU.RCP R6, R6 ;  /* 0x0000000600067308 */ /* 0x002e620000001000 */
[----:B------:R-:W3:Y:S05]  /*0870*/  LDCU UR60, c[0x0][0x3b0] ;  /* 0x00007600ff3c77ac */ /* 0x000eea0008000800 */
[-C--:B------:R-:W-:Y:S01]  /*0880*/  @!P1 IADD3 R0, PT, PT, R0, -R7.reuse, RZ ;  /* 0x8000000700009210 */ /* 0x080fe20007ffe0ff */
[----:B------:R-:W-:Y:S01]  /*0890*/  @!P1 VIADD R2, R2, 0x1 ;  /* 0x0000000102029836 */ /* 0x000fe20000000000 */
[----:B--2---:R-:W2:Y:S01]  /*08a0*/  MUFU.RCP R3, R3 ;  /* 0x0000000300037308 */ /* 0x004ea20000001000 */
[----:B------:R-:W-:Y:S01]  /*08b0*/  ISETP.NE.AND P1, PT, R11, RZ, PT ;  /* 0x000000ff0b00720c */ /* 0x000fe20003f25270 */
[----:B------:R-:W3:Y:S01]  /*08c0*/  LDCU UR59, c[0x0][0x3b0] ;  /* 0x00007600ff3b77ac */ /* 0x000ee20008000800 */
[----:B------:R-:W-:-:S02]  /*08d0*/  ISETP.GE.U32.AND P0, PT, R0, R7, PT ;  /* 0x000000070000720c */ /* 0x000fc40003f06070 */
[----:B------:R-:W-:Y:S01]  /*08e0*/  LOP3.LUT R0, R10, R11, RZ, 0x3c, !PT ;  /* 0x0000000b0a007212 */ /* 0x000fe200078e3cff */
[----:B------:R-:W3:Y:S03]  /*08f0*/  LDCU UR58, c[0x0][0x3b0] ;  /* 0x00007600ff3a77ac */ /* 0x000ee60008000800 */
[----:B------:R-:W-:Y:S01]  /*0900*/  ISETP.GE.AND P2, PT, R0, RZ, PT ;  /* 0x000000ff0000720c */ /* 0x000fe20003f46270 */
[----:B-1----:R-:W-:Y:S01]  /*0910*/  VIADD R4, R6, 0xffffffe ;  /* 0x0ffffffe06047836 */ /* 0x002fe20000000000 */
[----:B------:R-:W1:Y:S03]  /*0920*/  LDCU UR57, c[0x0][0x3b0] ;  /* 0x00007600ff3977ac */ /* 0x000e660008000800 */
[----:B------:R-:W1:Y:S01]  /*0930*/  F2I.FTZ.U32.TRUNC.NTZ R5, R4 ;  /* 0x0000000400057305 */ /* 0x000e62000021f000 */
[----:B------:R-:W3:Y:S01]  /*0940*/  LDCU UR56, c[0x0][0x3b0] ;  /* 0x00007600ff3877ac */ /* 0x000ee20008000800 */
[----:B------:R-:W-:Y:S01]  /*0950*/  @P0 VIADD R2, R2, 0x1 ;  /* 0x0000000102020836 */ /* 0x000fe20000000000 */
[----:B--2---:R-:W-:-:S02]  /*0960*/  IADD3 R0, PT, PT, R3, 0xffffffe, RZ ;  /* 0x0ffffffe03007810 */ /* 0x004fc40007ffe0ff */
[----:B----4-:R-:W-:Y:S01]  /*0970*/  ISETP.GE.AND P0, PT, R15, UR6, PT ;  /* 0x000000060f007c0c */ /* 0x010fe2000bf06270 */
[----:B------:R-:W-:Y:S01]  /*0980*/  IMAD.MOV.U32 R252, RZ, RZ, R2 ;  /* 0x000000fffffc7224 */ /* 0x000fe200078e0002 */
[----:B------:R-:W2:Y:S01]  /*0990*/  LDCU UR6, c[0x0][0x3b0] ;  /* 0x00007600ff0677ac */ /* 0x000ea20008000800 */
[----:B------:R-:W4:Y:S03]  /*09a0*/  F2I.FTZ.U32.TRUNC.NTZ R3, R0 ;  /* 0x0000000000037305 */ /* 0x000f26000021f000 */
[----:B------:R-:W-:Y:S01]  /*09b0*/  @!P2 IADD3 R252, PT, PT, -R252, RZ, RZ ;  /* 0x000000fffcfca210 */ /* 0x000fe20007ffe1ff */
[----:B------:R-:W2:Y:S01]  /*09c0*/  LDCU UR55, c[0x0][0x3b0] ;  /* 0x00007600ff3777ac */ /* 0x000ea20008000800 */
[----:B------:R-:W-:Y:S01]  /*09d0*/  @!P1 LOP3.LUT R252, RZ, R11, RZ, 0x33, !PT ;  /* 0x0000000bfffc9212 */ /* 0x000fe200078e33ff */
[----:B-1----:R-:W-:Y:S01]  /*09e0*/  IMAD.MOV R6, RZ, RZ, -R5 ;  /* 0x000000ffff067224 */ /* 0x002fe200078e0a05 */
[----:B------:R-:W1:Y:S03]  /*09f0*/  LDCU UR54, c[0x0][0x3b0] ;  /* 0x00007600ff3677ac */ /* 0x000e660008000800 */
[----:B------:R-:W-:-:S02]  /*0a00*/  IMAD.MOV R2, RZ, RZ, -R252 ;  /* 0x000000ffff027224 */ /* 0x000fc400078e0afc */
[----:B------:R-:W-:Y:S01]  /*0a10*/  IMAD R7, R6, R233, RZ ;  /* 0x000000e906077224 */ /* 0x000fe200078e02ff */
[----:B------:R-:W1:Y:S01]  /*0a20*/  LDCU UR52, c[0x0][0x3b0] ;  /* 0x00007600ff3477ac */ /* 0x000e620008000800 */
[----:B------:R-:W-:Y:S01]  /*0a30*/  IMAD R2, R11, R2, R10 ;  /* 0x000000020b027224 */ /* 0x000fe200078e020a */
[----:B----4-:R-:W-:Y:S01]  /*0a40*/  IADD3 R4, PT, PT, RZ, -R3, RZ ;  /* 0x80000003ff047210 */ /* 0x010fe20007ffe0ff */
[----:B------:R-:W-:Y:S01]  /*0a50*/  IMAD.U32 R6, RZ, RZ, UR5 ;  /* 0x00000005ff067e24 */ /* 0x000fe2000f8e00ff */
[----:B------:R-:W4:Y:S01]  /*0a60*/  LDCU UR5, c[0x0][0x3b0] ;  /* 0x00007600ff0577ac */ /* 0x000f220008000800 */
[----:B------:R-:W-:Y:S02]  /*0a70*/  IMAD.SHL.U32 R252, R252, 0x100, RZ ;  /* 0x00000100fcfc7824 */ /* 0x000fe400078e00ff */
[----:B------:R-:W-:Y:S01]  /*0a80*/  IMAD.MOV.U32 R11, RZ, RZ, R4 ;  /* 0x000000ffff0b7224 */ /* 0x000fe200078e0004 */
[----:B------:R-:W1:Y:S01]  /*0a90*/  LDCU UR51, c[0x0][0x3b0] ;  /* 0x00007600ff3377ac */ /* 0x000e620008000800 */
[----:B------:R-:W-:Y:S01]  /*0aa0*/  IMAD.MOV.U32 R4, RZ, RZ, RZ ;  /* 0x000000ffff047224 */ /* 0x000fe200078e00ff */
[----:B------:R-:W-:Y:S01]  /*0ab0*/  IABS R232, R252 ;  /* 0x000000fc00e87213 */ /* 0x000fe20000000000 */
[C---:B------:R-:W-:Y:S01]  /*0ac0*/  VIADD R10, R252.reuse, 0x1 ;  /* 0x00000001fc0a7836 */ /* 0x040fe20000000000 */
[----:B------:R-:W-:Y:S01]  /*0ad0*/  IADD3 R90, PT, PT, R252, 0xeb, RZ ;  /* 0x000000ebfc5a7810 */ /* 0x000fe20007ffe0ff */
[----:B------:R-:W-:Y:S01]  /*0ae0*/  IMAD.HI.U32 R0, R5, R7, R4 ;  /* 0x0000000705007227 */ /* 0x000fe200078e0004 */
[----:B------:R-:W-:Y:S01]  /*0af0*/  IADD3 R4, PT, PT, R9, R2, RZ ;  /* 0x0000000209047210 */ /* 0x000fe20007ffe0ff */
[----:B------:R-:W1:Y:S01]  /*0b00*/  LDCU UR49, c[0x0][0x3b0] ;  /* 0x00007600ff3177ac */ /* 0x000e620008000800 */
[----:B------:R-:W-:Y:S01]  /*0b10*/  SEL R9, R6, RZ, !P0 ;  /* 0x000000ff06097207 */ /* 0x000fe20004000000 */
[----:B------:R-:W-:Y:S01]  /*0b20*/  IMAD R5, R11, R8, RZ ;  /* 0x000000080b057224 */ /* 0x000fe200078e02ff */
[----:B------:R-:W-:Y:S01]  /*0b30*/  SHF.L.U32 R4, R4, 0x6, RZ ;  /* 0x0000000604047819 */ /* 0x000fe200000006ff */
[----:B------:R-:W-:Y:S01]  /*0b40*/  IMAD.MOV.U32 R2, RZ, RZ, RZ ;  /* 0x000000ffff027224 */ /* 0x000fe200078e00ff */
[----:B------:R-:W-:Y:S01]  /*0b50*/  IABS R229, R10 ;  /* 0x0000000a00e57213 */ /* 0x000fe20000000000 */
[----:B------:R-:W-:Y:S01]  /*0b60*/  VIADD R11, R252, 0xff ;  /* 0x000000fffc0b7836 */ /* 0x000fe20000000000 */
[C---:B------:R-:W-:Y:S01]  /*0b70*/  LOP3.LUT R14, R4.reuse, 0x1f, R13, 0xf8, !PT ;  /* 0x0000001f040e7812 */ /* 0x040fe200078ef80d */
[----:B------:R-:W-:Y:S01]  /*0b80*/  IMAD.HI.U32 R2, R3, R5, R2 ;  /* 0x0000000503027227 */ /* 0x000fe200078e0002 */
[----:B------:R-:W-:-:S02]  /*0b90*/  LOP3.LUT R13, R4, 0x20, R15, 0xfe, !PT ;  /* 0x00000020040d7812 */ /* 0x000fc400078efe0f */
[----:B------:R-:W-:Y:S01]  /*0ba0*/  IABS R5, R14 ;  /* 0x0000000e00057213 */ /* 0x000fe20000000000 */
[----:B------:R-:W-:Y:S01]  /*0bb0*/  STL [R1+0xae0], R14 ;  /* 0x000ae00e01007387 */ /* 0x000fe20000100800 */
[----:B------:R-:W-:Y:S01]  /*0bc0*/  IABS R7, R13 ;  /* 0x0000000d00077213 */ /* 0x000fe20000000000 */
[----:B------:R-:W-:Y:S01]  /*0bd0*/  VIADD R93, R252, 0xed ;  /* 0x000000edfc5d7836 */ /* 0x000fe20000000000 */
[----:B------:R-:W-:Y:S01]  /*0be0*/  IABS R18, R11 ;  /* 0x0000000b00127213 */ /* 0x000fe20000000000 */
[C---:B------:R-:W-:Y:S01]  /*0bf0*/  IMAD.HI.U32 R3, R2.reuse, R5, RZ ;  /* 0x0000000502037227 */ /* 0x040fe200078e00ff */
[----:B------:R-:W-:Y:S01]  /*0c00*/  STL [R1+0xae4], R13 ;  /* 0x000ae40d01007387 */ /* 0x000fe20000100800 */
[----:B------:R-:W-:Y:S02]  /*0c10*/  ISETP.NE.U32.AND P0, PT, R9, RZ, PT ;  /* 0x000000ff0900720c */ /* 0x000fe40003f05070 */
[----:B------:R-:W-:Y:S01]  /*0c20*/  IMAD.HI.U32 R2, R2, R7, RZ ;  /* 0x0000000702027227 */ /* 0x000fe200078e00ff */
[----:B------:R1:W-:Y:S01]  /*0c30*/  STL [R1+0x58], R6 ;  /* 0x0000580601007387 */ /* 0x0003e20000100800 */
[----:B------:R-:W-:-:S02]  /*0c40*/  IADD3 R9, PT, PT, R252, 0x3, RZ ;  /* 0x00000003fc097810 */ /* 0x000fc40007ffe0ff */
[----:B------:R-:W-:Y:S01]  /*0c50*/  IMAD.MOV R3, RZ, RZ, -R3 ;  /* 0x000000ffff037224 */ /* 0x000fe200078e0a03 */
[----:B------:R-:W-:Y:S01]  /*0c60*/  ISETP.GE.AND P1, PT, R11, RZ, PT ;  /* 0x000000ff0b00720c */ /* 0x000fe20003f26270 */
[----:B------:R-:W-:Y:S01]  /*0c70*/  IMAD.HI.U32 R4, R0, R18, RZ ;  /* 0x0000001200047227 */ /* 0x000fe200078e00ff */
[----:B------:R-:W-:Y:S02]  /*0c80*/  IABS R106, R9 ;  /* 0x00000009006a7213 */ /* 0x000fe40000000000 */
[C---:B------:R-:W-:Y:S01]  /*0c90*/  IADD3 R15, PT, PT, R252.reuse, 0x9e, RZ ;  /* 0x0000009efc0f7810 */ /* 0x040fe20007ffe0ff */
[----:B------:R-:W-:Y:S01]  /*0ca0*/  VIADD R11, R252, 0x4 ;  /* 0x00000004fc0b7836 */ /* 0x000fe20000000000 */
[----:B-1----:R-:W-:Y:S01]  /*0cb0*/  IADD3 R6, PT, PT, -R2, RZ, RZ ;  /* 0x000000ff02067210 */ /* 0x002fe20007ffe1ff */
[----:B------:R-:W-:Y:S01]  /*0cc0*/  IMAD R2, R8, R3, R5 ;  /* 0x0000000308027224 */ /* 0x000fe200078e0205 */
[----:B------:R-:W-:Y:S01]  /*0cd0*/  IADD3 R4, PT, PT, -R4, RZ, RZ ;  /* 0x000000ff04047210 */ /* 0x000fe20007ffe1ff */
[----:B------:R-:W-:Y:S01]  /*0ce0*/  IMAD.HI.U32 R5, R0, R106, RZ ;  /* 0x0000006a00057227 */ /* 0x000fe200078e00ff */
[----:B------:R-:W-:-:S02]  /*0cf0*/  IABS R107, R11 ;  /* 0x0000000b006b7213 */ /* 0x000fc40000000000 */
[C---:B------:R-:W-:Y:S01]  /*0d00*/  ISETP.GT.U32.AND P2, PT, R8.reuse, R2, PT ;  /* 0x000000020800720c */ /* 0x040fe20003f44070 */
[----:B------:R-:W-:Y:S01]  /*0d10*/  IMAD R3, R8, R6, R7 ;  /* 0x0000000608037224 */ /* 0x000fe200078e0207 */
[----:B------:R-:W-:Y:S01]  /*0d20*/  IADD3 R5, PT, PT, -R5, RZ, RZ ;  /* 0x000000ff05057210 */ /* 0x000fe20007ffe1ff */
[C---:B------:R-:W-:Y:S02]  /*0d30*/  IMAD R18, R233.reuse, R4, R18 ;  /* 0x00000004e9127224 */ /* 0x040fe400078e0212 */
[----:B------:R-:W-:Y:S01]  /*0d40*/  IMAD.HI.U32 R4, R0, R229, RZ ;  /* 0x000000e500047227 */ /* 0x000fe200078e00ff */
[----:B------:R-:W-:Y:S02]  /*0d50*/  ISETP.GT.U32.AND P3, PT, R8, R3, PT ;  /* 0x000000030800720c */ /* 0x000fe40003f64070 */
[----:B------:R-:W-:Y:S01]  /*0d60*/  ISETP.GT.U32.AND P4, PT, R233, R18, PT ;  /* 0x00000012e900720c */ /* 0x000fe20003f84070 */
[----:B------:R-:W-:Y:S02]  /*0d70*/  IMAD.MOV R4, RZ, RZ, -R4 ;  /* 0x000000ffff047224 */ /* 0x000fe400078e0a04 */
[----:B------:R-:W-:-:S02]  /*0d80*/  VIADD R7, R252, 0x2 ;  /* 0x00000002fc077836 */ /* 0x000fc40000000000 */
[----:B------:R-:W-:Y:S01]  /*0d90*/  @!P2 IADD3 R2, PT, PT, R2, -R8, RZ ;  /* 0x800000080202a210 */ /* 0x000fe20007ffe0ff */
[C---:B------:R-:W-:Y:S02]  /*0da0*/  IMAD R229, R233.reuse, R4, R229 ;  /* 0x00000004e9e57224 */ /* 0x040fe400078e02e5 */
[----:B------:R-:W-:Y:S01]  /*0db0*/  IABS R228, R7 ;  /* 0x0000000700e47213 */ /* 0x000fe20000000000 */
[----:B------:R-:W-:Y:S02]  /*0dc0*/  IMAD.HI.U32 R6, R0, R107, RZ ;  /* 0x0000006b00067227 */ /* 0x000fe400078e00ff */
[----:B------:R-:W-:Y:S02]  /*0dd0*/  ISETP.GT.U32.AND P6, PT, R233, R229, PT ;  /* 0x000000e5e900720c */ /* 0x000fe40003fc4070 */
[----:B------:R-:W-:Y:S01]  /*0de0*/  @!P3 IMAD.IADD R3, R3, 0x1, -R8 ;  /* 0x000000010303b824 */ /* 0x000fe200078e0a08 */
[----:B------:R-:W-:Y:S01]  /*0df0*/  ISETP.GT.U32.AND P3, PT, R8, R2, PT ;  /* 0x000000020800720c */ /* 0x000fe20003f64070 */
[----:B------:R-:W-:Y:S01]  /*0e00*/  @!P4 IMAD.IADD R18, R18, 0x1, -R233 ;  /* 0x000000011212c824 */ /* 0x000fe200078e0ae9 */
[----:B------:R-:W-:Y:S01]  /*0e10*/  ISETP.GE.AND P4, PT, R10, RZ, PT ;  /* 0x000000ff0a00720c */ /* 0x000fe20003f86270 */
[----:B------:R-:W-:Y:S01]  /*0e20*/  IMAD.HI.U32 R4, R0, R228, RZ ;  /* 0x000000e400047227 */ /* 0x000fe200078e00ff */
[----:B------:R-:W-:-:S02]  /*0e30*/  ISETP.GT.U32.AND P2, PT, R8, R3, PT ;  /* 0x000000030800720c */ /* 0x000fc40003f44070 */
[----:B------:R-:W-:Y:S01]  /*0e40*/  ISETP.GT.U32.AND P5, PT, R233, R18, PT ;  /* 0x00000012e900720c */ /* 0x000fe20003fa4070 */
[----:B------:R-:W-:Y:S02]  /*0e50*/  IMAD.MOV R4, RZ, RZ, -R4 ;  /* 0x000000ffff047224 */ /* 0x000fe400078e0a04 */
[----:B------:R-:W-:Y:S01]  /*0e60*/  IMAD.MOV R6, RZ, RZ, -R6 ;  /* 0x000000ffff067224 */ /* 0x000fe200078e0a06 */
[----:B------:R-:W-:Y:S01]  /*0e70*/  @!P6 IADD3 R229, PT, PT, R229, -R233, RZ ;  /* 0x800000e9e5e5e210 */ /* 0x000fe20007ffe0ff */
[C---:B------:R-:W-:Y:S01]  /*0e80*/  IMAD R228, R233.reuse, R4, R228 ;  /* 0x00000004e9e47224 */ /* 0x040fe200078e02e4 */
[----:B------:R-:W-:Y:S01]  /*0e90*/  ISETP.NE.AND P6, PT, R12, RZ, PT ;  /* 0x000000ff0c00720c */ /* 0x000fe20003fc5270 */
[C---:B------:R-:W-:Y:S01]  /*0ea0*/  IMAD R106, R233.reuse, R5, R106 ;  /* 0x00000005e96a7224 */ /* 0x040fe200078e026a */
[----:B------:R-:W-:Y:S01]  /*0eb0*/  @!P3 IADD3 R2, PT, PT, R2, -R8, RZ ;  /* 0x800000080202b210 */ /* 0x000fe20007ffe0ff */
[----:B------:R-:W-:Y:S01]  /*0ec0*/  IMAD R107, R233, R6, R107 ;  /* 0x00000006e96b7224 */ /* 0x000fe200078e026b */
[----:B------:R-:W-:Y:S01]  /*0ed0*/  ISETP.GE.AND P3, PT, R14, RZ, PT ;  /* 0x000000ff0e00720c */ /* 0x000fe20003f66270 */
[----:B------:R-:W-:Y:S01]  /*0ee0*/  @!P2 IMAD.IADD R3, R3, 0x1, -R8 ;  /* 0x000000010303a824 */ /* 0x000fe200078e0a08 */
[----:B------:R-:W-:Y:S01]  /*0ef0*/  ISETP.GE.AND P2, PT, R13, RZ, PT ;  /* 0x000000ff0d00720c */ /* 0x000fe20003f46270 */
[----:B------:R-:W-:Y:S01]  /*0f00*/  @!P5 IMAD.IADD R18, R18, 0x1, -R233 ;  /* 0x000000011212d824 */ /* 0x000fe200078e0ae9 */
[----:B------:R-:W-:Y:S01]  /*0f10*/  ISETP.GE.AND P5, PT, R7, RZ, PT ;  /* 0x000000ff0700720c */ /* 0x000fe20003fa6270 */
[----:B------:R-:W-:Y:S01]  /*0f20*/  IMAD.MOV.U32 R4, RZ, RZ, R3 ;  /* 0x000000ffff047224 */ /* 0x000fe200078e0003 */
[----:B------:R-:W-:Y:S01]  /*0f30*/  LOP3.LUT R3, RZ, R12, RZ, 0x33, !PT ;  /* 0x0000000cff037212 */ /* 0x000fe200078e33ff */
[C---:B------:R-:W-:Y:S01]  /*0f40*/  VIADD R5, R252.reuse, 0x5 ;  /* 0x00000005fc057836 */ /* 0x040fe20000000000 */
[C---:B------:R-:W-:Y:S01]  /*0f50*/  IADD3 R7, PT, PT, R252.reuse, 0x7, RZ ;  /* 0x00000007fc077810 */ /* 0x040fe20007ffe0ff */
[----:B------:R-:W-:Y:S01]  /*0f60*/  @!P1 IMAD.MOV R18, RZ, RZ, -R18 ;  /* 0x000000ffff129224 */ /* 0x000fe200078e0a12 */
[C---:B------:R-:W-:Y:S01]  /*0f70*/  ISETP.GT.U32.AND P1, PT, R233.reuse, R229, PT ;  /* 0x000000e5e900720c */ /* 0x040fe20003f24070 */
[C---:B------:R-:W-:Y:S01]  /*0f80*/  VIADD R8, R252.reuse, 0x8 ;  /* 0x00000008fc087836 */ /* 0x040fe20000000000 */
[----:B------:R-:W-:Y:S01]  /*0f90*/  IABS R108, R5 ;  /* 0x00000005006c7213 */ /* 0x000fe20000000000 */
[----:B------:R-:W-:Y:S01]  /*0fa0*/  VIADD R10, R252, 0xe ;  /* 0x0000000efc0a7836 */ /* 0x000fe20000000000 */
[----:B------:R-:W-:Y:S01]  /*0fb0*/  @!P3 IADD3 R2, PT, PT, -R2, RZ, RZ ;  /* 0x000000ff0202b210 */ /* 0x000fe20007ffe1ff */
[----:B------:R-:W-:Y:S01]  /*0fc0*/  @!P2 IMAD.MOV R4, RZ, RZ, -R4 ;  /* 0x000000ffff04a224 */ /* 0x000fe200078e0a04 */
[C---:B------:R-:W-:Y:S01]  /*0fd0*/  ISETP.GT.U32.AND P2, PT, R233.reuse, R106, PT ;  /* 0x0000006ae900720c */ /* 0x040fe20003f44070 */
[----:B------:R-:W-:Y:S01]  /*0fe0*/  STL [R1+0x23e0], R18 ;  /* 0x0023e01201007387 */ /* 0x000fe20000100800 */
[----:B------:R-:W-:Y:S01]  /*0ff0*/  ISETP.GT.U32.AND P3, PT, R233, R228, PT ;  /* 0x000000e4e900720c */ /* 0x000fe20003f64070 */
[C---:B------:R-:W-:Y:S01]  /*1000*/  VIADD R14, R252.reuse, 0x9c ;  /* 0x0000009cfc0e7836 */ /* 0x040fe20000000000 */
[C---:B------:R-:W-:Y:S01]  /*1010*/  SEL R2, R3.reuse, R2, !P6 ;  /* 0x0000000203027207 */ /* 0x040fe20007000000 */
[C---:B------:R-:W-:Y:S01]  /*1020*/  VIADD R92, R252.reuse, 0xec ;  /* 0x000000ecfc5c7836 */ /* 0x040fe20000000000 */
[----:B------:R-:W-:Y:S01]  /*1030*/  SEL R3, R3, R4, !P6 ;  /* 0x0000000403037207 */ /* 0x000fe20007000000 */
[----:B------:R-:W-:Y:S01]  /*1040*/  VIADD R4, R252, 0x6 ;  /* 0x00000006fc047836 */ /* 0x000fe20000000000 */
[----:B------:R-:W-:Y:S01]  /*1050*/  ISETP.GT.U32.AND P6, PT, R233, R107, PT ;  /* 0x0000006be900720c */ /* 0x000fe20003fc4070 */
[----:B------:R1:W-:Y:S01]  /*1060*/  STL [R1+0x70], R2 ;  /* 0x0000700201007387 */ /* 0x0003e20000100800 */
[----:B------:R-:W-:-:S02]  /*1070*/  @!P1 IADD3 R229, PT, PT, R229, -R233, RZ ;  /* 0x800000e9e5e59210 */ /* 0x000fc40007ffe0ff */
[----:B------:R-:W-:Y:S01]  /*1080*/  IABS R109, R4 ;  /* 0x00000004006d7213 */ /* 0x000fe20000000000 */
[----:B------:R2:W-:Y:S01]  /*1090*/  STL [R1+0x6c], R3 ;  /* 0x00006c0301007387 */ /* 0x0005e20000100800 */
[----:B------:R-:W-:Y:S01]  /*10a0*/  @!P2 IADD3 R106, PT, PT, R106, -R233, RZ ;  /* 0x800000e96a6aa210 */ /* 0x000fe20007ffe0ff */
[----:B------:R-:W-:Y:S01]  /*10b0*/  @!P3 IMAD.IADD R228, R228, 0x1, -R233 ;  /* 0x00000001e4e4b824 */ /* 0x000fe200078e0ae9 */
[----:B------:R-:W-:Y:S01]  /*10c0*/  ISETP.GE.AND P1, PT, R9, RZ, PT ;  /* 0x000000ff0900720c */ /* 0x000fe20003f26270 */
[----:B------:R-:W-:Y:S01]  /*10d0*/  @!P4 IMAD.MOV R229, RZ, RZ, -R229 ;  /* 0x000000ffffe5c224 */ /* 0x000fe200078e0ae5 */
[----:B------:R-:W-:Y:S01]  /*10e0*/  IADD3 R9, PT, PT, R252, 0x9, RZ ;  /* 0x00000009fc097810 */ /* 0x000fe20007ffe0ff */
[C---:B-1----:R-:W-:Y:S01]  /*10f0*/  IMAD.HI.U32 R2, R0.reuse, R108, RZ ;  /* 0x0000006c00027227 */ /* 0x042fe200078e00ff */
[----:B------:R-:W-:Y:S02]  /*1100*/  ISETP.GT.U32.AND P2, PT, R233, R228, PT ;  /* 0x000000e4e900720c */ /* 0x000fe40003f44070 */
[----:B------:R-:W-:Y:S01]  /*1110*/  IABS R111, R8 ;  /* 0x00000008006f7213 */ /* 0x000fe20000000000 */
[----:B------:R-:W-:Y:S01]  /*1120*/  IMAD.MOV R2, RZ, RZ, -R2 ;  /* 0x000000ffff027224 */ /* 0x000fe200078e0a02 */
[----:B------:R-:W-:Y:S01]  /*1130*/  IABS R112, R9 ;  /* 0x0000000900707213 */ /* 0x000fe20000000000 */
[--C-:B------:R-:W-:Y:S01]  /*1140*/  @!P6 IMAD.IADD R107, R107, 0x1, -R233.reuse ;  /* 0x000000016b6be824 */ /* 0x100fe200078e0ae9 */
[C---:B------:R-:W-:Y:S01]  /*1150*/  ISETP.GT.U32.AND P6, PT, R233.reuse, R106, PT ;  /* 0x0000006ae900720c */ /* 0x040fe20003fc4070 */
[----:B------:R-:W-:Y:S01]  /*1160*/  IMAD R108, R233, R2, R108 ;  /* 0x00000002e96c7224 */ /* 0x000fe200078e026c */
[----:B------:R-:W-:Y:S01]  /*1170*/  ISETP.GE.AND P3, PT, R11, RZ, PT ;  /* 0x000000ff0b00720c */ /* 0x000fe20003f66270 */
[----:B------:R-:W-:Y:S01]  /*1180*/  IMAD.HI.U32 R2, R0, R109, RZ ;  /* 0x0000006d00027227 */ /* 0x000fe200078e00ff */
[C---:B------:R-:W-:Y:S01]  /*1190*/  ISETP.GT.U32.AND P4, PT, R233.reuse, R107, PT ;  /* 0x0000006be900720c */ /* 0x040fe20003f84070 */
[----:B------:R1:W-:Y:S01]  /*11a0*/  STL [R1+0x2418], R229 ;  /* 0x002418e501007387 */ /* 0x0003e20000100800 */
[----:B------:R-:W-:Y:S01]  /*11b0*/  IABS R110, R7 ;  /* 0x00000007006e7213 */ /* 0x000fe20000000000 */
[----:B------:R-:W-:Y:S01]  /*11c0*/  IMAD.MOV R2, RZ, RZ, -R2 ;  /* 0x000000ffff027224 */ /* 0x000fe200078e0a02 */
[----:B------:R-:W-:Y:S01]  /*11d0*/  IABS R116, R10 ;  /* 0x0000000a00747213 */ /* 0x000fe20000000000 */
[----:B------:R-:W-:Y:S01]  /*11e0*/  @!P2 IMAD.IADD R228, R228, 0x1, -R233 ;  /* 0x00000001e4e4a824 */ /* 0x000fe200078e0ae9 */
[C---:B------:R-:W-:Y:S01]  /*11f0*/  ISETP.GT.U32.AND P2, PT, R233.reuse, R108, PT ;  /* 0x0000006ce900720c */ /* 0x040fe20003f44070 */
[C---:B------:R-:W-:Y:S01]  /*1200*/  IMAD R109, R233.reuse, R2, R109 ;  /* 0x00000002e96d7224 */ /* 0x040fe200078e026d */
[----:B------:R-:W-:Y:S01]  /*1210*/  IADD3 R12, PT, PT, R252, 0x42, RZ ;  /* 0x00000042fc0c7810 */ /* 0x000fe20007ffe0ff */
[----:B------:R-:W-:Y:S01]  /*1220*/  @!P6 IMAD.IADD R106, R106, 0x1, -R233 ;  /* 0x000000016a6ae824 */ /* 0x000fe200078e0ae9 */
[----:B------:R-:W-:Y:S01]  /*1230*/  IADD3 R13, PT, PT, R252, 0x9b, RZ ;  /* 0x0000009bfc0d7810 */ /* 0x000fe20007ffe0ff */
[----:B--2---:R-:W-:Y:S01]  /*1240*/  IMAD.HI.U32 R3, R0, R111, RZ ;  /* 0x0000006f00037227 */ /* 0x004fe200078e00ff */
[----:B------:R-:W-:-:S02]  /*1250*/  ISETP.GT.U32.AND P6, PT, R233, R109, PT ;  /* 0x0000006de900720c */ /* 0x000fc40003fc4070 */
[----:B------:R-:W-:Y:S01]  /*1260*/  @!P4 IADD3 R107, PT, PT, R107, -R233, RZ ;  /* 0x800000e96b6bc210 */ /* 0x000fe20007ffe0ff */
[----:B------:R-:W-:Y:S01]  /*1270*/  IMAD.HI.U32 R2, R0, R110, RZ ;  /* 0x0000006e00027227 */ /* 0x000fe200078e00ff */
[----:B------:R-:W-:Y:S02]  /*1280*/  IADD3 R6, PT, PT, -R3, RZ, RZ ;  /* 0x000000ff03067210 */ /* 0x000fe40007ffe1ff */
[----:B------:R-:W-:Y:S01]  /*1290*/  @!P3 IADD3 R107, PT, PT, -R107, RZ, RZ ;  /* 0x000000ff6b6bb210 */ /* 0x000fe20007ffe1ff */
[--C-:B------:R-:W-:Y:S01]  /*12a0*/  @!P2 IMAD.IADD R108, R108, 0x1, -R233.reuse ;  /* 0x000000016c6ca824 */ /* 0x100fe200078e0ae9 */
[----:B------:R-:W-:Y:S01]  /*12b0*/  ISETP.GE.AND P2, PT, R4, RZ, PT ;  /* 0x000000ff0400720c */ /* 0x000fe20003f46270 */
[----:B------:R-:W-:Y:S01]  /*12c0*/  IMAD.HI.U32 R4, R0, R112, RZ ;  /* 0x0000007000047227 */ /* 0x000fe200078e00ff */
[----:B------:R-:W-:Y:S02]  /*12d0*/  ISETP.GE.AND P4, PT, R5, RZ, PT ;  /* 0x000000ff0500720c */ /* 0x000fe40003f86270 */
[----:B------:R-:W-:Y:S01]  /*12e0*/  IABS R235, R12 ;  /* 0x0000000c00eb7213 */ /* 0x000fe20000000000 */
[----:B------:R-:W-:Y:S01]  /*12f0*/  @!P6 IMAD.IADD R109, R109, 0x1, -R233 ;  /* 0x000000016d6de824 */ /* 0x000fe200078e0ae9 */
[----:B------:R-:W-:Y:S01]  /*1300*/  IADD3 R4, PT, PT, -R4, RZ, RZ ;  /* 0x000000ff04047210 */ /* 0x000fe20007ffe1ff */
[C---:B------:R-:W-:Y:S01]  /*1310*/  IMAD R111, R233.reuse, R6, R111 ;  /* 0x00000006e96f7224 */ /* 0x040fe200078e026f */
[C---:B-1----:R-:W-:Y:S01]  /*1320*/  IADD3 R229, PT, PT, R252.reuse, 0xf0, RZ ;  /* 0x000000f0fce57810 */ /* 0x042fe20007ffe0ff */
[C---:B------:R-:W-:Y:S01]  /*1330*/  VIADD R5, R252.reuse, 0xa ;  /* 0x0000000afc057836 */ /* 0x040fe20000000000 */
[C---:B------:R-:W-:Y:S01]  /*1340*/  ISETP.GT.U32.AND P6, PT, R233.reuse, R109, PT ;  /* 0x0000006de900720c */ /* 0x040fe20003fc4070 */
[C---:B------:R-:W-:Y:S01]  /*1350*/  IMAD R112, R233.reuse, R4, R112 ;  /* 0x00000004e9707224 */ /* 0x040fe200078e0270 */
[C---:B------:R-:W-:Y:S01]  /*1360*/  ISETP.GT.U32.AND P3, PT, R233.reuse, R111, PT ;  /* 0x0000006fe900720c */ /* 0x040fe20003f64070 */
[----:B------:R-:W-:Y:S01]  /*1370*/  IMAD.MOV R2, RZ, RZ, -R2 ;  /* 0x000000ffff027224 */ /* 0x000fe200078e0a02 */
[----:B------:R-:W-:Y:S01]  /*1380*/  IABS R95, R5 ;  /* 0x00000005005f7213 */ /* 0x000fe20000000000 */
[C---:B------:R-:W-:Y:S01]  /*1390*/  VIADD R6, R252.reuse, 0xb ;  /* 0x0000000bfc067836 */ /* 0x040fe20000000000 */
[----:B------:R-:W-:Y:S01]  /*13a0*/  IADD3 R18, PT, PT, R252, 0xfe, RZ ;  /* 0x000000fefc127810 */ /* 0x000fe20007ffe0ff */
[----:B------:R-:W-:-:S02]  /*13b0*/  IMAD R110, R233, R2, R110 ;  /* 0x00000002e96e7224 */ /* 0x000fc400078e026e */
[----:B------:R-:W-:Y:S01]  /*13c0*/  IMAD.HI.U32 R2, R0, R95, RZ ;  /* 0x0000005f00027227 */ /* 0x000fe200078e00ff */
[----:B------:R-:W-:-:S03]  /*13d0*/  IABS R113, R6 ;  /* 0x0000000600717213 */ /* 0x000fc60000000000 */
[-C--:B------:R-:W-:Y:S01]  /*13e0*/  @!P6 IADD3 R109, PT, PT, R109, -R233.reuse, RZ ;  /* 0x800000e96d6de210 */ /* 0x080fe20007ffe0ff */
[----:B------:R-:W-:Y:S01]  /*13f0*/  @!P5 IMAD.MOV R228, RZ, RZ, -R228 ;  /* 0x000000ffffe4d224 */ /* 0x000fe200078e0ae4 */
[----:B------:R-:W-:Y:S01]  /*1400*/  ISETP.GT.U32.AND P6, PT, R233, R112, PT ;  /* 0x00000070e900720c */ /* 0x000fe20003fc4070 */
[----:B------:R-:W-:Y:S01]  /*1410*/  IMAD.MOV R4, RZ, RZ, -R2 ;  /* 0x000000ffff047224 */ /* 0x000fe200078e0a02 */
[----:B------:R-:W-:Y:S01]  /*1420*/  @!P3 IADD3 R111, PT, PT, R111, -R233, RZ ;  /* 0x800000e96f6fb210 */ /* 0x000fe20007ffe0ff */
[----:B------:R-:W-:Y:S01]  /*1430*/  IMAD.HI.U32 R2, R0, R113, RZ ;  /* 0x0000007100027227 */ /* 0x000fe200078e00ff */
[C---:B------:R-:W-:Y:S01]  /*1440*/  ISETP.GT.U32.AND P5, PT, R233.reuse, R108, PT ;  /* 0x0000006ce900720c */ /* 0x040fe20003fa4070 */
[----:B------:R-:W-:Y:S02]  /*1450*/  STL [R1+0x241c], R228 ;  /* 0x00241ce401007387 */ /* 0x000fe40000100800 */
[----:B------:R-:W-:Y:S01]  /*1460*/  @!P1 IMAD.MOV R106, RZ, RZ, -R106 ;  /* 0x000000ffff6a9224 */ /* 0x000fe200078e0a6a */
[----:B------:R-:W-:Y:S01]  /*1470*/  ISETP.GT.U32.AND P1, PT, R233, R110, PT ;  /* 0x0000006ee900720c */ /* 0x000fe20003f24070 */
[----:B------:R-:W-:-:S02]  /*1480*/  IMAD.MOV R2, RZ, RZ, -R2 ;  /* 0x000000ffff027224 */ /* 0x000fc400078e0a02 */
[C---:B------:R-:W-:Y:S01]  /*1490*/  IMAD R95, R233.reuse, R4, R95 ;  /* 0x00000004e95f7224 */ /* 0x040fe200078e025f */
[----:B------:R-:W-:Y:S01]  /*14a0*/  STL [R1+0x2420], R106 ;  /* 0x0024206a01007387 */ /* 0x000fe20000100800 */
[----:B------:R-:W-:Y:S01]  /*14b0*/  @!P6 IMAD.IADD R112, R112, 0x1, -R233 ;  /* 0x000000017070e824 */ /* 0x000fe200078e0ae9 */
[C---:B------:R-:W-:Y:S01]  /*14c0*/  ISETP.GT.U32.AND P6, PT, R233.reuse, R111, PT ;  /* 0x0000006fe900720c */ /* 0x040fe20003fc4070 */
[----:B------:R-:W-:Y:S02]  /*14d0*/  IMAD R113, R233, R2, R113 ;  /* 0x00000002e9717224 */ /* 0x000fe400078e0271 */
[--C-:B------:R-:W-:Y:S01]  /*14e0*/  @!P5 IMAD.IADD R108, R108, 0x1, -R233.reuse ;  /* 0x000000016c6cd824 */ /* 0x100fe200078e0ae9 */
[----:B------:R-:W-:Y:S01]  /*14f0*/  ISETP.GE.AND P5, PT, R7, RZ, PT ;  /* 0x000000ff0700720c */ /* 0x000fe20003fa6270 */
[----:B------:R-:W-:Y:S02]  /*1500*/  VIADD R7, R252, 0xc ;  /* 0x0000000cfc077836 */ /* 0x000fe40000000000 */
[----:B------:R-:W-:Y:S01]  /*1510*/  @!P1 IMAD.IADD R110, R110, 0x1, -R233 ;  /* 0x000000016e6e9824 */ /* 0x000fe200078e0ae9 */
[----:B------:R-:W-:Y:S01]  /*1520*/  ISETP.GE.AND P1, PT, R8, RZ, PT ;  /* 0x000000ff0800720c */ /* 0x000fe20003f26270 */
[----:B------:R-:W-:Y:S01]  /*1530*/  VIADD R8, R252, 0xd ;  /* 0x0000000dfc087836 */ /* 0x000fe20000000000 */
[----:B------:R-:W-:Y:S01]  /*1540*/  IABS R114, R7 ;  /* 0x0000000700727213 */ /* 0x000fe20000000000 */
[----:B------:R-:W-:Y:S01]  /*1550*/  @!P2 IMAD.MOV R109, RZ, RZ, -R109 ;  /* 0x000000ffff6da224 */ /* 0x000fe200078e0a6d */
[----:B------:R-:W-:Y:S01]  /*1560*/  ISETP.GT.U32.AND P3, PT, R233, R110, PT ;  /* 0x0000006ee900720c */ /* 0x000fe20003f64070 */
[----:B------:R-:W-:Y:S01]  /*1570*/  @!P6 IMAD.IADD R111, R111, 0x1, -R233 ;  /* 0x000000016f6fe824 */ /* 0x000fe200078e0ae9 */
[----:B------:R-:W-:Y:S01]  /*1580*/  ISETP.GT.U32.AND P6, PT, R233, R113, PT ;  /* 0x00000071e900720c */ /* 0x000fe20003fc4070 */
[----:B------:R-:W-:Y:S01]  /*1590*/  IMAD.HI.U32 R2, R0, R114, RZ ;  /* 0x0000007200027227 */ /* 0x000fe200078e00ff */
[----:B------:R-:W-:-:S02]  /*15a0*/  IABS R115, R8 ;  /* 0x0000000800737213 */ /* 0x000fc40000000000 */
[----:B------:R-:W-:Y:S01]  /*15b0*/  @!P4 IADD3 R108, PT, PT, -R108, RZ, RZ ;  /* 0x000000ff6c6cc210 */ /* 0x000fe20007ffe1ff */
[----:B------:R-:W-:Y:S01]  /*15c0*/  IMAD.MOV R3, RZ, RZ, -R2 ;  /* 0x000000ffff037224 */ /* 0x000fe200078e0a02 */
[----:B------:R-:W-:Y:S01]  /*15d0*/  ISETP.GT.U32.AND P4, PT, R233, R112, PT ;  /* 0x00000070e900720c */ /* 0x000fe20003f84070 */
[----:B------:R-:W-:-:S04]  /*15e0*/  IMAD.HI.U32 R2, R0, R115, RZ ;  /* 0x0000007300027227 */ /* 0x000fc800078e00ff */
[----:B------:R-:W-:Y:S01]  /*15f0*/  @!P3 IADD3 R110, PT, PT, R110, -R233, RZ ;  /* 0x800000e96e6eb210 */ /* 0x000fe20007ffe0ff */
[----:B------:R-:W-:Y:S01]  /*1600*/  IMAD R114, R233, R3, R114 ;  /* 0x00000003e9727224 */ /* 0x000fe200078e0272 */
[----:B------:R-:W-:Y:S01]  /*1610*/  IADD3 R4, PT, PT, -R2, RZ, RZ ;  /* 0x000000ff02047210 */ /* 0x000fe20007ffe1ff */
[----:B------:R-:W-:Y:S01]  /*1620*/  @!P6 IMAD.IADD R113, R113, 0x1, -R233 ;  /* 0x000000017171e824 */ /* 0x000fe200078e0ae9 */
[C---:B------:R-:W-:Y:S01]  /*1630*/  ISETP.GT.U32.AND P3, PT, R233.reuse, R95, PT ;  /* 0x0000005fe900720c */ /* 0x040fe20003f64070 */
[----:B------:R-:W-:Y:S01]  /*1640*/  @!P1 IMAD.MOV R111, RZ, RZ, -R111 ;  /* 0x000000ffff6f9224 */ /* 0x000fe200078e0a6f */
[----:B------:R-:W-:Y:S01]  /*1650*/  ISETP.GE.AND P1, PT, R6, RZ, PT ;  /* 0x000000ff0600720c */ /* 0x000fe20003f26270 */
[C---:B------:R-:W-:Y:S01]  /*1660*/  IMAD R115, R233.reuse, R4, R115 ;  /* 0x00000004e9737224 */ /* 0x040fe200078e0273 */
[----:B------:R-:W-:Y:S01]  /*1670*/  ISETP.GT.U32.AND P6, PT, R233, R113, PT ;  /* 0x00000071e900720c */ /* 0x000fe20003fc4070 */
[----:B------:R-:W-:Y:S01]  /*1680*/  IMAD.HI.U32 R2, R0, R116, RZ ;  /* 0x0000007400027227 */ /* 0x000fe200078e00ff */
[----:B------:R-:W-:-:S02]  /*1690*/  @!P5 IADD3 R110, PT, PT, -R110, RZ, RZ ;  /* 0x000000ff6e6ed210 */ /* 0x000fc40007ffe1ff */
[C---:B------:R-:W-:Y:S01]  /*16a0*/  ISETP.GT.U32.AND P5, PT, R233.reuse, R114, PT ;  /* 0x00000072e900720c */ /* 0x040fe20003fa4070 */
[----:B------:R-:W-:Y:S01]  /*16b0*/  IMAD.MOV R2, RZ, RZ, -R2 ;  /* 0x000000ffff027224 */ /* 0x000fe200078e0a02 */
[C---:B------:R-:W-:Y:S01]  /*16c0*/  IADD3 R3, PT, PT, R252.reuse, 0xf, RZ ;  /* 0x0000000ffc037810 */ /* 0x040fe20007ffe0ff */
[----:B------:R-:W-:Y:S01]  /*16d0*/  VIADD R11, R252, 0x35 ;  /* 0x00000035fc0b7836 */ /* 0x000fe20000000000 */
[----:B------:R-:W-:Y:S01]  /*16e0*/  @!P4 IADD3 R112, PT, PT, R112, -R233, RZ ;  /* 0x800000e97070c210 */ /* 0x000fe20007ffe0ff */
[----:B------:R-:W-:Y:S01]  /*16f0*/  IMAD R116, R233, R2, R116 ;  /* 0x00000002e9747224 */ /* 0x000fe200078e0274 */
[----:B------:R-:W-:Y:S01]  /*1700*/  IABS R117, R3 ;  /* 0x0000000300757213 */ /* 0x000fe20000000000 */
[----:B------:R-:W-:Y:S01]  /*1710*/  @!P3 IMAD.IADD R95, R95, 0x1, -R233 ;  /* 0x000000015f5fb824 */ /* 0x000fe200078e0ae9 */
[----:B------:R-:W-:Y:S01]  /*1720*/  ISETP.GE.AND P4, PT, R9, RZ, PT ;  /* 0x000000ff0900720c */ /* 0x000fe20003f86270 */
[----:B------:R-:W-:Y:S01]  /*1730*/  VIADD R9, R252, 0x21 ;  /* 0x00000021fc097836 */ /* 0x000fe20000000000 */
[----:B------:R-:W-:Y:S01]  /*1740*/  @!P6 IADD3 R113, PT, PT, R113, -R233, RZ ;  /* 0x800000e97171e210 */ /* 0x000fe20007ffe0ff */
[----:B------:R-:W-:Y:S01]  /*1750*/  IMAD.HI.U32 R2, R0, R117, RZ ;  /* 0x0000007500027227 */ /* 0x000fe200078e00ff */
[----:B------:R-:W-:-:S02]  /*1760*/  ISETP.GT.U32.AND P6, PT, R233, R115, PT ;  /* 0x00000073e900720c */ /* 0x000fc40003fc4070 */
[C---:B------:R-:W-:Y:S01]  /*1770*/  ISETP.GT.U32.AND P2, PT, R233.reuse, R95, PT ;  /* 0x0000005fe900720c */ /* 0x040fe20003f44070 */
[----:B------:R-:W-:Y:S01]  /*1780*/  @!P1 IMAD.MOV R113, RZ, RZ, -R113 ;  /* 0x000000ffff719224 */ /* 0x000fe200078e0a71 */
[----:B------:R-:W-:Y:S01]  /*1790*/  ISETP.GT.U32.AND P1, PT, R233, R116, PT ;  /* 0x00000074e900720c */ /* 0x000fe20003f24070 */
[----:B------:R-:W-:Y:S01]  /*17a0*/  @!P5 IMAD.IADD R114, R114, 0x1, -R233 ;  /* 0x000000017272d824 */ /* 0x000fe200078e0ae9 */
[----:B------:R-:W-:Y:S01]  /*17b0*/  ISETP.GE.AND P3, PT, R5, RZ, PT ;  /* 0x000000ff0500720c */ /* 0x000fe20003f66270 */
[----:B------:R-:W-:Y:S01]  /*17c0*/  IMAD.MOV R2, RZ, RZ, -R2 ;  /* 0x000000ffff027224 */ /* 0x000fe200078e0a02 */
[C---:B------:R-:W-:Y:S01]  /*17d0*/  IADD3 R4, PT, PT, R252.reuse, 0x10, RZ ;  /* 0x00000010fc047810 */ /* 0x040fe20007ffe0ff */
[----:B------:R-:W-:Y:S01]  /*17e0*/  @!P4 IMAD.MOV R112, RZ, RZ, -R112 ;  /* 0x000000ffff70c224 */ /* 0x000fe200078e0a70 */
[C---:B------:R-:W-:Y:S01]  /*17f0*/  ISETP.GT.U32.AND P5, PT, R233.reuse, R114, PT ;  /* 0x00000072e900720c */ /* 0x040fe20003fa4070 */
[----:B------:R-:W-:Y:S01]  /*1800*/  IMAD R117, R233, R2, R117 ;  /* 0x00000002e9757224 */ /* 0x000fe200078e0275 */
[----:B------:R-:W-:Y:S01]  /*1810*/  ISETP.GE.AND P4, PT, R7, RZ, PT ;  /* 0x000000ff0700720c */ /* 0x000fe20003f86270 */
[--C-:B------:R-:W-:Y:S01]  /*1820*/  @!P6 IMAD.IADD R115, R115, 0x1, -R233.reuse ;  /* 0x000000017373e824 */ /* 0x100fe200078e0ae9 */
[----:B------:R-:W-:Y:S01]  /*1830*/  IADD3 R5, PT, PT, R252, 0x11, RZ ;  /* 0x00000011fc057810 */ /* 0x000fe20007ffe0ff */
[--C-:B------:R-:W-:Y:S01]  /*1840*/  @!P2 IMAD.IADD R95, R95, 0x1, -R233.reuse ;  /* 0x000000015f5fa824 */ /* 0x100fe200078e0ae9 */
[----:B------:R-:W-:Y:S01]  /*1850*/  IABS R118, R4 ;  /* 0x0000000400767213 */ /* 0x000fe20000000000 */
[----:B------:R-:W-:Y:S01]  /*1860*/  @!P1 IMAD.IADD R116, R116, 0x1, -R233 ;  /* 0x0000000174749824 */ /* 0x000fe200078e0ae9 */
[C---:B------:R-:W-:Y:S01]  /*1870*/  ISETP.GT.U32.AND P6, PT, R233.reuse, R115, PT ;  /* 0x00000073e900720c */ /* 0x040fe20003fc4070 */
[----:B------:R-:W-:Y:S01]  /*1880*/  @!P3 IMAD.MOV R95, RZ, RZ, -R95 ;  /* 0x000000ffff5fb224 */ /* 0x000fe200078e0a5f */
[----:B------:R-:W-:Y:S01]  /*1890*/  IABS R119, R5 ;  /* 0x0000000500777213 */ /* 0x000fe20000000000 */
[----:B------:R-:W-:Y:S01]  /*18a0*/  IMAD.HI.U32 R2, R0, R118, RZ ;  /* 0x0000007600027227 */ /* 0x000fe200078e00ff */
[----:B------:R-:W-:-:S02]  /*18b0*/  ISETP.GT.U32.AND P1, PT, R233, R116, PT ;  /* 0x00000074e900720c */ /* 0x000fc40003f24070 */
[----:B------:R-:W-:Y:S01]  /*18c0*/  ISETP.GE.AND P3, PT, R10, RZ, PT ;  /* 0x000000ff0a00720c */ /* 0x000fe20003f66270 */
[--C-:B------:R-:W-:Y:S01]  /*18d0*/  @!P5 IMAD.IADD R114, R114, 0x1, -R233.reuse ;  /* 0x000000017272d824 */ /* 0x100fe200078e0ae9 */
[----:B------:R-:W-:Y:S01]  /*18e0*/  ISETP.GE.AND P5, PT, R3, RZ, PT ;  /* 0x000000ff0300720c */ /* 0x000fe20003fa6270 */
[----:B------:R-:W-:Y:S01]  /*18f0*/  IMAD.HI.U32 R3, R0, R119, RZ ;  /* 0x0000007700037227 */ /* 0x000fe200078e00ff */
[----:B------:R-:W-:Y:S02]  /*1900*/  IADD3 R6, PT, PT, R252, 0x12, RZ ;  /* 0x00000012fc067810 */ /* 0x000fe40007ffe0ff */
[----:B------:R-:W-:Y:S01]  /*1910*/  @!P4 IADD3 R114, PT, PT, -R114, RZ, RZ ;  /* 0x000000ff7272c210 */ /* 0x000fe20007ffe1ff */
[--C-:B------:R-:W-:Y:S01]  /*1920*/  @!P6 IMAD.IADD R115, R115, 0x1, -R233.reuse ;  /* 0x000000017373e824 */ /* 0x100fe200078e0ae9 */
[C---:B------:R-:W-:Y:S01]  /*1930*/  ISETP.GT.U32.AND P6, PT, R233.reuse, R117, PT ;  /* 0x00000075e900720c */ /* 0x040fe20003fc4070 */
[----:B------:R-:W-:Y:S01]  /*1940*/  IMAD.MOV R2, RZ, RZ, -R2 ;  /* 0x000000ffff027224 */ /* 0x000fe200078e0a02 */
[----:B------:R-:W-:Y:S01]  /*1950*/  IABS R105, R6 ;  /* 0x0000000600697213 */ /* 0x000fe20000000000 */
[----:B------:R-:W-:Y:S01]  /*1960*/  @!P1 IMAD.IADD R116, R116, 0x1, -R233 ;  /* 0x0000000174749824 */ /* 0x000fe200078e0ae9 */
[----:B------:R-:W-:Y:S01]  /*1970*/  ISETP.GE.AND P4, PT, R4, RZ, PT ;  /* 0x000000ff0400720c */ /* 0x000fe20003f86270 */
[----:B------:R-:W-:Y:S01]  /*1980*/  IMAD.MOV R4, RZ, RZ, -R3 ;  /* 0x000000ffff047224 */ /* 0x000fe200078e0a03 */
[----:B------:R-:W-:Y:S01]  /*1990*/  ISETP.GE.AND P2, PT, R8, RZ, PT ;  /* 0x000000ff0800720c */ /* 0x000fe20003f46270 */
[C---:B------:R-:W-:Y:S01]  /*19a0*/  IMAD R118, R233.reuse, R2, R118 ;  /* 0x00000002e9767224 */ /* 0x040fe200078e0276 */
[----:B------:R-:W-:Y:S01]  /*19b0*/  @!P3 IADD3 R116, PT, PT, -R116, RZ, RZ ;  /* 0x000000ff7474b210 */ /* 0x000fe20007ffe1ff */
[C---:B------:R-:W-:Y:S01]  /*19c0*/  IMAD R119, R233.reuse, R4, R119 ;  /* 0x00000004e9777224 */ /* 0x040fe200078e0277 */
[----:B------:R-:W-:Y:S01]  /*19d0*/  IABS R133, R9 ;  /* 0x0000000900857213 */ /* 0x000fe20000000000 */
[----:B------:R-:W-:Y:S01]  /*19e0*/  IMAD.HI.U32 R2, R0, R105, RZ ;  /* 0x0000006900027227 */ /* 0x000fe200078e00ff */
[----:B------:R-:W-:-:S02]  /*19f0*/  ISETP.GT.U32.AND P1, PT, R233, R118, PT ;  /* 0x00000076e900720c */ /* 0x000fc40003f24070 */
[----:B------:R-:W-:Y:S01]  /*1a00*/  ISETP.GT.U32.AND P3, PT, R233, R119, PT ;  /* 0x00000077e900720c */ /* 0x000fe20003f64070 */
[----:B------:R-:W-:Y:S01]  /*1a10*/  @!P6 IMAD.IADD R117, R117, 0x1, -R233 ;  /* 0x000000017575e824 */ /* 0x000fe200078e0ae9 */
[----:B------:R-:W-:Y:S01]  /*1a20*/  IABS R150, R11 ;  /* 0x0000000b00967213 */ /* 0x000fe20000000000 */
[----:B------:R-:W-:Y:S02]  /*1a30*/  IMAD.MOV R2, RZ, RZ, -R2 ;  /* 0x000000ffff027224 */ /* 0x000fe400078e0a02 */
[----:B------:R-:W-:Y:S01]  /*1a40*/  @!P2 IADD3 R115, PT, PT, -R115, RZ, RZ ;  /* 0x000000ff7373a210 */ /* 0x000fe20007ffe1ff */
[C---:B------:R-:W-:Y:S01]  /*1a50*/  VIADD R7, R252.reuse, 0x14 ;  /* 0x00000014fc077836 */ /* 0x040fe20000000000 */
[C---:B------:R-:W-:Y:S01]  /*1a60*/  ISETP.GT.U32.AND P6, PT, R233.reuse, R117, PT ;  /* 0x00000075e900720c */ /* 0x040fe20003fc4070 */
[----:B------:R-:W-:Y:S01]  /*1a70*/  IMAD R105, R233, R2, R105 ;  /* 0x00000002e9697224 */ /* 0x000fe200078e0269 */
[----:B------:R-:W-:Y:S01]  /*1a80*/  ISETP.GE.AND P2, PT, R5, RZ, PT ;  /* 0x000000ff0500720c */ /* 0x000fe20003f46270 */
[C---:B------:R-:W-:Y:S01]  /*1a90*/  VIADD R8, R252.reuse, 0x15 ;  /* 0x00000015fc087836 */ /* 0x040fe20000000000 */
[----:B------:R-:W-:Y:S01]  /*1aa0*/  IADD3 R5, PT, PT, R252, 0x13, RZ ;  /* 0x00000013fc057810 */ /* 0x000fe20007ffe0ff */
[--C-:B------:R-:W-:Y:S01]  /*1ab0*/  @!P1 IMAD.IADD R118, R118, 0x1, -R233.reuse ;  /* 0x0000000176769824 */ /* 0x100fe200078e0ae9 */
[----:B------:R-:W-:Y:S01]  /*1ac0*/  IABS R121, R7 ;  /* 0x0000000700797213 */ /* 0x000fe20000000000 */
[----:B------:R-:W-:Y:S01]  /*1ad0*/  @!P3 IMAD.IADD R119, R119, 0x1, -R233 ;  /* 0x000000017777b824 */ /* 0x000fe200078e0ae9 */
[----:B------:R-:W-:Y:S01]  /*1ae0*/  IABS R120, R5 ;  /* 0x0000000500787213 */ /* 0x000fe20000000000 */
[----:B------:R-:W-:Y:S01]  /*1af0*/  VIADD R10, R252, 0x33 ;  /* 0x00000033fc0a7836 */ /* 0x000fe20000000000 */
[C---:B------:R-:W-:Y:S01]  /*1b00*/  ISETP.GT.U32.AND P1, PT, R233.reuse, R118, PT ;  /* 0x00000076e900720c */ /* 0x040fe20003f24070 */
[----:B------:R-:W-:Y:S01]  /*1b10*/  IMAD.HI.U32 R3, R0, R121, RZ ;  /* 0x0000007900037227 */ /* 0x000fe200078e00ff */
[----:B------:R-:W-:-:S02]  /*1b20*/  ISETP.GT.U32.AND P3, PT, R233, R119, PT ;  /* 0x00000077e900720c */ /* 0x000fc40003f64070 */
[----:B------:R-:W-:Y:S01]  /*1b30*/  @!P6 IADD3 R117, PT, PT, R117, -R233, RZ ;  /* 0x800000e97575e210 */ /* 0x000fe20007ffe0ff */
[----:B------:R-:W-:Y:S01]  /*1b40*/  IMAD.HI.U32 R2, R0, R120, RZ ;  /* 0x0000007800027227 */ /* 0x000fe200078e00ff */
[----:B------:R-:W-:Y:S02]  /*1b50*/  ISETP.GT.U32.AND P6, PT, R233, R105, PT ;  /* 0x00000069e900720c */ /* 0x000fe40003fc4070 */
[----:B------:R-:W-:Y:S01]  /*1b60*/  IABS R122, R8 ;  /* 0x00000008007a7213 */ /* 0x000fe20000000000 */
[----:B------:R-:W-:Y:S01]  /*1b70*/  @!P5 IMAD.MOV R117, RZ, RZ, -R117 ;  /* 0x000000ffff75d224 */ /* 0x000fe200078e0a75 */
[----:B------:R-:W-:Y:S02]  /*1b80*/  IADD3 R2, PT, PT, -R2, RZ, RZ ;  /* 0x000000ff02027210 */ /* 0x000fe40007ffe1ff */
[----:B------:R-:W-:Y:S01]  /*1b90*/  ISETP.GE.AND P5, PT, R6, RZ, PT ;  /* 0x000000ff0600720c */ /* 0x000fe20003fa6270 */
[----:B------:R-:W-:Y:S01]  /*1ba0*/  IMAD.HI.U32 R4, R0, R122, RZ ;  /* 0x0000007a00047227 */ /* 0x000fe200078e00ff */
[----:B------:R-:W-:-:S03]  /*1bb0*/  IABS R148, R10 ;  /* 0x0000000a00947213 */ /* 0x000fc60000000000 */
[----:B------:R-:W-:Y:S01]  /*1bc0*/  IMAD.MOV R6, RZ, RZ, -R3 ;  /* 0x000000ffff067224 */ /* 0x000fe200078e0a03 */
[----:B------:R-:W-:Y:S01]  /*1bd0*/  IADD3 R3, PT, PT, R252, 0x16, RZ ;  /* 0x00000016fc037810 */ /* 0x000fe20007ffe0ff */
[----:B------:R-:W-:Y:S01]  /*1be0*/  IMAD R120, R233, R2, R120 ;  /* 0x00000002e9787224 */ /* 0x000fe200078e0278 */
[----:B------:R-:W-:Y:S01]  /*1bf0*/  @!P6 IADD3 R105, PT, PT, R105, -R233, RZ ;  /* 0x800000e96969e210 */ /* 0x000fe20007ffe0ff */
[----:B------:R-:W-:Y:S01]  /*1c00*/  @!P1 IMAD.IADD R118, R118, 0x1, -R233 ;  /* 0x0000000176769824 */ /* 0x000fe200078e0ae9 */
[----:B------:R-:W-:Y:S01]  /*1c10*/  ISETP.GE.AND P1, PT, R5, RZ, PT ;  /* 0x000000ff0500720c */ /* 0x000fe20003f26270 */
[----:B------:R-:W-:Y:S01]  /*1c20*/  IMAD.MOV R4, RZ, RZ, -R4 ;  /* 0x000000ffff047224 */ /* 0x000fe200078e0a04 */
[C---:B------:R-:W-:Y:S01]  /*1c30*/  ISETP.GT.U32.AND P6, PT, R233.reuse, R105, PT ;  /* 0x00000069e900720c */ /* 0x040fe20003fc4070 */
[----:B------:R-:W-:Y:S01]  /*1c40*/  IMAD R121, R233, R6, R121 ;  /* 0x00000006e9797224 */ /* 0x000fe200078e0279 */
[----:B------:R-:W-:Y:S01]  /*1c50*/  IABS R123, R3 ;  /* 0x00000003007b7213 */ /* 0x000fe20000000000 */
[----:B------:R-:W-:Y:S01]  /*1c60*/  @!P3 IMAD.IADD R119, R119, 0x1, -R233 ;  /* 0x000000017777b824 */ /* 0x000fe200078e0ae9 */
[C---:B------:R-:W-:Y:S01]  /*1c70*/  ISETP.GT.U32.AND P3, PT, R233.reuse, R120, PT ;  /* 0x00000078e900720c */ /* 0x040fe20003f64070 */
[C---:B------:R-:W-:Y:S01]  /*1c80*/  IMAD R122, R233.reuse, R4, R122 ;  /* 0x00000004e97a7224 */ /* 0x040fe200078e027a */
[----:B------:R-:W-:Y:S01]  /*1c90*/  IADD3 R5, PT, PT, R252, 0x17, RZ ;  /* 0x00000017fc057810 */ /* 0x000fe20007ffe0ff */
[----:B------:R-:W-:Y:S01]  /*1ca0*/  @!P4 IMAD.MOV R118, RZ, RZ, -R118 ;  /* 0x000000ffff76c224 */ /* 0x000fe200078e0a76 */
[----:B------:R-:W-:Y:S01]  /*1cb0*/  ISETP.GT.U32.AND P4, PT, R233, R121, PT ;  /* 0x00000079e900720c */ /* 0x000fe20003f84070 */
[----:B------:R-:W-:Y:S01]  /*1cc0*/  IMAD.HI.U32 R2, R0, R123, RZ ;  /* 0x0000007b00027227 */ /* 0x000fe200078e00ff */
[----:B------:R-:W-:-:S02]  /*1cd0*/  IABS R124, R5 ;  /* 0x00000005007c7213 */ /* 0x000fc40000000000 */
[----:B------:R-:W-:Y:S01]  /*1ce0*/  IADD3 R6, PT, PT, R252, 0x18, RZ ;  /* 0x00000018fc067810 */ /* 0x000fe20007ffe0ff */
[--C-:B------:R-:W-:Y:S01]  /*1cf0*/  @!P6 IMAD.IADD R105, R105, 0x1, -R233.reuse ;  /* 0x000000016969e824 */ /* 0x100fe200078e0ae9 */
[----:B------:R-:W-:Y:S01]  /*1d00*/  ISETP.GT.U32.AND P6, PT, R233, R122, PT ;  /* 0x0000007ae900720c */ /* 0x000fe20003fc4070 */
[----:B------:R-:W-:Y:S01]  /*1d10*/  IMAD.MOV R4, RZ, RZ, -R2 ;  /* 0x000000ffff047224 */ /* 0x000fe200078e0a02 */
[----:B------:R-:W-:Y:S01]  /*1d20*/  IABS R125, R6 ;  /* 0x00000006007d7213 */ /* 0x000fe20000000000 */
[----:B------:R-:W-:Y:S01]  /*1d30*/  @!P3 IMAD.IADD R120, R120, 0x1, -R233 ;  /* 0x000000017878b824 */ /* 0x000fe200078e0ae9 */
[----:B------:R-:W-:Y:S01]  /*1d40*/  ISETP.GE.AND P3, PT, R8, RZ, PT ;  /* 0x000000ff0800720c */ /* 0x000fe20003f66270 */
[----:B------:R-:W-:-:S04]  /*1d50*/  IMAD.HI.U32 R2, R0, R124, RZ ;  /* 0x0000007c00027227 */ /* 0x000fc800078e00ff */
[----:B------:R-:W-:Y:S01]  /*1d60*/  @!P4 IMAD.IADD R121, R121, 0x1, -R233 ;  /* 0x000000017979c824 */ /* 0x000fe200078e0ae9 */
[C---:B------:R-:W-:Y:S01]  /*1d70*/  ISETP.GT.U32.AND P4, PT, R233.reuse, R120, PT ;  /* 0x00000078e900720c */ /* 0x040fe20003f84070 */
[----:B------:R-:W-:Y:S02]  /*1d80*/  IMAD.MOV R2, RZ, RZ, -R2 ;  /* 0x000000ffff027224 */ /* 0x000fe400078e0a02 */
[----:B------:R-:W-:Y:S01]  /*1d90*/  @!P6 IADD3 R122, PT, PT, R122, -R233, RZ ;  /* 0x800000e97a7ae210 */ /* 0x000fe20007ffe0ff */
[C---:B------:R-:W-:Y:S01]  /*1da0*/  IMAD R123, R233.reuse, R4, R123 ;  /* 0x00000004e97b7224 */ /* 0x040fe200078e027b */
[C---:B------:R-:W-:Y:S01]  /*1db0*/  ISETP.GT.U32.AND P6, PT, R233.reuse, R121, PT ;  /* 0x00000079e900720c */ /* 0x040fe20003fc4070 */
[C---:B------:R-:W-:Y:S02]  /*1dc0*/  IMAD R124, R233.reuse, R2, R124 ;  /* 0x00000002e97c7224 */ /* 0x040fe400078e027c */
[----:B------:R-:W-:Y:S01]  /*1dd0*/  @!P5 IMAD.MOV R105, RZ, RZ, -R105 ;  /* 0x000000ffff69d224 */ /* 0x000fe200078e0a69 */
[----:B------:R-:W-:Y:S01]  /*1de0*/  ISETP.GT.U32.AND P5, PT, R233, R122, PT ;  /* 0x0000007ae900720c */ /* 0x000fe20003fa4070 */
[----:B------:R-:W-:Y:S01]  /*1df0*/  @!P2 IMAD.MOV R119, RZ, RZ, -R119 ;  /* 0x000000ffff77a224 */ /* 0x000fe200078e0a77 */
[----:B------:R-:W-:Y:S01]  /*1e00*/  ISETP.GE.AND P2, PT, R7, RZ, PT ;  /* 0x000000ff0700720c */ /* 0x000fe20003f46270 */
[C---:B------:R-:W-:Y:S01]  /*1e10*/  VIADD R8, R252.reuse, 0x1a ;  /* 0x0000001afc087836 */ /* 0x040fe20000000000 */
[----:B------:R-:W-:Y:S01]  /*1e20*/  IADD3 R7, PT, PT, R252, 0x19, RZ ;  /* 0x00000019fc077810 */ /* 0x000fe20007ffe0ff */
[----:B------:R-:W-:Y:S01]  /*1e30*/  @!P4 IMAD.IADD R120, R120, 0x1, -R233 ;  /* 0x000000017878c824 */ /* 0x000fe200078e0ae9 */
[----:B------:R-:W-:Y:S01]  /*1e40*/  ISETP.GT.U32.AND P4, PT, R233, R123, PT ;  /* 0x0000007be900720c */ /* 0x000fe20003f84070 */
[----:B------:R-:W-:Y:S01]  /*1e50*/  IMAD.HI.U32 R2, R0, R125, RZ ;  /* 0x0000007d00027227 */ /* 0x000fe200078e00ff */
[----:B------:R-:W-:-:S02]  /*1e60*/  IABS R126, R7 ;  /* 0x00000007007e7213 */ /* 0x000fc40000000000 */
[-C--:B------:R-:W-:Y:S01]  /*1e70*/  @!P6 IADD3 R121, PT, PT, R121, -R233.reuse, RZ ;  /* 0x800000e97979e210 */ /* 0x080fe20007ffe0ff */
[----:B------:R-:W-:Y:S01]  /*1e80*/  IMAD.MOV R4, RZ, RZ, -R2 ;  /* 0x000000ffff047224 */ /* 0x000fe200078e0a02 */
[----:B------:R-:W-:Y:S01]  /*1e90*/  ISETP.GT.U32.AND P6, PT, R233, R124, PT ;  /* 0x0000007ce900720c */ /* 0x000fe20003fc4070 */
[----:B------:R-:W-:Y:S01]  /*1ea0*/  IMAD.HI.U32 R2, R0, R126, RZ ;  /* 0x0000007e00027227 */ /* 0x000fe200078e00ff */
[----:B------:R-:W-:Y:S02]  /*1eb0*/  @!P1 IADD3 R120, PT, PT, -R120, RZ, RZ ;  /* 0x000000ff78789210 */ /* 0x000fe40007ffe1ff */
[----:B------:R-:W-:Y:S01]  /*1ec0*/  IABS R236, R8 ;  /* 0x0000000800ec7213 */ /* 0x000fe20000000000 */
[----:B------:R-:W-:Y:S01]  /*1ed0*/  @!P5 IMAD.IADD R122, R122, 0x1, -R233 ;  /* 0x000000017a7ad824 */ /* 0x000fe200078e0ae9 */
[----:B------:R-:W-:Y:S01]  /*1ee0*/  ISETP.GE.AND P5, PT, R3, RZ, PT ;  /* 0x000000ff0300720c */ /* 0x000fe20003fa6270 */
[----:B------:R-:W-:Y:S01]  /*1ef0*/  IMAD.MOV R3, RZ, RZ, -R2 ;  /* 0x000000ffff037224 */ /* 0x000fe200078e0a02 */
[----:B------:R-:W-:Y:S01]  /*1f00*/  @!P4 IADD3 R123, PT, PT, R123, -R233, RZ ;  /* 0x800000e97b7bc210 */ /* 0x000fe20007ffe0ff */
[----:B------:R-:W-:Y:S01]  /*1f10*/  IMAD.HI.U32 R2, R0, R236, RZ ;  /* 0x000000ec00027227 */ /* 0x000fe200078e00ff */
[----:B------:R-:W-:-:S02]  /*1f20*/  @!P3 IADD3 R122, PT, PT, -R122, RZ, RZ ;  /* 0x000000ff7a7ab210 */ /* 0x000fc40007ffe1ff */
[C---:B------:R-:W-:Y:S01]  /*1f30*/  ISETP.GT.U32.AND P1, PT, R233.reuse, R123, PT ;  /* 0x0000007be900720c */ /* 0x040fe20003f24070 */
[----:B------:R-:W-:Y:S01]  /*1f40*/  @!P6 IMAD.IADD R124, R124, 0x1, -R233 ;  /* 0x000000017c7ce824 */ /* 0x000fe200078e0ae9 */
[----:B------:R-:W-:Y:S01]  /*1f50*/  ISETP.GE.AND P3, PT, R6, RZ, PT ;  /* 0x000000ff0600720c */ /* 0x000fe20003f66270 */
[----:B------:R-:W-:Y:S01]  /*1f60*/  IMAD R126, R233, R3, R126 ;  /* 0x00000003e97e7224 */ /* 0x000fe200078e027e */
[----:B------:R-:W-:Y:S01]  /*1f70*/  ISETP.GE.AND P4, PT, R5, RZ, PT ;  /* 0x000000ff0500720c */ /* 0x000fe20003f86270 */
[----:B------:R-:W-:Y:S01]  /*1f80*/  IMAD.MOV R2, RZ, RZ, -R2 ;  /* 0x000000ffff027224 */ /* 0x000fe200078e0a02 */
[C---:B------:R-:W-:Y:S01]  /*1f90*/  ISETP.GT.U32.AND P6, PT, R233.reuse, R124, PT ;  /* 0x0000007ce900720c */ /* 0x040fe20003fc4070 */
[C---:B------:R-:W-:Y:S01]  /*1fa0*/  IMAD R125, R233.reuse, R4, R125 ;  /* 0x00000004e97d7224 */ /* 0x040fe200078e027d */
[C---:B------:R-:W-:Y:S01]  /*1fb0*/  IADD3 R5, PT, PT, R252.reuse, 0x1c, RZ ;  /* 0x0000001cfc057810 */ /* 0x040fe20007ffe0ff */
[----:B------:R-:W-:Y:S02]  /*1fc0*/  IMAD R236, R233, R2, R236 ;  /* 0x00000002e9ec7224 */ /* 0x000fe400078e02ec */
[C---:B------:R-:W-:Y:S01]  /*1fd0*/  VIADD R4, R252.reuse, 0x1b ;  /* 0x0000001bfc047836 */ /* 0x040fe20000000000 */
[----:B------:R-:W-:Y:S01]  /*1fe0*/  IABS R128, R5 ;  /* 0x0000000500807213 */ /* 0x000fe20000000000 */
[----:B------:R-:W-:Y:S01]  /*1ff0*/  @!P1 IMAD.IADD R123, R123, 0x1, -R233 ;  /* 0x000000017b7b9824 */ /* 0x000fe200078e0ae9 */
[C---:B------:R-:W-:Y:S01]  /*2000*/  ISETP.GT.U32.AND P1, PT, R233.reuse, R126, PT ;  /* 0x0000007ee900720c */ /* 0x040fe20003f24070 */
[----:B------:R-:W-:Y:S01]  /*2010*/  @!P2 IMAD.MOV R121, RZ, RZ, -R121 ;  /* 0x000000ffff79a224 */ /* 0x000fe200078e0a79 */
[C---:B------:R-:W-:Y:S01]  /*2020*/  ISETP.GT.U32.AND P2, PT, R233.reuse, R125, PT ;  /* 0x0000007de900720c */ /* 0x040fe20003f44070 */
[----:B------:R-:W-:Y:S01]  /*2030*/  VIADD R6, R252, 0x1d ;  /* 0x0000001dfc067836 */ /* 0x000fe20000000000 */
[----:B------:R-:W-:Y:S01]  /*2040*/  IABS R127, R4 ;  /* 0x00000004007f7213 */ /* 0x000fe20000000000 */
[----:B------:R-:W-:Y:S01]  /*2050*/  @!P6 IMAD.IADD R124, R124, 0x1, -R233 ;  /* 0x000000017c7ce824 */ /* 0x000fe200078e0ae9 */
[----:B------:R-:W-:Y:S01]  /*2060*/  ISETP.GT.U32.AND P6, PT, R233, R236, PT ;  /* 0x000000ece900720c */ /* 0x000fe20003fc4070 */
[----:B------:R-:W-:Y:S01]  /*2070*/  IMAD.HI.U32 R3, R0, R128, RZ ;  /* 0x0000008000037227 */ /* 0x000fe200078e00ff */
[----:B------:R-:W-:-:S02]  /*2080*/  IABS R129, R6 ;  /* 0x0000000600817213 */ /* 0x000fc40000000000 */
[----:B------:R-:W-:Y:S01]  /*2090*/  @!P5 IADD3 R123, PT, PT, -R123, RZ, RZ ;  /* 0x000000ff7b7bd210 */ /* 0x000fe20007ffe1ff */
[----:B------:R-:W-:Y:S01]  /*20a0*/  IMAD.HI.U32 R2, R0, R127, RZ ;  /* 0x0000007f00027227 */ /* 0x000fe200078e00ff */
[----:B------:R-:W-:-:S03]  /*20b0*/  IADD3 R3, PT, PT, -R3, RZ, RZ ;  /* 0x000000ff03037210 */ /* 0x000fc60007ffe1ff */
[--C-:B------:R-:W-:Y:S01]  /*20c0*/  @!P1 IMAD.IADD R126, R126, 0x1, -R233.reuse ;  /* 0x000000017e7e9824 */ /* 0x100fe200078e0ae9 */
[----:B------:R-:W-:Y:S01]  /*20d0*/  @!P2 IADD3 R125, PT, PT, R125, -R233, RZ ;  /* 0x800000e97d7da210 */ /* 0x000fe20007ffe0ff */
[----:B------:R-:W-:Y:S01]  /*20e0*/  IMAD.MOV R2, RZ, RZ, -R2 ;  /* 0x000000ffff027224 */ /* 0x000fe200078e0a02 */
[----:B------:R-:W-:Y:S01]  /*20f0*/  ISETP.GE.AND P2, PT, R7, RZ, PT ;  /* 0x000000ff0700720c */ /* 0x000fe20003f46270 */
[----:B------:R-:W-:Y:S01]  /*2100*/  @!P6 IMAD.IADD R236, R236, 0x1, -R233 ;  /* 0x00000001ecece824 */ /* 0x000fe200078e0ae9 */
[C---:B------:R-:W-:Y:S01]  /*2110*/  ISETP.GT.U32.AND P6, PT, R233.reuse, R126, PT ;  /* 0x0000007ee900720c */ /* 0x040fe20003fc4070 */
[C---:B------:R-:W-:Y:S01]  /*2120*/  IMAD R127, R233.reuse, R2, R127 ;  /* 0x00000002e97f7224 */ /* 0x040fe200078e027f */
[C---:B------:R-:W-:Y:S01]  /*2130*/  ISETP.GT.U32.AND P1, PT, R233.reuse, R125, PT ;  /* 0x0000007de900720c */ /* 0x040fe20003f24070 */
[----:B------:R-:W-:Y:S01]  /*2140*/  IMAD.HI.U32 R2, R0, R129, RZ ;  /* 0x0000008100027227 */ /* 0x000fe200078e00ff */
[----:B------:R-:W-:-:S03]  /*2150*/  ISETP.GT.U32.AND P5, PT, R233, R236, PT ;  /* 0x000000ece900720c */ /* 0x000fc60003fa4070 */
[----:B------:R-:W-:Y:S02]  /*2160*/  IMAD.MOV R2, RZ, RZ, -R2 ;  /* 0x000000ffff027224 */ /* 0x000fe400078e0a02 */
[C---:B------:R-:W-:Y:S02]  /*2170*/  IMAD R128, R233.reuse, R3, R128 ;  /* 0x00000003e9807224 */ /* 0x040fe400078e0280 */
[C---:B------:R-:W-:Y:S02]  /*2180*/  IMAD R129, R233.reuse, R2, R129 ;  /* 0x00000002e9817224 */ /* 0x040fe400078e0281 */
[----:B------:R-:W-:Y:S01]  /*2190*/  @!P6 IADD3 R126, PT, PT, R126, -R233, RZ ;  /* 0x800000e97e7ee210 */ /* 0x000fe20007ffe0ff */
[----:B------:R-:W-:Y:S01]  /*21a0*/  VIADD R7, R252, 0x1f ;  /* 0x0000001ffc077836 */ /* 0x000fe20000000000 */
[----:B------:R-:W-:Y:S01]  /*21b0*/  ISETP.GT.U32.AND P6, PT, R233, R127, PT ;  /* 0x0000007fe900720c */ /* 0x000fe20003fc4070 */
[----:B------:R-:W-:Y:S01]  /*21c0*/  @!P1 IMAD.IADD R125, R125, 0x1, -R233 ;  /* 0x000000017d7d9824 */ /* 0x000fe200078e0ae9 */
[----:B------:R-:W-:Y:S01]  /*21d0*/  ISETP.GE.AND P1, PT, R4, RZ, PT ;  /* 0x000000ff0400720c */ /* 0x000fe20003f26270 */
[----:B------:R-:W-:Y:S01]  /*21e0*/  VIADD R4, R252, 0x1e ;  /* 0x0000001efc047836 */ /* 0x000fe20000000000 */
[----:B------:R-:W-:Y:S01]  /*21f0*/  @!P5 IADD3 R236, PT, PT, R236, -R233, RZ ;  /* 0x800000e9ececd210 */ /* 0x000fe20007ffe0ff */
[----:B------:R-:W-:Y:S01]  /*2200*/  @!P4 IMAD.MOV R124, RZ, RZ, -R124 ;  /* 0x000000ffff7cc224 */ /* 0x000fe200078e0a7c */
[----:B------:R-:W-:Y:S01]  /*2210*/  ISETP.GT.U32.AND P5, PT, R233, R128, PT ;  /* 0x00000080e900720c */ /* 0x000fe20003fa4070 */
[----:B------:R-:W-:Y:S01]  /*2220*/  @!P3 IMAD.MOV R125, RZ, RZ, -R125 ;  /* 0x000000ffff7db224 */ /* 0x000fe200078e0a7d */
[----:B------:R-:W-:-:S02]  /*2230*/  IABS R130, R4 ;  /* 0x0000000400827213 */ /* 0x000fc40000000000 */
[----:B------:R-:W-:Y:S02]  /*2240*/  IABS R131, R7 ;  /* 0x0000000700837213 */ /* 0x000fe40000000000 */
[----:B------:R-:W-:Y:S01]  /*2250*/  ISETP.GE.AND P4, PT, R8, RZ, PT ;  /* 0x000000ff0800720c */ /* 0x000fe20003f86270 */
[----:B------:R-:W-:Y:S01]  /*2260*/  IMAD.HI.U32 R2, R0, R130, RZ ;  /* 0x0000008200027227 */ /* 0x000fe200078e00ff */
[----:B------:R-:W-:Y:S02]  /*2270*/  @!P6 IADD3 R127, PT, PT, R127, -R233, RZ ;  /* 0x800000e97f7fe210 */ /* 0x000fe40007ffe0ff */
[----:B------:R-:W-:Y:S01]  /*2280*/  ISETP.GT.U32.AND P6, PT, R233, R129, PT ;  /* 0x00000081e900720c */ /* 0x000fe20003fc4070 */
[----:B------:R-:W-:Y:S01]  /*2290*/  IMAD.MOV R3, RZ, RZ, -R2 ;  /* 0x000000ffff037224 */ /* 0x000fe200078e0a02 */
[----:B------:R-:W-:Y:S01]  /*22a0*/  @!P2 IADD3 R126, PT, PT, -R126, RZ, RZ ;  /* 0x000000ff7e7ea210 */ /* 0x000fe20007ffe1ff */
[----:B------:R-:W-:-:S04]  /*22b0*/  IMAD.HI.U32 R2, R0, R131, RZ ;  /* 0x0000008300027227 */ /* 0x000fc800078e00ff */
[----:B------:R-:W-:Y:S01]  /*22c0*/  IMAD R130, R233, R3, R130 ;  /* 0x00000003e9827224 */ /* 0x000fe200078e0282 */
[----:B------:R-:W-:Y:S01]  /*22d0*/  IADD3 R2, PT, PT, -R2, RZ, RZ ;  /* 0x000000ff02027210 */ /* 0x000fe20007ffe1ff */
[--C-:B------:R-:W-:Y:S01]  /*22e0*/  @!P5 IMAD.IADD R128, R128, 0x1, -R233.reuse ;  /* 0x000000018080d824 */ /* 0x100fe200078e0ae9 */
[----:B------:R-:W-:Y:S01]  /*22f0*/  ISETP.GE.AND P5, PT, R5, RZ, PT ;  /* 0x000000ff0500720c */ /* 0x000fe20003fa6270 */
[----:B------:R-:W-:Y:S01]  /*2300*/  @!P4 IMAD.MOV R236, RZ, RZ, -R236 ;  /* 0x000000ffffecc224 */ /* 0x000fe200078e0aec */
[----:B------:R-:W-:Y:S01]  /*2310*/  ISETP.GT.U32.AND P4, PT, R233, R130, PT ;  /* 0x00000082e900720c */ /* 0x000fe20003f84070 */
[----:B------:R-:W-:Y:S01]  /*2320*/  @!P6 IMAD.IADD R129, R129, 0x1, -R233 ;  /* 0x000000018181e824 */ /* 0x000fe200078e0ae9 */
[C---:B------:R-:W-:Y:S01]  /*2330*/  ISETP.GT.U32.AND P6, PT, R233.reuse, R127, PT ;  /* 0x0000007fe900720c */ /* 0x040fe20003fc4070 */
[C---:B------:R-:W-:Y:S01]  /*2340*/  IMAD R131, R233.reuse, R2, R131 ;  /* 0x00000002e9837224 */ /* 0x040fe200078e0283 */
[C---:B------:R-:W-:Y:S01]  /*2350*/  ISETP.GT.U32.AND P2, PT, R233.reuse, R128, PT ;  /* 0x00000080e900720c */ /* 0x040fe20003f44070 */
[----:B------:R-:W-:Y:S01]  /*2360*/  VIADD R8, R252, 0x20 ;  /* 0x00000020fc087836 */ /* 0x000fe20000000000 */
[----:B------:R-:W-:Y:S01]  /*2370*/  ISETP.GT.U32.AND P3, PT, R233, R129, PT ;  /* 0x00000081e900720c */ /* 0x000fe20003f64070 */
[----:B------:R-:W-:Y:S01]  /*2380*/  IMAD.HI.U32 R2, R0, R133, RZ ;  /* 0x0000008500027227 */ /* 0x000fe200078e00ff */
[----:B------:R-:W-:-:S02]  /*2390*/  IADD3 R5, PT, PT, R252, 0x22, RZ ;  /* 0x00000022fc057810 */ /* 0x000fc40007ffe0ff */
[----:B------:R-:W-:Y:S01]  /*23a0*/  IABS R132, R8 ;  /* 0x0000000800847213 */ /* 0x000fe20000000000 */
[----:B------:R-:W-:Y:S01]  /*23b0*/  IMAD.MOV R2, RZ, RZ, -R2 ;  /* 0x000000ffff027224 */ /* 0x000fe200078e0a02 */
[----:B------:R-:W-:Y:S02]  /*23c0*/  IABS R104, R5 ;  /* 0x0000000500687213 */ /* 0x000fe40000000000 */
[----:B------:R-:W-:Y:S01]  /*23d0*/  @!P4 IADD3 R130, PT, PT, R130, -R233, RZ ;  /* 0x800000e98282c210 */ /* 0x000fe20007ffe0ff */
[----:B------:R-:W-:Y:S01]  /*23e0*/  @!P6 IMAD.IADD R127, R127, 0x1, -R233 ;  /* 0x000000017f7fe824 */ /* 0x000fe200078e0ae9 */
[----:B------:R-:W-:Y:S01]  /*23f0*/  ISETP.GT.U32.AND P6, PT, R233, R131, PT ;  /* 0x00000083e900720c */ /* 0x000fe20003fc4070 */
[----:B------:R-:W-:Y:S01]  /*2400*/  IMAD.HI.U32 R3, R0, R132, RZ ;  /* 0x0000008400037227 */ /* 0x000fe200078e00ff */
[----:B------:R-:W-:Y:S02]  /*2410*/  ISETP.GE.AND P4, PT, R4, RZ, PT ;  /* 0x000000ff0400720c */ /* 0x000fe40003f86270 */
[----:B------:R-:W-:Y:S01]  /*2420*/  @!P3 IADD3 R129, PT, PT, R129, -R233, RZ ;  /* 0x800000e98181b210 */ /* 0x000fe20007ffe0ff */
[----:B------:R-:W-:Y:S01]  /*2430*/  IMAD.MOV R3, RZ, RZ, -R3 ;  /* 0x000000ffff037224 */ /* 0x000fe200078e0a03 */
[----:B------:R-:W-:Y:S01]  /*2440*/  ISETP.GE.AND P3, PT, R6, RZ, PT ;  /* 0x000000ff0600720c */ /* 0x000fe20003f66270 */
[----:B------:R-:W-:Y:S01]  /*2450*/  @!P2 IMAD.IADD R128, R128, 0x1, -R233 ;  /* 0x000000018080a824 */ /* 0x000fe200078e0ae9 */
[----:B------:R-:W-:Y:S01]  /*2460*/  @!P1 IADD3 R127, PT, PT, -R127, RZ, RZ ;  /* 0x000000ff7f7f9210 */ /* 0x000fe20007ffe1ff */
[----:B------:R-:W-:-:S02]  /*2470*/  IMAD R133, R233, R2, R133 ;  /* 0x00000002e9857224 */ /* 0x000fc400078e0285 */
[----:B------:R-:W-:Y:S02]  /*2480*/  IMAD R132, R233, R3, R132 ;  /* 0x00000003e9847224 */ /* 0x000fe400078e0284 */
[----:B------:R-:W-:Y:S01]  /*2490*/  @!P6 IMAD.IADD R131, R131, 0x1, -R233 ;  /* 0x000000018383e824 */ /* 0x000fe200078e0ae9 */
[C---:B------:R-:W-:Y:S01]  /*24a0*/  ISETP.GT.U32.AND P6, PT, R233.reuse, R130, PT ;  /* 0x00000082e900720c */ /* 0x040fe20003fc4070 */
[----:B------:R-:W-:Y:S01]  /*24b0*/  @!P5 IMAD.MOV R128, RZ, RZ, -R128 ;  /* 0x000000ffff80d224 */ /* 0x000fe200078e0a80 */
[C---:B------:R-:W-:Y:S01]  /*24c0*/  ISETP.GT.U32.AND P5, PT, R233.reuse, R133, PT ;  /* 0x00000085e900720c */ /* 0x040fe20003fa4070 */
[----:B------:R-:W-:Y:S01]  /*24d0*/  IMAD.HI.U32 R2, R0, R104, RZ ;  /* 0x0000006800027227 */ /* 0x000fe200078e00ff */
[C---:B------:R-:W-:Y:S02]  /*24e0*/  ISETP.GT.U32.AND P2, PT, R233.reuse, R132, PT ;  /* 0x00000084e900720c */ /* 0x040fe40003f44070 */
[----:B------:R-:W-:Y:S01]  /*24f0*/  ISETP.GT.U32.AND P1, PT, R233, R131, PT ;  /* 0x00000083e900720c */ /* 0x000fe20003f24070 */
[----:B------:R-:W-:-:S02]  /*2500*/  VIADD R6, R252, 0x23 ;  /* 0x00000023fc067836 */ /* 0x000fc40000000000 */
[----:B------:R-:W-:Y:S02]  /*2510*/  IMAD.MOV R3, RZ, RZ, -R2 ;  /* 0x000000ffff037224 */ /* 0x000fe400078e0a02 */
[----:B------:R-:W-:Y:S01]  /*2520*/  @!P3 IMAD.MOV R129, RZ, RZ, -R129 ;  /* 0x000000ffff81b224 */ /* 0x000fe200078e0a81 */
[----:B------:R-:W-:Y:S01]  /*2530*/  IABS R134, R6 ;  /* 0x0000000600867213 */ /* 0x000fe20000000000 */
[----:B------:R-:W-:Y:S01]  /*2540*/  IMAD R104, R233, R3, R104 ;  /* 0x00000003e9687224 */ /* 0x000fe200078e0268 */
[----:B------:R-:W-:Y:S01]  /*2550*/  @!P6 IADD3 R130, PT, PT, R130, -R233, RZ ;  /* 0x800000e98282e210 */ /* 0x000fe20007ffe0ff */
[--C-:B------:R-:W-:Y:S01]  /*2560*/  @!P5 IMAD.IADD R133, R133, 0x1, -R233.reuse ;  /* 0x000000018585d824 */ /* 0x100fe200078e0ae9 */
[----:B------:R-:W-:Y:S01]  /*2570*/  ISETP.GE.AND P6, PT, R8, RZ, PT ;  /* 0x000000ff0800720c */ /* 0x000fe20003fc6270 */
[----:B------:R-:W-:Y:S01]  /*2580*/  @!P2 IMAD.IADD R132, R132, 0x1, -R233 ;  /* 0x000000018484a824 */ /* 0x000fe200078e0ae9 */
[----:B------:R-:W-:Y:S01]  /*2590*/  ISETP.GE.AND P3, PT, R7, RZ, PT ;  /* 0x000000ff0700720c */ /* 0x000fe20003f66270 */
[----:B------:R-:W-:Y:S01]  /*25a0*/  @!P4 IMAD.MOV R130, RZ, RZ, -R130 ;  /* 0x000000ffff82c224 */ /* 0x000fe200078e0a82 */
[C---:B------:R-:W-:Y:S01]  /*25b0*/  ISETP.GT.U32.AND P4, PT, R233.reuse, R104, PT ;  /* 0x00000068e900720c */ /* 0x040fe20003f84070 */
[----:B------:R-:W-:Y:S01]  /*25c0*/  IMAD.HI.U32 R2, R0, R134, RZ ;  /* 0x0000008600027227 */ /* 0x000fe200078e00ff */
[----:B------:R-:W-:-:S02]  /*25d0*/  ISETP.GT.U32.AND P5, PT, R233, R133, PT ;  /* 0x00000085e900720c */ /* 0x000fc40003fa4070 */
[----:B------:R-:W-:Y:S01]  /*25e0*/  ISETP.GT.U32.AND P2, PT, R233, R132, PT ;  /* 0x00000084e900720c */ /* 0x000fe20003f44070 */
[----:B------:R-:W-:Y:S01]  /*25f0*/  VIADD R3, R252, 0x24 ;  /* 0x00000024fc037836 */ /* 0x000fe20000000000 */
[----:B------:R-:W-:Y:S01]  /*2600*/  IADD3 R2, PT, PT, -R2, RZ, RZ ;  /* 0x000000ff02027210 */ /* 0x000fe20007ffe1ff */
[--C-:B------:R-:W-:Y:S01]  /*2610*/  @!P1 IMAD.IADD R131, R131, 0x1, -R233.reuse ;  /* 0x0000000183839824 */ /* 0x100fe200078e0ae9 */
[----:B------:R-:W-:Y:S01]  /*2620*/  ISETP.GE.AND P1, PT, R9, RZ, PT ;  /* 0x000000ff0900720c */ /* 0x000fe20003f26270 */
[C---:B------:R-:W-:Y:S01]  /*2630*/  VIADD R8, R252.reuse, 0x29 ;  /* 0x00000029fc087836 */ /* 0x040fe20000000000 */
[----:B------:R-:W-:Y:S01]  /*2640*/  IABS R135, R3 ;  /* 0x0000000300877213 */ /* 0x000fe20000000000 */
[----:B------:R-:W-:Y:S01]  /*2650*/  IMAD R134, R233, R2, R134 ;  /* 0x00000002e9867224 */ /* 0x000fe200078e0286 */
[----:B------:R-:W-:Y:S01]  /*2660*/  IADD3 R7, PT, PT, R252, 0x28, RZ ;  /* 0x00000028fc077810 */ /* 0x000fe20007ffe0ff */
[----:B------:R-:W-:Y:S01]  /*2670*/  @!P4 IMAD.IADD R104, R104, 0x1, -R233 ;  /* 0x000000016868c824 */ /* 0x000fe200078e0ae9 */
[----:B------:R-:W-:Y:S01]  /*2680*/  IABS R140, R8 ;  /* 0x00000008008c7213 */ /* 0x000fe20000000000 */
[----:B------:R-:W-:Y:S01]  /*2690*/  IMAD.HI.U32 R2, R0, R135, RZ ;  /* 0x0000008700027227 */ /* 0x000fe200078e00ff */
[----:B------:R-:W-:-:S02]  /*26a0*/  @!P5 IADD3 R133, PT, PT, R133, -R233, RZ ;  /* 0x800000e98585d210 */ /* 0x000fc40007ffe0ff */
[C---:B------:R-:W-:Y:S01]  /*26b0*/  ISETP.GT.U32.AND P5, PT, R233.reuse, R134, PT ;  /* 0x00000086e900720c */ /* 0x040fe20003fa4070 */
[----:B------:R-:W-:Y:S01]  /*26c0*/  IMAD.MOV R4, RZ, RZ, -R2 ;  /* 0x000000ffff047224 */ /* 0x000fe200078e0a02 */
[----:B------:R-:W-:Y:S01]  /*26d0*/  @!P2 IADD3 R132, PT, PT, R132, -R233, RZ ;  /* 0x800000e98484a210 */ /* 0x000fe20007ffe0ff */
[----:B------:R-:W-:Y:S01]  /*26e0*/  @!P3 IMAD.MOV R131, RZ, RZ, -R131 ;  /* 0x000000ffff83b224 */ /* 0x000fe200078e0a83 */
[C---:B------:R-:W-:Y:S01]  /*26f0*/  ISETP.GT.U32.AND P4, PT, R233.reuse, R104, PT ;  /* 0x00000068e900720c */ /* 0x040fe20003f84070 */
[----:B------:R-:W-:Y:S01]  /*2700*/  IMAD R135, R233, R4, R135 ;  /* 0x00000004e9877224 */ /* 0x000fe200078e0287 */
[----:B------:R-:W-:Y:S01]  /*2710*/  @!P6 IADD3 R132, PT, PT, -R132, RZ, RZ ;  /* 0x000000ff8484e210 */ /* 0x000fe20007ffe1ff */
[C---:B------:R-:W-:Y:S01]  /*2720*/  VIADD R9, R252.reuse, 0x32 ;  /* 0x00000032fc097836 */ /* 0x040fe20000000000 */
[----:B------:R-:W-:Y:S01]  /*2730*/  ISETP.GE.AND P6, PT, R3, RZ, PT ;  /* 0x000000ff0300720c */ /* 0x000fe20003fc6270 */
[C---:B------:R-:W-:Y:S01]  /*2740*/  VIADD R3, R252.reuse, 0x25 ;  /* 0x00000025fc037836 */ /* 0x040fe20000000000 */
[----:B------:R-:W-:Y:S01]  /*2750*/  ISETP.GE.AND P2, PT, R5, RZ, PT ;  /* 0x000000ff0500720c */ /* 0x000fe20003f46270 */
[----:B------:R-:W-:Y:S01]  /*2760*/  VIADD R5, R252, 0x26 ;  /* 0x00000026fc057836 */ /* 0x000fe20000000000 */
[----:B------:R-:W-:Y:S01]  /*2770*/  ISETP.GE.AND P3, PT, R6, RZ, PT ;  /* 0x000000ff0600720c */ /* 0x000fe20003f66270 */
[----:B------:R-:W-:Y:S01]  /*2780*/  @!P5 IMAD.IADD R134, R134, 0x1, -R233 ;  /* 0x000000018686d824 */ /* 0x000fe200078e0ae9 */
[----:B------:R-:W-:-:S02]  /*2790*/  IABS R136, R3 ;  /* 0x0000000300887213 */ /* 0x000fc40000000000 */
[----:B------:R-:W-:Y:S01]  /*27a0*/  IABS R137, R5 ;  /* 0x0000000500897213 */ /* 0x000fe20000000000 */
[----:B------:R-:W-:Y:S01]  /*27b0*/  @!P4 IMAD.IADD R104, R104, 0x1, -R233 ;  /* 0x000000016868c824 */ /* 0x000fe200078e0ae9 */
[C---:B------:R-:W-:Y:S01]  /*27c0*/  ISETP.GT.U32.AND P4, PT, R233.reuse, R135, PT ;  /* 0x00000087e900720c */ /* 0x040fe20003f84070 */
[----:B------:R-:W-:Y:S01]  /*27d0*/  IMAD.HI.U32 R2, R0, R136, RZ ;  /* 0x0000008800027227 */ /* 0x000fe200078e00ff */
[----:B------:R-:W-:Y:S02]  /*27e0*/  ISETP.GT.U32.AND P5, PT, R233, R134, PT ;  /* 0x00000086e900720c */ /* 0x000fe40003fa4070 */
[----:B------:R-:W-:Y:S01]  /*27f0*/  @!P1 IADD3 R133, PT, PT, -R133, RZ, RZ ;  /* 0x000000ff85859210 */ /* 0x000fe20007ffe1ff */
[----:B------:R-:W-:Y:S01]  /*2800*/  IMAD.MOV R2, RZ, RZ, -R2 ;  /* 0x000000ffff027224 */ /* 0x000fe200078e0a02 */
[----:B------:R-:W-:Y:S01]  /*2810*/  IADD3 R6, PT, PT, R252, 0x27, RZ ;  /* 0x00000027fc067810 */ /* 0x000fe20007ffe0ff */
[----:B------:R-:W-:Y:S01]  /*2820*/  @!P2 IMAD.MOV R104, RZ, RZ, -R104 ;  /* 0x000000ffff68a224 */ /* 0x000fe200078e0a68 */
[----:B------:R-:W-:Y:S01]  /*2830*/  ISETP.GE.AND P1, PT, R3, RZ, PT ;  /* 0x000000ff0300720c */ /* 0x000fe20003f26270 */
[----:B------:R-:W-:Y:S01]  /*2840*/  IMAD R136, R233, R2, R136 ;  /* 0x00000002e9887224 */ /* 0x000fe200078e0288 */
[----:B------:R-:W-:Y:S01]  /*2850*/  IABS R138, R6 ;  /* 0x00000006008a7213 */ /* 0x000fe20000000000 */
[----:B------:R-:W-:Y:S01]  /*2860*/  IMAD.HI.U32 R3, R0, R137, RZ ;  /* 0x0000008900037227 */ /* 0x000fe200078e00ff */
[----:B------:R-:W-:-:S02]  /*2870*/  IABS R139, R7 ;  /* 0x00000007008b7213 */ /* 0x000fc40000000000 */
[----:B------:R-:W-:Y:S01]  /*2880*/  @!P4 IADD3 R135, PT, PT, R135, -R233, RZ ;  /* 0x800000e98787c210 */ /* 0x000fe20007ffe0ff */
[----:B------:R-:W-:Y:S01]  /*2890*/  @!P5 IMAD.IADD R134, R134, 0x1, -R233 ;  /* 0x000000018686d824 */ /* 0x000fe200078e0ae9 */
[C---:B------:R-:W-:Y:S01]  /*28a0*/  ISETP.GT.U32.AND P5, PT, R233.reuse, R136, PT ;  /* 0x00000088e900720c */ /* 0x040fe20003fa4070 */
[----:B------:R-:W-:Y:S01]  /*28b0*/  IMAD.MOV R4, RZ, RZ, -R3 ;  /* 0x000000ffff047224 */ /* 0x000fe200078e0a03 */
[----:B------:R-:W-:Y:S01]  /*28c0*/  ISETP.GT.U32.AND P2, PT, R233, R135, PT ;  /* 0x00000087e900720c */ /* 0x000fe20003f44070 */
[----:B------:R-:W-:Y:S01]  /*28d0*/  IMAD.HI.U32 R2, R0, R138, RZ ;  /* 0x0000008a00027227 */ /* 0x000fe200078e00ff */
[----:B------:R-:W-:Y:S02]  /*28e0*/  @!P3 IADD3 R134, PT, PT, -R134, RZ, RZ ;  /* 0x000000ff8686b210 */ /* 0x000fe40007ffe1ff */
[----:B------:R-:W-:Y:S01]  /*28f0*/  ISETP.GE.AND P3, PT, R5, RZ, PT ;  /* 0x000000ff0500720c */ /* 0x000fe20003f66270 */
[C---:B------:R-:W-:Y:S01]  /*2900*/  IMAD R137, R233.reuse, R4, R137 ;  /* 0x00000004e9897224 */ /* 0x040fe200078e0289 */
[----:B------:R-:W-:Y:S01]  /*2910*/  IADD3 R4, PT, PT, R252, 0x2a, RZ ;  /* 0x0000002afc047810 */ /* 0x000fe20007ffe0ff */
[----:B------:R-:W-:Y:S01]  /*2920*/  IMAD.MOV R3, RZ, RZ, -R2 ;  /* 0x000000ffff037224 */ /* 0x000fe200078e0a02 */
[----:B------:R-:W-:Y:S01]  /*2930*/  IABS R234, R9 ;  /* 0x0000000900ea7213 */ /* 0x000fe20000000000 */
[----:B------:R-:W-:Y:S01]  /*2940*/  IMAD.HI.U32 R2, R0, R139, RZ ;  /* 0x0000008b00027227 */ /* 0x000fe200078e00ff */
[----:B------:R-:W-:-:S02]  /*2950*/  ISETP.GT.U32.AND P4, PT, R233, R137, PT ;  /* 0x00000089e900720c */ /* 0x000fc40003f84070 */
[----:B------:R-:W-:Y:S01]  /*2960*/  IABS R94, R4 ;  /* 0x00000004005e7213 */ /* 0x000fe20000000000 */
[----:B------:R-:W-:Y:S01]  /*2970*/  IMAD R138, R233, R3, R138 ;  /* 0x00000003e98a7224 */ /* 0x000fe200078e028a */
[----:B------:R-:W-:Y:S01]  /*2980*/  @!P2 IADD3 R135, PT, PT, R135, -R233, RZ ;  /* 0x800000e98787a210 */ /* 0x000fe20007ffe0ff */
[----:B------:R-:W-:Y:S02]  /*2990*/  @!P5 IMAD.IADD R136, R136, 0x1, -R233 ;  /* 0x000000018888d824 */ /* 0x000fe400078e0ae9 */
[----:B------:R-:W-:Y:S01]  /*29a0*/  IMAD.MOV R2, RZ, RZ, -R2 ;  /* 0x000000ffff027224 */ /* 0x000fe200078e0a02 */
[C---:B------:R-:W-:Y:S01]  /*29b0*/  ISETP.GT.U32.AND P2, PT, R233.reuse, R138, PT ;  /* 0x0000008ae900720c */ /* 0x040fe20003f44070 */
[----:B------:R-:W-:Y:S01]  /*29c0*/  IMAD.HI.U32 R3, R0, R140, RZ ;  /* 0x0000008c00037227 */ /* 0x000fe200078e00ff */
[----:B------:R-:W-:-:S03]  /*29d0*/  ISETP.GT.U32.AND P5, PT, R233, R136, PT ;  /* 0x00000088e900720c */ /* 0x000fc60003fa4070 */
[----:B------:R-:W-:Y:S02]  /*29e0*/  @!P4 IMAD.IADD R137, R137, 0x1, -R233 ;  /* 0x000000018989c824 */ /* 0x000fe400078e0ae9 */
[C---:B------:R-:W-:Y:S02]  /*29f0*/  IMAD R139, R233.reuse, R2, R139 ;  /* 0x00000002e98b7224 */ /* 0x040fe400078e028b */
[----:B------:R-:W-:Y:S01]  /*2a00*/  IMAD.MOV R3, RZ, RZ, -R3 ;  /* 0x000000ffff037224 */ /* 0x000fe200078e0a03 */
[C---:B------:R-:W-:Y:S01]  /*2a10*/  ISETP.GT.U32.AND P4, PT, R233.reuse, R137, PT ;  /* 0x00000089e900720c */ /* 0x040fe20003f84070 */
[----:B------:R-:W-:Y:S01]  /*2a20*/  @!P6 IMAD.MOV R135, RZ, RZ, -R135 ;  /* 0x000000ffff87e224 */ /* 0x000fe200078e0a87 */
[----:B------:R-:W-:Y:S01]  /*2a30*/  ISETP.GE.AND P6, PT, R6, RZ, PT ;  /* 0x000000ff0600720c */ /* 0x000fe20003fc6270 */
[C---:B------:R-:W-:Y:S01]  /*2a40*/  IMAD R140, R233.reuse, R3, R140 ;  /* 0x00000003e98c7224 */ /* 0x040fe200078e028c */
[----:B------:R-:W-:Y:S01]  /*2a50*/  @!P2 IADD3 R138, PT, PT, R138, -R233, RZ ;  /* 0x800000e98a8aa210 */ /* 0x000fe20007ffe0ff */
[----:B------:R-:W-:Y:S01]  /*2a60*/  @!P5 IMAD.IADD R136, R136, 0x1, -R233 ;  /* 0x000000018888d824 */ /* 0x000fe200078e0ae9 */
[C---:B------:R-:W-:Y:S01]  /*2a70*/  ISETP.GT.U32.AND P5, PT, R233.reuse, R139, PT ;  /* 0x0000008be900720c */ /* 0x040fe20003fa4070 */
[----:B------:R-:W-:Y:S01]  /*2a80*/  IMAD.HI.U32 R2, R0, R94, RZ ;  /* 0x0000005e00027227 */ /* 0x000fe200078e00ff */
[----:B------:R-:W-:-:S02]  /*2a90*/  ISETP.GT.U32.AND P2, PT, R233, R138, PT ;  /* 0x0000008ae900720c */ /* 0x000fc40003f44070 */
[----:B------:R-:W-:Y:S01]  /*2aa0*/  @!P1 IADD3 R136, PT, PT, -R136, RZ, RZ ;  /* 0x000000ff88889210 */ /* 0x000fe20007ffe1ff */
[----:B------:R-:W-:Y:S01]  /*2ab0*/  VIADD R5, R252, 0x2b ;  /* 0x0000002bfc057836 */ /* 0x000fe20000000000 */
[----:B------:R-:W-:Y:S01]  /*2ac0*/  IADD3 R3, PT, PT, -R2, RZ, RZ ;  /* 0x000000ff02037210 */ /* 0x000fe20007ffe1ff */
[--C-:B------:R-:W-:Y:S01]  /*2ad0*/  @!P4 IMAD.IADD R137, R137, 0x1, -R233.reuse ;  /* 0x000000018989c824 */ /* 0x100fe200078e0ae9 */
[----:B------:R-:W-:Y:S02]  /*2ae0*/  ISETP.GT.U32.AND P4, PT, R233, R140, PT ;  /* 0x0000008ce900720c */ /* 0x000fe40003f84070 */
[----:B------:R-:W-:Y:S01]  /*2af0*/  ISETP.GE.AND P1, PT, R7, RZ, PT ;  /* 0x000000ff0700720c */ /* 0x000fe20003f26270 */
[----:B------:R-:W-:Y:S01]  /*2b00*/  IMAD R94, R233, R3, R94 ;  /* 0x00000003e95e7224 */ /* 0x000fe200078e025e */
[----:B------:R-:W-:Y:S01]  /*2b10*/  IABS R141, R5 ;  /* 0x00000005008d7213 */ /* 0x000fe20000000000 */
[--C-:B------:R-:W-:Y:S01]  /*2b20*/  @!P5 IMAD.IADD R139, R139, 0x1, -R233.reuse ;  /* 0x000000018b8bd824 */ /* 0x100fe200078e0ae9 */
[----:B------:R-:W-:Y:S01]  /*2b30*/  IADD3 R3, PT, PT, R252, 0x2c, RZ ;  /* 0x0000002cfc037810 */ /* 0x000fe20007ffe0ff */
[----:B------:R-:W-:Y:S01]  /*2b40*/  @!P2 IMAD.IADD R138, R138, 0x1, -R233 ;  /* 0x000000018a8aa824 */ /* 0x000fe200078e0ae9 */
[----:B------:R-:W-:Y:S01]  /*2b50*/  ISETP.GE.AND P2, PT, R4, RZ, PT ;  /* 0x000000ff0400720c */ /* 0x000fe20003f46270 */
[----:B------:R-:W-:Y:S01]  /*2b60*/  IMAD.HI.U32 R2, R0, R141, RZ ;  /* 0x0000008d00027227 */ /* 0x000fe200078e00ff */
[----:B------:R-:W-:-:S02]  /*2b70*/  ISETP.GT.U32.AND P5, PT, R233, R139, PT ;  /* 0x0000008be900720c */ /* 0x000fc40003fa4070 */
[----:B------:R-:W-:Y:S01]  /*2b80*/  IABS R142, R3 ;  /* 0x00000003008e7213 */ /* 0x000fe20000000000 */
[----:B------:R-:W-:Y:S01]  /*2b90*/  @!P6 IMAD.MOV R138, RZ, RZ, -R138 ;  /* 0x000000ffff8ae224 */ /* 0x000fe200078e0a8a */
[C---:B------:R-:W-:Y:S01]  /*2ba0*/  ISETP.GT.U32.AND P6, PT, R233.reuse, R94, PT ;  /* 0x0000005ee900720c */ /* 0x040fe20003fc4070 */
[----:B------:R-:W-:Y:S02]  /*2bb0*/  @!P4 IMAD.IADD R140, R140, 0x1, -R233 ;  /* 0x000000018c8cc824 */ /* 0x000fe400078e0ae9 */
[----:B------:R-:W-:Y:S02]  /*2bc0*/  IMAD.MOV R2, RZ, RZ, -R2 ;  /* 0x000000ffff027224 */ /* 0x000fe400078e0a02 */
[----:B------:R-:W-:Y:S01]  /*2bd0*/  VIADD R7, R252, 0x2e ;  /* 0x0000002efc077836 */ /* 0x000fe20000000000 */
[C---:B------:R-:W-:Y:S01]  /*2be0*/  ISETP.GT.U32.AND P4, PT, R233.reuse, R140, PT ;  /* 0x0000008ce900720c */ /* 0x040fe20003f84070 */
[----:B------:R-:W-:Y:S02]  /*2bf0*/  IMAD R141, R233, R2, R141 ;  /* 0x00000002e98d7224 */ /* 0x000fe400078e028d */
[----:B------:R-:W-:Y:S01]  /*2c00*/  @!P5 IADD3 R139, PT, PT, R139, -R233, RZ ;  /* 0x800000e98b8bd210 */ /* 0x000fe20007ffe0ff */
[----:B------:R-:W-:Y:S01]  /*2c10*/  IMAD.HI.U32 R2, R0, R142, RZ ;  /* 0x0000008e00027227 */ /* 0x000fe200078e00ff */
[----:B------:R-:W-:-:S02]  /*2c20*/  ISETP.GE.AND P5, PT, R5, RZ, PT ;  /* 0x000000ff0500720c */ /* 0x000fc40003fa6270 */
[----:B------:R-:W-:Y:S01]  /*2c30*/  IABS R144, R7 ;  /* 0x0000000700907213 */ /* 0x000fe20000000000 */
[----:B------:R-:W-:Y:S01]  /*2c40*/  @!P6 IMAD.IADD R94, R94, 0x1, -R233 ;  /* 0x000000015e5ee824 */ /* 0x000fe200078e0ae9 */
[----:B------:R-:W-:Y:S01]  /*2c50*/  ISETP.GE.AND P6, PT, R3, RZ, PT ;  /* 0x000000ff0300720c */ /* 0x000fe20003fc6270 */
[----:B------:R-:W-:Y:S02]  /*2c60*/  @!P1 IMAD.MOV R139, RZ, RZ, -R139 ;  /* 0x000000ffff8b9224 */ /* 0x000fe400078e0a8b */
[----:B------:R-:W-:Y:S01]  /*2c70*/  IMAD.MOV R2, RZ, RZ, -R2 ;  /* 0x000000ffff027224 */ /* 0x000fe200078e0a02 */
[C---:B------:R-:W-:Y:S01]  /*2c80*/  ISETP.GT.U32.AND P1, PT, R233.reuse, R94, PT ;  /* 0x0000005ee900720c */ /* 0x040fe20003f24070 */
[----:B------:R-:W-:Y:S01]  /*2c90*/  VIADD R5, R252, 0x2d ;  /* 0x0000002dfc057836 */ /* 0x000fe20000000000 */
[----:B------:R-:W-:Y:S01]  /*2ca0*/  @!P4 IADD3 R140, PT, PT, R140, -R233, RZ ;  /* 0x800000e98c8cc210 */ /* 0x000fe20007ffe0ff */
[C---:B------:R-:W-:Y:S01]  /*2cb0*/  IMAD R142, R233.reuse, R2, R142 ;  /* 0x00000002e98e7224 */ /* 0x040fe200078e028e */
[----:B------:R-:W-:Y:S01]  /*2cc0*/  ISETP.GT.U32.AND P4, PT, R233, R141, PT ;  /* 0x0000008de900720c */ /* 0x000fe20003f84070 */
[----:B------:R-:W-:Y:S01]  /*2cd0*/  IMAD.HI.U32 R4, R0, R144, RZ ;  /* 0x0000009000047227 */ /* 0x000fe200078e00ff */
[----:B------:R-:W-:-:S02]  /*2ce0*/  IABS R143, R5 ;  /* 0x00000005008f7213 */ /* 0x000fc40000000000 */
[----:B------:R-:W-:Y:S01]  /*2cf0*/  IADD3 R2, PT, PT, R252, 0x2f, RZ ;  /* 0x0000002ffc027810 */ /* 0x000fe20007ffe0ff */
[----:B------:R-:W-:Y:S02]  /*2d00*/  IMAD.MOV R4, RZ, RZ, -R4 ;  /* 0x000000ffff047224 */ /* 0x000fe400078e0a04 */
[----:B------:R-:W-:Y:S01]  /*2d10*/  IMAD.HI.U32 R3, R0, R143, RZ ;  /* 0x0000008f00037227 */ /* 0x000fe200078e00ff */
[----:B------:R-:W-:-:S03]  /*2d20*/  IABS R145, R2 ;  /* 0x0000000200917213 */ /* 0x000fc60000000000 */
[--C-:B------:R-:W-:Y:S01]  /*2d30*/  @!P1 IMAD.IADD R94, R94, 0x1, -R233.reuse ;  /* 0x000000015e5e9824 */ /* 0x100fe200078e0ae9 */
[----:B------:R-:W-:Y:S01]  /*2d40*/  IADD3 R6, PT, PT, -R3, RZ, RZ ;  /* 0x000000ff03067210 */ /* 0x000fe20007ffe1ff */
[----:B------:R-:W-:Y:S01]  /*2d50*/  @!P4 IMAD.IADD R141, R141, 0x1, -R233 ;  /* 0x000000018d8dc824 */ /* 0x000fe200078e0ae9 */
[----:B------:R-:W-:Y:S01]  /*2d60*/  ISETP.GE.AND P1, PT, R7, RZ, PT ;  /* 0x000000ff0700720c */ /* 0x000fe20003f26270 */
[C---:B------:R-:W-:Y:S01]  /*2d70*/  IMAD R144, R233.reuse, R4, R144 ;  /* 0x00000004e9907224 */ /* 0x040fe200078e0290 */
[----:B------:R-:W-:Y:S01]  /*2d80*/  @!P2 IADD3 R94, PT, PT, -R94, RZ, RZ ;  /* 0x000000ff5e5ea210 */ /* 0x000fe20007ffe1ff */
[C---:B------:R-:W-:Y:S01]  /*2d90*/  IMAD R143, R233.reuse, R6, R143 ;  /* 0x00000006e98f7224 */ /* 0x040fe200078e028f */
[C---:B------:R-:W-:Y:S01]  /*2da0*/  ISETP.GT.U32.AND P2, PT, R233.reuse, R142, PT ;  /* 0x0000008ee900720c */ /* 0x040fe20003f44070 */
[----:B------:R-:W-:Y:S01]  /*2db0*/  @!P3 IMAD.MOV R137, RZ, RZ, -R137 ;  /* 0x000000ffff89b224 */ /* 0x000fe200078e0a89 */
[----:B------:R-:W-:Y:S01]  /*2dc0*/  ISETP.GT.U32.AND P4, PT, R233, R141, PT ;  /* 0x0000008de900720c */ /* 0x000fe20003f84070 */
[----:B------:R-:W-:Y:S01]  /*2dd0*/  VIADD R7, R252, 0x30 ;  /* 0x00000030fc077836 */ /* 0x000fe20000000000 */
[----:B------:R-:W-:Y:S01]  /*2de0*/  ISETP.GE.AND P3, PT, R8, RZ, PT ;  /* 0x000000ff0800720c */ /* 0x000fe20003f66270 */
[----:B------:R-:W-:-:S02]  /*2df0*/  VIADD R8, R252, 0x31 ;  /* 0x00000031fc087836 */ /* 0x000fc40000000000 */
[----:B------:R-:W-:Y:S01]  /*2e00*/  IMAD.HI.U32 R4, R0, R234, RZ ;  /* 0x000000ea00047227 */ /* 0x000fe200078e00ff */
[----:B------:R-:W-:Y:S02]  /*2e10*/  IABS R146, R7 ;  /* 0x0000000700927213 */ /* 0x000fe40000000000 */
[----:B------:R-:W-:Y:S02]  /*2e20*/  IABS R147, R8 ;  /* 0x0000000800937213 */ /* 0x000fe40000000000 */
[----:B------:R-:W-:Y:S01]  /*2e30*/  IADD3 R4, PT, PT, -R4, RZ, RZ ;  /* 0x000000ff04047210 */ /* 0x000fe20007ffe1ff */
[----:B------:R-:W-:Y:S02]  /*2e40*/  @!P2 IMAD.IADD R142, R142, 0x1, -R233 ;  /* 0x000000018e8ea824 */ /* 0x000fe400078e0ae9 */
[----:B------:R-:W-:Y:S01]  /*2e50*/  @!P4 IADD3 R141, PT, PT, R141, -R233, RZ ;  /* 0x800000e98d8dc210 */ /* 0x000fe20007ffe0ff */
[----:B------:R-:W-:Y:S01]  /*2e60*/  IMAD.HI.U32 R3, R0, R147, RZ ;  /* 0x0000009300037227 */ /* 0x000fe200078e00ff */
[----:B------:R-:W-:-:S02]  /*2e70*/  ISETP.GE.AND P4, PT, R2, RZ, PT ;  /* 0x000000ff0200720c */ /* 0x000fc40003f86270 */
[C---:B------:R-:W-:Y:S01]  /*2e80*/  ISETP.GT.U32.AND P2, PT, R233.reuse, R142, PT ;  /* 0x0000008ee900720c */ /* 0x040fe20003f44070 */
[----:B------:R-:W-:Y:S01]  /*2e90*/  @!P5 IMAD.MOV R141, RZ, RZ, -R141 ;  /* 0x000000ffff8dd224 */ /* 0x000fe200078e0a8d */
[----:B------:R-:W-:Y:S01]  /*2ea0*/  ISETP.GT.U32.AND P5, PT, R233, R143, PT ;  /* 0x0000008fe900720c */ /* 0x000fe20003fa4070 */
[----:B------:R-:W-:Y:S01]  /*2eb0*/  IMAD.HI.U32 R2, R0, R145, RZ ;  /* 0x0000009100027227 */ /* 0x000fe200078e00ff */
[----:B------:R-:W-:Y:S02]  /*2ec0*/  @!P3 IADD3 R140, PT, PT, -R140, RZ, RZ ;  /* 0x000000ff8c8cb210 */ /* 0x000fe40007ffe1ff */
[----:B------:R-:W-:Y:S01]  /*2ed0*/  ISETP.GE.AND P3, PT, R5, RZ, PT ;  /* 0x000000ff0500720c */ /* 0x000fe20003f66270 */
[----:B------:R-:W-:Y:S01]  /*2ee0*/  IMAD.HI.U32 R5, R0, R148, RZ ;  /* 0x0000009400057227 */ /* 0x000fe200078e00ff */
[----:B------:R-:W-:-:S03]  /*2ef0*/  IADD3 R6, PT, PT, -R2, RZ, RZ ;  /* 0x000000ff02067210 */ /* 0x000fc60007ffe1ff */
[----:B------:R-:W-:Y:S01]  /*2f00*/  IMAD.HI.U32 R2, R0, R146, RZ ;  /* 0x0000009200027227 */ /* 0x000fe200078e00ff */
[----:B------:R-:W-:-:S03]  /*2f10*/  IADD3 R5, PT, PT, -R5, RZ, RZ ;  /* 0x000000ff05057210 */ /* 0x000fc60007ffe1ff */
[--C-:B------:R-:W-:Y:S01]  /*2f20*/  @!P2 IMAD.IADD R142, R142, 0x1, -R233.reuse ;  /* 0x000000018e8ea824 */ /* 0x100fe200078e0ae9 */
[----:B------:R-:W-:Y:S01]  /*2f30*/  ISETP.GT.U32.AND P2, PT, R233, R144, PT ;  /* 0x00000090e900720c */ /* 0x000fe20003f44070 */
[----:B------:R-:W-:Y:S02]  /*2f40*/  @!P5 IMAD.IADD R143, R143, 0x1, -R233 ;  /* 0x000000018f8fd824 */ /* 0x000fe400078e0ae9 */
[C---:B------:R-:W-:Y:S01]  /*2f50*/  IMAD R145, R233.reuse, R6, R145 ;  /* 0x00000006e9917224 */ /* 0x040fe200078e0291 */
[----:B------:R-:W-:Y:S01]  /*2f60*/  @!P6 IADD3 R142, PT, PT, -R142, RZ, RZ ;  /* 0x000000ff8e8ee210 */ /* 0x000fe20007ffe1ff */
[----:B------:R-:W-:Y:S01]  /*2f70*/  IMAD.MOV R2, RZ, RZ, -R2 ;  /* 0x000000ffff027224 */ /* 0x000fe200078e0a02 */
[C---:B------:R-:W-:Y:S01]  /*2f80*/  ISETP.GT.U32.AND P5, PT, R233.reuse, R143, PT ;  /* 0x0000008fe900720c */ /* 0x040fe20003fa4070 */
[C---:B------:R-:W-:Y:S02]  /*2f90*/  IMAD R234, R233.reuse, R4, R234 ;  /* 0x00000004e9ea7224 */ /* 0x040fe400078e02ea */
[----:B------:R-:W-:-:S02]  /*2fa0*/  IMAD R146, R233, R2, R146 ;  /* 0x00000002e9927224 */ /* 0x000fc400078e0292 */
[----:B------:R-:W-:Y:S02]  /*2fb0*/  IMAD.MOV R6, RZ, RZ, -R3 ;  /* 0x000000ffff067224 */ /* 0x000fe400078e0a03 */
[----:B------:R-:W-:Y:S01]  /*2fc0*/  @!P2 IMAD.IADD R144, R144, 0x1, -R233 ;  /* 0x000000019090a824 */ /* 0x000fe200078e0ae9 */
[C---:B------:R-:W-:Y:S01]  /*2fd0*/  ISETP.GT.U32.AND P6, PT, R233.reuse, R146, PT ;  /* 0x00000092e900720c */ /* 0x040fe20003fc4070 */
[C---:B------:R-:W-:Y:S01]  /*2fe0*/  IMAD R148, R233.reuse, R5, R148 ;  /* 0x00000005e9947224 */ /* 0x040fe200078e0294 */
[C---:B------:R-:W-:Y:S01]  /*2ff0*/  IADD3 R5, PT, PT, R252.reuse, 0x36, RZ ;  /* 0x00000036fc057810 */ /* 0x040fe20007ffe0ff */
[C---:B------:R-:W-:Y:S01]  /*3000*/  IMAD R147, R233.reuse, R6, R147 ;  /* 0x00000006e9937224 */ /* 0x040fe200078e0293 */
[----:B------:R-:W-:Y:S01]  /*3010*/  ISETP.GT.U32.AND P2, PT, R233, R144, PT ;  /* 0x00000090e900720c */ /* 0x000fe20003f44070 */
[----:B------:R-:W-:Y:S01]  /*3020*/  @!P5 IMAD.IADD R143, R143, 0x1, -R233 ;  /* 0x000000018f8fd824 */ /* 0x000fe200078e0ae9 */
[C---:B------:R-:W-:Y:S01]  /*3030*/  ISETP.GT.U32.AND P5, PT, R233.reuse, R145, PT ;  /* 0x00000091e900720c */ /* 0x040fe20003fa4070 */
[----:B------:R-:W-:Y:S01]  /*3040*/  VIADD R6, R252, 0x34 ;  /* 0x00000034fc067836 */ /* 0x000fe20000000000 */
[----:B------:R-:W-:Y:S01]  /*3050*/  IABS R151, R5 ;  /* 0x0000000500977213 */ /* 0x000fe20000000000 */
[----:B------:R-:W-:Y:S01]  /*3060*/  @!P3 IMAD.MOV R143, RZ, RZ, -R143 ;  /* 0x000000ffff8fb224 */ /* 0x000fe200078e0a8f */
[----:B------:R-:W-:Y:S01]  /*3070*/  ISETP.GT.U32.AND P3, PT, R233, R147, PT ;  /* 0x00000093e900720c */ /* 0x000fe20003f64070 */
[----:B------:R-:W-:Y:S01]  /*3080*/  IMAD.HI.U32 R3, R0, R150, RZ ;  /* 0x0000009600037227 */ /* 0x000fe200078e00ff */
[----:B------:R-:W-:-:S03]  /*3090*/  IABS R149, R6 ;  /* 0x0000000600957213 */ /* 0x000fc60000000000 */
[--C-:B------:R-:W-:Y:S01]  /*30a0*/  @!P6 IMAD.IADD R146, R146, 0x1, -R233.reuse ;  /* 0x000000019292e824 */ /* 0x100fe200078e0ae9 */
[----:B------:R-:W-:Y:S01]  /*30b0*/  IADD3 R3, PT, PT, -R3, RZ, RZ ;  /* 0x000000ff03037210 */ /* 0x000fe20007ffe1ff */
[----:B------:R-:W-:Y:S01]  /*30c0*/  IMAD.HI.U32 R2, R0, R149, RZ ;  /* 0x0000009500027227 */ /* 0x000fe200078e00ff */
[----:B------:R-:W-:Y:S02]  /*30d0*/  @!P2 IADD3 R144, PT, PT, R144, -R233, RZ ;  /* 0x800000e99090a210 */ /* 0x000fe40007ffe0ff */
[----:B------:R-:W-:Y:S01]  /*30e0*/  ISETP.GT.U32.AND P2, PT, R233, R234, PT ;  /* 0x000000eae900720c */ /* 0x000fe20003f44070 */
[----:B------:R-:W-:Y:S01]  /*30f0*/  @!P5 IMAD.IADD R145, R145, 0x1, -R233 ;  /* 0x000000019191d824 */ /* 0x000fe200078e0ae9 */
[C---:B------:R-:W-:Y:S01]  /*3100*/  ISETP.GT.U32.AND P5, PT, R233.reuse, R148, PT ;  /* 0x00000094e900720c */ /* 0x040fe20003fa4070 */
[----:B------:R-:W-:Y:S01]  /*3110*/  IMAD.MOV R4, RZ, RZ, -R2 ;  /* 0x000000ffff047224 */ /* 0x000fe200078e0a02 */
[----:B------:R-:W-:Y:S01]  /*3120*/  @!P1 IADD3 R144, PT, PT, -R144, RZ, RZ ;  /* 0x000000ff90909210 */ /* 0x000fe20007ffe1ff */
[----:B------:R-:W-:Y:S01]  /*3130*/  IMAD.HI.U32 R2, R0, R151, RZ ;  /* 0x0000009700027227 */ /* 0x000fe200078e00ff */
[----:B------:R-:W-:-:S02]  /*3140*/  ISETP.GT.U32.AND P6, PT, R233, R145, PT ;  /* 0x00000091e900720c */ /* 0x000fc40003fc4070 */
[----:B------:R-:W-:Y:S01]  /*3150*/  @!P3 IADD3 R147, PT, PT, R147, -R233, RZ ;  /* 0x800000e99393b210 */ /* 0x000fe20007ffe0ff */
[C---:B------:R-:W-:Y:S01]  /*3160*/  IMAD R149, R233.reuse, R4, R149 ;  /* 0x00000004e9957224 */ /* 0x040fe200078e0295 */
[C---:B------:R-:W-:Y:S01]  /*3170*/  ISETP.GT.U32.AND P3, PT, R233.reuse, R146, PT ;  /* 0x00000092e900720c */ /* 0x040fe20003f64070 */
[----:B------:R-:W-:Y:S02]  /*3180*/  IMAD.MOV R2, RZ, RZ, -R2 ;  /* 0x000000ffff027224 */ /* 0x000fe400078e0a02 */
[--C-:B------:R-:W-:Y:S01]  /*3190*/  @!P2 IMAD.IADD R234, R234, 0x1, -R233.reuse ;  /* 0x00000001eaeaa824 */ /* 0x100fe200078e0ae9 */
[C---:B------:R-:W-:Y:S01]  /*31a0*/  ISETP.GT.U32.AND P2, PT, R233.reuse, R147, PT ;  /* 0x00000093e900720c */ /* 0x040fe20003f44070 */
[----:B------:R-:W-:Y:S02]  /*31b0*/  @!P5 IMAD.IADD R148, R148, 0x1, -R233 ;  /* 0x000000019494d824 */ /* 0x000fe400078e0ae9 */
[C---:B------:R-:W-:Y:S01]  /*31c0*/  IMAD R151, R233.reuse, R2, R151 ;  /* 0x00000002e9977224 */ /* 0x040fe200078e0297 */
[----:B------:R-:W-:Y:S01]  /*31d0*/  ISETP.GT.U32.AND P5, PT, R233, R234, PT ;  /* 0x000000eae900720c */ /* 0x000fe20003fa4070 */
[----:B------:R-:W-:Y:S01]  /*31e0*/  @!P6 IMAD.IADD R145, R145, 0x1, -R233 ;  /* 0x000000019191e824 */ /* 0x000fe200078e0ae9 */
[C---:B------:R-:W-:Y:S01]  /*31f0*/  ISETP.GT.U32.AND P6, PT, R233.reuse, R149, PT ;  /* 0x00000095e900720c */ /* 0x040fe20003fc4070 */
[C---:B------:R-:W-:Y:S01]  /*3200*/  VIADD R4, R252.reuse, 0x37 ;  /* 0x00000037fc047836 */ /* 0x040fe20000000000 */
[C---:B------:R-:W-:Y:S01]  /*3210*/  ISETP.GT.U32.AND P1, PT, R233.reuse, R148, PT ;  /* 0x00000094e900720c */ /* 0x040fe20003f24070 */
[----:B------:R-:W-:Y:S01]  /*3220*/  IMAD R150, R233, R3, R150 ;  /* 0x00000003e9967224 */ /* 0x000fe200078e0296 */
[----:B------:R-:W-:Y:S01]  /*3230*/  IADD3 R3, PT, PT, R252, 0x38, RZ ;  /* 0x00000038fc037810 */ /* 0x000fe20007ffe0ff */
[----:B------:R-:W-:Y:S01]  /*3240*/  @!P4 IMAD.MOV R145, RZ, RZ, -R145 ;  /* 0x000000ffff91c224 */ /* 0x000fe200078e0a91 */
[----:B------:R-:W-:Y:S01]  /*3250*/  IABS R152, R4 ;  /* 0x0000000400987213 */ /* 0x000fe20000000000 */
[----:B------:R-:W-:Y:S01]  /*3260*/  @!P3 IMAD.IADD R146, R146, 0x1, -R233 ;  /* 0x000000019292b824 */ /* 0x000fe200078e0ae9 */
[----:B------:R-:W-:-:S02]  /*3270*/  IABS R153, R3 ;  /* 0x0000000300997213 */ /* 0x000fc40000000000 */
[C---:B------:R-:W-:Y:S01]  /*3280*/  ISETP.GT.U32.AND P3, PT, R233.reuse, R150, PT ;  /* 0x00000096e900720c */ /* 0x040fe20003f64070 */
[--C-:B------:R-:W-:Y:S01]  /*3290*/  @!P5 IMAD.IADD R234, R234, 0x1, -R233.reuse ;  /* 0x00000001eaead824 */ /* 0x100fe200078e0ae9 */
[----:B------:R-:W-:Y:S01]  /*32a0*/  ISETP.GT.U32.AND P5, PT, R233, R151, PT ;  /* 0x00000097e900720c */ /* 0x000fe20003fa4070 */
[--C-:B------:R-:W-:Y:S01]  /*32b0*/  @!P6 IMAD.IADD R149, R149, 0x1, -R233.reuse ;  /* 0x000000019595e824 */ /* 0x100fe200078e0ae9 */
[----:B------:R-:W-:Y:S01]  /*32c0*/  ISETP.GE.AND P6, PT, R9, RZ, PT ;  /* 0x000000ff0900720c */ /* 0x000fe20003fc6270 */
[----:B------:R-:W-:Y:S01]  /*32d0*/  IMAD.HI.U32 R2, R0, R152, RZ ;  /* 0x0000009800027227 */ /* 0x000fe200078e00ff */
[----:B------:R-:W-:Y:S02]  /*32e0*/  @!P2 IADD3 R147, PT, PT, R147, -R233, RZ ;  /* 0x800000e99393a210 */ /* 0x000fe40007ffe0ff */
[----:B------:R-:W-:Y:S01]  /*32f0*/  ISETP.GE.AND P2, PT, R7, RZ, PT ;  /* 0x000000ff0700720c */ /* 0x000fe20003f46270 */
[----:B------:R-:W-:Y:S01]  /*3300*/  @!P1 IMAD.IADD R148, R148, 0x1, -R233 ;  /* 0x0000000194949824 */ /* 0x000fe200078e0ae9 */
[----:B------:R-:W-:Y:S01]  /*3310*/  ISETP.GE.AND P1, PT, R8, RZ, PT ;  /* 0x000000ff0800720c */ /* 0x000fe20003f26270 */
[----:B------:R-:W-:-:S02]  /*3320*/  IMAD.MOV R2, RZ, RZ, -R2 ;  /* 0x000000ffff027224 */ /* 0x000fc400078e0a02 */
[----:B------:R-:W-:Y:S01]  /*3330*/  @!P3 IADD3 R150, PT, PT, R150, -R233, RZ ;  /* 0x800000e99696b210 */ /* 0x000fe20007ffe0ff */
[----:B------:R-:W-:Y:S01]  /*3340*/  VIADD R9, R252, 0x3d ;  /* 0x0000003dfc097836 */ /* 0x000fe20000000000 */
[----:B------:R-:W-:Y:S01]  /*3350*/  ISETP.GE.AND P3, PT, R10, RZ, PT ;  /* 0x000000ff0a00720c */ /* 0x000fe20003f66270 */
[----:B------:R-:W-:Y:S01]  /*3360*/  @!P5 IMAD.IADD R151, R151, 0x1, -R233 ;  /* 0x000000019797d824 */ /* 0x000fe200078e0ae9 */
[C---:B------:R-:W-:Y:S01]  /*3370*/  ISETP.GT.U32.AND P5, PT, R233.reuse, R149, PT ;  /* 0x00000095e900720c */ /* 0x040fe20003fa4070 */
[C---:B------:R-:W-:Y:S01]  /*3380*/  IMAD R152, R233.reuse, R2, R152 ;  /* 0x00000002e9987224 */ /* 0x040fe200078e0298 */
[----:B------:R-:W-:Y:S01]  /*3390*/  IABS R157, R9 ;  /* 0x00000009009d7213 */ /* 0x000fe20000000000 */
[----:B------:R-:W-:Y:S01]  /*33a0*/  IMAD.HI.U32 R2, R0, R153, RZ ;  /* 0x0000009900027227 */ /* 0x000fe200078e00ff */
[C---:B------:R-:W-:Y:S02]  /*33b0*/  ISETP.GT.U32.AND P4, PT, R233.reuse, R151, PT ;  /* 0x00000097e900720c */ /* 0x040fe40003f84070 */
[----:B------:R-:W-:Y:S01]  /*33c0*/  @!P2 IADD3 R146, PT, PT, -R146, RZ, RZ ;  /* 0x000000ff9292a210 */ /* 0x000fe20007ffe1ff */
[----:B------:R-:W-:Y:S01]  /*33d0*/  @!P6 IMAD.MOV R234, RZ, RZ, -R234 ;  /* 0x000000ffffeae224 */ /* 0x000fe200078e0aea */
[C---:B------:R-:W-:Y:S01]  /*33e0*/  ISETP.GT.U32.AND P6, PT, R233.reuse, R152, PT ;  /* 0x00000098e900720c */ /* 0x040fe20003fc4070 */
[----:B------:R-:W-:Y:S01]  /*33f0*/  IMAD.MOV R2, RZ, RZ, -R2 ;  /* 0x000000ffff027224 */ /* 0x000fe200078e0a02 */
[----:B------:R-:W-:Y:S01]  /*3400*/  ISETP.GT.U32.AND P2, PT, R233, R150, PT ;  /* 0x00000096e900720c */ /* 0x000fe20003f44070 */
[----:B------:R-:W-:Y:S01]  /*3410*/  @!P1 IMAD.MOV R147, RZ, RZ, -R147 ;  /* 0x000000ffff939224 */ /* 0x000fe200078e0a93 */
[----:B------:R-:W-:Y:S01]  /*3420*/  ISETP.GE.AND P1, PT, R6, RZ, PT ;  /* 0x000000ff0600720c */ /* 0x000fe20003f26270 */
[----:B------:R-:W-:Y:S01]  /*3430*/  @!P5 IMAD.IADD R149, R149, 0x1, -R233 ;  /* 0x000000019595d824 */ /* 0x000fe200078e0ae9 */
[----:B------:R-:W-:Y:S01]  /*3440*/  ISETP.GE.AND P5, PT, R5, RZ, PT ;  /* 0x000000ff0500720c */ /* 0x000fe20003fa6270 */
[----:B------:R-:W-:Y:S01]  /*3450*/  IMAD R153, R233, R2, R153 ;  /* 0x00000002e9997224 */ /* 0x000fe200078e0299 */
[----:B------:R-:W-:Y:S01]  /*3460*/  @!P3 IADD3 R148, PT, PT, -R148, RZ, RZ ;  /* 0x000000ff9494b210 */ /* 0x000fe20007ffe1ff */
[--C-:B------:R-:W-:Y:S01]  /*3470*/  @!P4 IMAD.IADD R151, R151, 0x1, -R233.reuse ;  /* 0x000000019797c824 */ /* 0x100fe200078e0ae9 */
[----:B------:R-:W-:Y:S01]  /*3480*/  ISETP.GE.AND P4, PT, R3, RZ, PT ;  /* 0x000000ff0300720c */ /* 0x000fe20003f86270 */
[C---:B------:R-:W-:Y:S01]  /*3490*/  VIADD R2, R252.reuse, 0x39 ;  /* 0x00000039fc027836 */ /* 0x040fe20000000000 */
[----:B------:R-:W-:Y:S01]  /*34a0*/  IADD3 R3, PT, PT, R252, 0x3a, RZ ;  /* 0x0000003afc037810 */ /* 0x000fe20007ffe0ff */
[----:B------:R-:W-:Y:S01]  /*34b0*/  @!P6 IMAD.IADD R152, R152, 0x1, -R233 ;  /* 0x000000019898e824 */ /* 0x000fe200078e0ae9 */
[----:B------:R-:W-:Y:S01]  /*34c0*/  ISETP.GE.AND P3, PT, R11, RZ, PT ;  /* 0x000000ff0b00720c */ /* 0x000fe20003f66270 */
[----:B------:R-:W-:Y:S01]  /*34d0*/  VIADD R7, R252, 0x3c ;  /* 0x0000003cfc077836 */ /* 0x000fe20000000000 */
[----:B------:R-:W-:Y:S01]  /*34e0*/  IABS R154, R2 ;  /* 0x00000002009a7213 */ /* 0x000fe20000000000 */
[----:B------:R-:W-:Y:S01]  /*34f0*/  IMAD.HI.U32 R5, R0, R157, RZ ;  /* 0x0000009d00057227 */ /* 0x000fe200078e00ff */
[----:B------:R-:W-:-:S02]  /*3500*/  @!P1 IADD3 R149, PT, PT, -R149, RZ, RZ ;  /* 0x000000ff95959210 */ /* 0x000fc40007ffe1ff */
[----:B------:R-:W-:Y:S01]  /*3510*/  ISETP.GE.AND P1, PT, R2, RZ, PT ;  /* 0x000000ff0200720c */ /* 0x000fe20003f26270 */
[----:B------:R-:W-:Y:S01]  /*3520*/  @!P5 IMAD.MOV R151, RZ, RZ, -R151 ;  /* 0x000000ffff97d224 */ /* 0x000fe200078e0a97 */
[C---:B------:R-:W-:Y:S01]  /*3530*/  ISETP.GT.U32.AND P5, PT, R233.reuse, R153, PT ;  /* 0x00000099e900720c */ /* 0x040fe20003fa4070 */
[----:B------:R-:W-:Y:S01]  /*3540*/  IMAD.HI.U32 R2, R0, R154, RZ ;  /* 0x0000009a00027227 */ /* 0x000fe200078e00ff */
[C---:B------:R-:W-:Y:S02]  /*3550*/  ISETP.GT.U32.AND P6, PT, R233.reuse, R152, PT ;  /* 0x00000098e900720c */ /* 0x040fe40003fc4070 */
[----:B------:R-:W-:Y:S01]  /*3560*/  @!P2 IADD3 R150, PT, PT, R150, -R233, RZ ;  /* 0x800000e99696a210 */ /* 0x000fe20007ffe0ff */
[----:B------:R-:W-:Y:S01]  /*3570*/  IMAD.MOV R8, RZ, RZ, -R5 ;  /* 0x000000ffff087224 */ /* 0x000fe200078e0a05 */
[----:B------:R-:W-:Y:S01]  /*3580*/  IADD3 R2, PT, PT, -R2, RZ, RZ ;  /* 0x000000ff02027210 */ /* 0x000fe20007ffe1ff */
[----:B------:R-:W-:Y:S01]  /*3590*/  VIADD R5, R252, 0x3e ;  /* 0x0000003efc057836 */ /* 0x000fe20000000000 */
[----:B------:R-:W-:Y:S01]  /*35a0*/  ISETP.GE.AND P2, PT, R4, RZ, PT ;  /* 0x000000ff0400720c */ /* 0x000fe20003f46270 */
[----:B------:R-:W-:Y:S01]  /*35b0*/  VIADD R4, R252, 0x3b ;  /* 0x0000003bfc047836 */ /* 0x000fe20000000000 */
[----:B------:R-:W-:Y:S01]  /*35c0*/  IABS R231, R3 ;  /* 0x0000000300e77213 */ /* 0x000fe20000000000 */
[----:B------:R-:W-:Y:S01]  /*35d0*/  IMAD R154, R233, R2, R154 ;  /* 0x00000002e99a7224 */ /* 0x000fe200078e029a */
[----:B------:R-:W-:Y:S01]  /*35e0*/  @!P3 IADD3 R150, PT, PT, -R150, RZ, RZ ;  /* 0x000000ff9696b210 */ /* 0x000fe20007ffe1ff */
[----:B------:R-:W-:Y:S01]  /*35f0*/  @!P5 IMAD.IADD R153, R153, 0x1, -R233 ;  /* 0x000000019999d824 */ /* 0x000fe200078e0ae9 */
[----:B------:R-:W-:Y:S01]  /*3600*/  IABS R155, R4 ;  /* 0x00000004009b7213 */ /* 0x000fe20000000000 */
[----:B------:R-:W-:Y:S01]  /*3610*/  IMAD.HI.U32 R2, R0, R231, RZ ;  /* 0x000000e700027227 */ /* 0x000fe200078e00ff */
[----:B------:R-:W-:-:S02]  /*3620*/  ISETP.GE.AND P3, PT, R3, RZ, PT ;  /* 0x000000ff0300720c */ /* 0x000fc40003f66270 */
[C---:B------:R-:W-:Y:S01]  /*3630*/  ISETP.GT.U32.AND P5, PT, R233.reuse, R153, PT ;  /* 0x00000099e900720c */ /* 0x040fe20003fa4070 */
[----:B------:R-:W-:Y:S01]  /*3640*/  @!P6 IMAD.IADD R152, R152, 0x1, -R233 ;  /* 0x000000019898e824 */ /* 0x000fe200078e0ae9 */
[----:B------:R-:W-:Y:S01]  /*3650*/  IABS R156, R7 ;  /* 0x00000007009c7213 */ /* 0x000fe20000000000 */
[----:B------:R-:W-:Y:S01]  /*3660*/  IMAD.MOV R2, RZ, RZ, -R2 ;  /* 0x000000ffff027224 */ /* 0x000fe200078e0a02 */
[----:B------:R-:W-:Y:S01]  /*3670*/  ISETP.GE.AND P6, PT, R4, RZ, PT ;  /* 0x000000ff0400720c */ /* 0x000fe20003fc6270 */
[----:B------:R-:W-:Y:S01]  /*3680*/  IMAD.HI.U32 R3, R0, R155, RZ ;  /* 0x0000009b00037227 */ /* 0x000fe200078e00ff */
[----:B------:R-:W-:Y:S02]  /*3690*/  @!P2 IADD3 R152, PT, PT, -R152, RZ, RZ ;  /* 0x000000ff9898a210 */ /* 0x000fe40007ffe1ff */
[C---:B------:R-:W-:Y:S01]  /*36a0*/  ISETP.GT.U32.AND P2, PT, R233.reuse, R154, PT ;  /* 0x0000009ae900720c */ /* 0x040fe20003f44070 */
[----:B------:R-:W-:Y:S01]  /*36b0*/  IMAD R231, R233, R2, R231 ;  /* 0x00000002e9e77224 */ /* 0x000fe200078e02e7 */
[----:B------:R-:W-:Y:S01]  /*36c0*/  IADD3 R6, PT, PT, -R3, RZ, RZ ;  /* 0x000000ff03067210 */ /* 0x000fe20007ffe1ff */
[----:B------:R-:W-:Y:S01]  /*36d0*/  IMAD.HI.U32 R4, R0, R156, RZ ;  /* 0x0000009c00047227 */ /* 0x000fe200078e00ff */
[----:B------:R-:W-:-:S03]  /*36e0*/  IABS R158, R5 ;  /* 0x00000005009e7213 */ /* 0x000fc60000000000 */
[----:B------:R-:W-:Y:S01]  /*36f0*/  @!P5 IMAD.IADD R153, R153, 0x1, -R233 ;  /* 0x000000019999d824 */ /* 0x000fe200078e0ae9 */
[C---:B------:R-:W-:Y:S01]  /*3700*/  ISETP.GT.U32.AND P5, PT, R233.reuse, R231, PT ;  /* 0x000000e7e900720c */ /* 0x040fe20003fa4070 */
[C---:B------:R-:W-:Y:S02]  /*3710*/  IMAD R155, R233.reuse, R6, R155 ;  /* 0x00000006e99b7224 */ /* 0x040fe400078e029b */
[C---:B------:R-:W-:Y:S01]  /*3720*/  IMAD R157, R233.reuse, R8, R157 ;  /* 0x00000008e99d7224 */ /* 0x040fe200078e029d */
[----:B------:R-:W-:Y:S01]  /*3730*/  IADD3 R8, PT, PT, R252, 0x3f, RZ ;  /* 0x0000003ffc087810 */ /* 0x000fe20007ffe0ff */
[----:B------:R-:W-:Y:S01]  /*3740*/  @!P2 IMAD.IADD R154, R154, 0x1, -R233 ;  /* 0x000000019a9aa824 */ /* 0x000fe200078e0ae9 */
[----:B------:R-:W-:Y:S01]  /*3750*/  ISETP.GT.U32.AND P2, PT, R233, R155, PT ;  /* 0x0000009be900720c */ /* 0x000fe20003f44070 */
[----:B------:R-:W-:Y:S01]  /*3760*/  IMAD.MOV R4, RZ, RZ, -R4 ;  /* 0x000000ffff047224 */ /* 0x000fe200078e0a04 */
[----:B------:R-:W-:Y:S01]  /*3770*/  IABS R159, R8 ;  /* 0x00000008009f7213 */ /* 0x000fe20000000000 */
[----:B------:R-:W-:Y:S01]  /*3780*/  VIADD R10, R252, 0x40 ;  /* 0x00000040fc0a7836 */ /* 0x000fe20000000000 */
[----:B------:R-:W-:Y:S01]  /*3790*/  @!P4 IADD3 R153, PT, PT, -R153, RZ, RZ ;  /* 0x000000ff9999c210 */ /* 0x000fe20007ffe1ff */
[----:B------:R-:W-:-:S02]  /*37a0*/  IMAD R156, R233, R4, R156 ;  /* 0x00000004e99c7224 */ /* 0x000fc400078e029c */
[--C-:B------:R-:W-:Y:S01]  /*37b0*/  @!P5 IMAD.IADD R231, R231, 0x1, -R233.reuse ;  /* 0x00000001e7e7d824 */ /* 0x100fe200078e0ae9 */
[C---:B------:R-:W-:Y:S01]  /*37c0*/  ISETP.GT.U32.AND P5, PT, R233.reuse, R154, PT ;  /* 0x0000009ae900720c */ /* 0x040fe20003fa4070 */
[C---:B------:R-:W-:Y:S01]  /*37d0*/  IMAD.HI.U32 R2, R0.reuse, R158, RZ ;  /* 0x0000009e00027227 */ /* 0x040fe200078e00ff */
[----:B------:R-:W-:Y:S02]  /*37e0*/  IABS R160, R10 ;  /* 0x0000000a00a07213 */ /* 0x000fe40000000000 */
[----:B------:R-:W-:Y:S01]  /*37f0*/  ISETP.GT.U32.AND P4, PT, R233, R231, PT ;  /* 0x000000e7e900720c */ /* 0x000fe20003f84070 */
[----:B------:R-:W-:Y:S02]  /*3800*/  @!P2 IMAD.IADD R155, R155, 0x1, -R233 ;  /* 0x000000019b9ba824 */ /* 0x000fe400078e0ae9 */
[----:B------:R-:W-:-:S03]  /*3810*/  IMAD.HI.U32 R3, R0, R159, RZ ;  /* 0x0000009f00037227 */ /* 0x000fc600078e00ff */
[----:B------:R-:W-:Y:S01]  /*3820*/  ISETP.GT.U32.AND P2, PT, R233, R155, PT ;  /* 0x0000009be900720c */ /* 0x000fe20003f44070 */
[----:B------:R-:W-:Y:S01]  /*3830*/  IMAD.MOV R2, RZ, RZ, -R2 ;  /* 0x000000ffff027224 */ /* 0x000fe200078e0a02 */
[----:B------:R-:W-:Y:S01]  /*3840*/  IADD3 R4, PT, PT, -R3, RZ, RZ ;  /* 0x000000ff03047210 */ /* 0x000fe20007ffe1ff */
[----:B------:R-:W-:Y:S01]  /*3850*/  @!P5 IMAD.IADD R154, R154, 0x1, -R233 ;  /* 0x000000019a9ad824 */ /* 0x000fe200078e0ae9 */
[C---:B------:R-:W-:Y:S01]  /*3860*/  ISETP.GT.U32.AND P5, PT, R233.reuse, R156, PT ;  /* 0x0000009ce900720c */ /* 0x040fe20003fa4070 */
[----:B------:R-:W-:Y:S02]  /*3870*/  IMAD R158, R233, R2, R158 ;  /* 0x00000002e99e7224 */ /* 0x000fe400078e029e */
[----:B------:R-:W-:-:S04]  /*3880*/  IMAD.HI.U32 R2, R0, R160, RZ ;  /* 0x000000a000027227 */ /* 0x000fc800078e00ff */
[----:B------:R-:W-:Y:S02]  /*3890*/  IMAD R159, R233, R4, R159 ;  /* 0x00000004e99f7224 */ /* 0x000fe400078e029f */
[----:B------:R-:W-:Y:S01]  /*38a0*/  IMAD.MOV R2, RZ, RZ, -R2 ;  /* 0x000000ffff027224 */ /* 0x000fe200078e0a02 */
[----:B------:R-:W-:Y:S01]  /*38b0*/  @!P2 IADD3 R155, PT, PT, R155, -R233, RZ ;  /* 0x800000e99b9ba210 */ /* 0x000fe20007ffe0ff */
[----:B------:R-:W-:Y:S01]  /*38c0*/  IMAD.HI.U32 R4, R0, R235, RZ ;  /* 0x000000eb00047227 */ /* 0x000fe200078e00ff */
[----:B------:R-:W-:Y:S02]  /*38d0*/  ISETP.GT.U32.AND P2, PT, R233, R158, PT ;  /* 0x0000009ee900720c */ /* 0x000fe40003f44070 */
[----:B------:R-:W-:Y:S01]  /*38e0*/  @!P6 IADD3 R155, PT, PT, -R155, RZ, RZ ;  /* 0x000000ff9b9be210 */ /* 0x000fe20007ffe1ff */
[----:B------:R-:W-:Y:S01]  /*38f0*/  @!P5 IMAD.IADD R156, R156, 0x1, -R233 ;  /* 0x000000019c9cd824 */ /* 0x000fe200078e0ae9 */
[C---:B------:R-:W-:Y:S01]  /*3900*/  ISETP.GT.U32.AND P5, PT, R233.reuse, R159, PT ;  /* 0x0000009fe900720c */ /* 0x040fe20003fa4070 */
[----:B------:R-:W-:Y:S01]  /*3910*/  IMAD R160, R233, R2, R160 ;  /* 0x00000002e9a07224 */ /* 0x000fe200078e02a0 */
[----:B------:R-:W-:Y:S01]  /*3920*/  IADD3 R4, PT, PT, -R4, RZ, RZ ;  /* 0x000000ff04047210 */ /* 0x000fe20007ffe1ff */
[----:B------:R-:W-:-:S02]  /*3930*/  VIADD R11, R252, 0x41 ;  /* 0x00000041fc0b7836 */ /* 0x000fc40000000000 */
[----:B------:R-:W-:Y:S01]  /*3940*/  @!P4 IMAD.IADD R231, R231, 0x1, -R233 ;  /* 0x00000001e7e7c824 */ /* 0x000fe200078e0ae9 */
[C---:B------:R-:W-:Y:S01]  /*3950*/  ISETP.GT.U32.AND P6, PT, R233.reuse, R160, PT ;  /* 0x000000a0e900720c */ /* 0x040fe20003fc4070 */
[----:B------:R-:W-:Y:S01]  /*3960*/  IMAD R235, R233, R4, R235 ;  /* 0x00000004e9eb7224 */ /* 0x000fe200078e02eb */
[----:B------:R-:W-:Y:S01]  /*3970*/  IADD3 R4, PT, PT, R252, 0x43, RZ ;  /* 0x00000043fc047810 */ /* 0x000fe20007ffe0ff */
[----:B------:R-:W-:Y:S01]  /*3980*/  @!P3 IMAD.MOV R231, RZ, RZ, -R231 ;  /* 0x000000ffffe7b224 */ /* 0x000fe200078e0ae7 */
[----:B------:R-:W-:Y:S01]  /*3990*/  IABS R161, R11 ;  /* 0x0000000b00a17213 */ /* 0x000fe20000000000 */
[----:B------:R-:W-:Y:S01]  /*39a0*/  @!P1 IMAD.MOV R154, RZ, RZ, -R154 ;  /* 0x000000ffff9a9224 */ /* 0x000fe200078e0a9a */
[----:B------:R-:W-:Y:S01]  /*39b0*/  IABS R162, R4 ;  /* 0x0000000400a27213 */ /* 0x000fe20000000000 */
[----:B------:R-:W-:Y:S01]  /*39c0*/  @!P2 IMAD.IADD R158, R158, 0x1, -R233 ;  /* 0x000000019e9ea824 */ /* 0x000fe200078e0ae9 */
[----:B------:R-:W-:Y:S01]  /*39d0*/  @!P5 IADD3 R159, PT, PT, R159, -R233, RZ ;  /* 0x800000e99f9fd210 */ /* 0x000fe20007ffe0ff */
[----:B------:R-:W-:Y:S01]  /*39e0*/  IMAD.HI.U32 R3, R0, R161, RZ ;  /* 0x000000a100037227 */ /* 0x000fe200078e00ff */
[----:B------:R-:W-:-:S02]  /*39f0*/  ISETP.GT.U32.AND P1, PT, R233, R156, PT ;  /* 0x0000009ce900720c */ /* 0x000fc40003f24070 */
[C---:B------:R-:W-:Y:S01]  /*3a00*/  ISETP.GT.U32.AND P3, PT, R233.reuse, R159, PT ;  /* 0x0000009fe900720c */ /* 0x040fe20003f64070 */
[----:B------:R-:W-:Y:S01]  /*3a10*/  IMAD.HI.U32 R2, R0, R162, RZ ;  /* 0x000000a200027227 */ /* 0x000fe200078e00ff */
[----:B------:R-:W-:Y:S02]  /*3a20*/  @!P6 IADD3 R160, PT, PT, R160, -R233, RZ ;  /* 0x800000e9a0a0e210 */ /* 0x000fe40007ffe0ff */
[----:B------:R-:W-:Y:S01]  /*3a30*/  ISETP.GE.AND P6, PT, R8, RZ, PT ;  /* 0x000000ff0800720c */ /* 0x000fe20003fc6270 */
[----:B------:R-:W-:Y:S01]  /*3a40*/  IMAD.MOV R6, RZ, RZ, -R3 ;  /* 0x000000ffff067224 */ /* 0x000fe200078e0a03 */
[C---:B------:R-:W-:Y:S01]  /*3a50*/  ISETP.GT.U32.AND P4, PT, R233.reuse, R157, PT ;  /* 0x0000009de900720c */ /* 0x040fe20003f84070 */
[----:B------:R-:W-:Y:S01]  /*3a60*/  IMAD.MOV R3, RZ, RZ, -R2 ;  /* 0x000000ffff037224 */ /* 0x000fe200078e0a02 */
[C---:B------:R-:W-:Y:S01]  /*3a70*/  ISETP.GT.U32.AND P5, PT, R233.reuse, R158, PT ;  /* 0x0000009ee900720c */ /* 0x040fe20003fa4070 */
[C---:B------:R-:W-:Y:S02]  /*3a80*/  IMAD R161, R233.reuse, R6, R161 ;  /* 0x00000006e9a17224 */ /* 0x040fe400078e02a1 */
[----:B------:R-:W-:-:S02]  /*3a90*/  IMAD R162, R233, R3, R162 ;  /* 0x00000003e9a27224 */ /* 0x000fc400078e02a2 */
[--C-:B------:R-:W-:Y:S01]  /*3aa0*/  @!P3 IMAD.IADD R159, R159, 0x1, -R233.reuse ;  /* 0x000000019f9fb824 */ /* 0x100fe200078e0ae9 */
[----:B------:R-:W-:Y:S01]  /*3ab0*/  ISETP.GE.AND P3, PT, R5, RZ, PT ;  /* 0x000000ff0500720c */ /* 0x000fe20003f66270 */
[----:B------:R-:W-:Y:S01]  /*3ac0*/  @!P1 IMAD.IADD R156, R156, 0x1, -R233 ;  /* 0x000000019c9c9824 */ /* 0x000fe200078e0ae9 */
[C---:B------:R-:W-:Y:S01]  /*3ad0*/  ISETP.GT.U32.AND P1, PT, R233.reuse, R161, PT ;  /* 0x000000a1e900720c */ /* 0x040fe20003f24070 */
[C---:B------:R-:W-:Y:S02]  /*3ae0*/  VIADD R6, R252.reuse, 0x44 ;  /* 0x00000044fc067836 */ /* 0x040fe40000000000 */
[----:B------:R-:W-:Y:S01]  /*3af0*/  @!P6 IMAD.MOV R159, RZ, RZ, -R159 ;  /* 0x000000ffff9fe224 */ /* 0x000fe200078e0a9f */
[----:B------:R-:W-:Y:S01]  /*3b00*/  ISETP.GT.U32.AND P6, PT, R233, R162, PT ;  /* 0x000000a2e900720c */ /* 0x000fe20003fc4070 */
[----:B------:R-:W-:Y:S01]  /*3b10*/  @!P4 IMAD.IADD R157, R157, 0x1, -R233 ;  /* 0x000000019d9dc824 */ /* 0x000fe200078e0ae9 */
[----:B------:R-:W-:Y:S01]  /*3b20*/  ISETP.GE.AND P4, PT, R7, RZ, PT ;  /* 0x000000ff0700720c */ /* 0x000fe20003f86270 */
[C---:B------:R-:W-:Y:S01]  /*3b30*/  VIADD R5, R252.reuse, 0x45 ;  /* 0x00000045fc057836 */ /* 0x040fe20000000000 */
[----:B------:R-:W-:Y:S01]  /*3b40*/  IABS R163, R6 ;  /* 0x0000000600a37213 */ /* 0x000fe20000000000 */
[C---:B------:R-:W-:Y:S01]  /*3b50*/  VIADD R7, R252.reuse, 0x46 ;  /* 0x00000046fc077836 */ /* 0x040fe20000000000 */
[C---:B------:R-:W-:Y:S01]  /*3b60*/  ISETP.GT.U32.AND P2, PT, R233.reuse, R157, PT ;  /* 0x0000009de900720c */ /* 0x040fe20003f44070 */
[----:B------:R-:W-:Y:S01]  /*3b70*/  VIADD R8, R252, 0x4c ;  /* 0x0000004cfc087836 */ /* 0x000fe20000000000 */
[----:B------:R-:W-:Y:S01]  /*3b80*/  @!P5 IADD3 R158, PT, PT, R158, -R233, RZ ;  /* 0x800000e99e9ed210 */ /* 0x000fe20007ffe0ff */
[----:B------:R-:W-:Y:S01]  /*3b90*/  IMAD.HI.U32 R2, R0, R163, RZ ;  /* 0x000000a300027227 */ /* 0x000fe200078e00ff */
[----:B------:R-:W-:-:S02]  /*3ba0*/  ISETP.GT.U32.AND P5, PT, R233, R235, PT ;  /* 0x000000ebe900720c */ /* 0x000fc40003fa4070 */
[----:B------:R-:W-:Y:S01]  /*3bb0*/  IABS R164, R5 ;  /* 0x0000000500a47213 */ /* 0x000fe20000000000 */
[--C-:B------:R-:W-:Y:S01]  /*3bc0*/  @!P1 IMAD.IADD R161, R161, 0x1, -R233.reuse ;  /* 0x00000001a1a19824 */ /* 0x100fe200078e0ae9 */
[----:B------:R-:W-:Y:S01]  /*3bd0*/  IABS R165, R7 ;  /* 0x0000000700a57213 */ /* 0x000fe20000000000 */
[----:B------:R-:W-:Y:S01]  /*3be0*/  IMAD.MOV R2, RZ, RZ, -R2 ;  /* 0x000000ffff027224 */ /* 0x000fe200078e0a02 */
[----:B------:R-:W-:Y:S01]  /*3bf0*/  ISETP.GE.AND P1, PT, R10, RZ, PT ;  /* 0x000000ff0a00720c */ /* 0x000fe20003f26270 */
[----:B------:R-:W-:Y:S01]  /*3c00*/  @!P6 IMAD.IADD R162, R162, 0x1, -R233 ;  /* 0x00000001a2a2e824 */ /* 0x000fe200078e0ae9 */
[----:B------:R-:W-:Y:S01]  /*3c10*/  @!P3 IADD3 R158, PT, PT, -R158, RZ, RZ ;  /* 0x000000ff9e9eb210 */ /* 0x000fe20007ffe1ff */
[----:B------:R-:W-:Y:S01]  /*3c20*/  @!P4 IMAD.MOV R156, RZ, RZ, -R156 ;  /* 0x000000ffff9cc224 */ /* 0x000fe200078e0a9c */
[C---:B------:R-:W-:Y:S01]  /*3c30*/  ISETP.GT.U32.AND P4, PT, R233.reuse, R161, PT ;  /* 0x000000a1e900720c */ /* 0x040fe20003f84070 */
[C---:B------:R-:W-:Y:S01]  /*3c40*/  IMAD R163, R233.reuse, R2, R163 ;  /* 0x00000002e9a37224 */ /* 0x040fe200078e02a3 */
[----:B------:R-:W-:Y:S01]  /*3c50*/  ISETP.GT.U32.AND P6, PT, R233, R162, PT ;  /* 0x000000a2e900720c */ /* 0x000fe20003fc4070 */
[----:B------:R-:W-:Y:S01]  /*3c60*/  IMAD.HI.U32 R2, R0, R164, RZ ;  /* 0x000000a400027227 */ /* 0x000fe200078e00ff */
[----:B------:R-:W-:-:S02]  /*3c70*/  @!P5 IADD3 R235, PT, PT, R235, -R233, RZ ;  /* 0x800000e9ebebd210 */ /* 0x000fc40007ffe0ff */
[----:B------:R-:W-:Y:S01]  /*3c80*/  ISETP.GT.U32.AND P5, PT, R233, R160, PT ;  /* 0x000000a0e900720c */ /* 0x000fe20003fa4070 */
[--C-:B------:R-:W-:Y:S01]  /*3c90*/  @!P2 IMAD.IADD R157, R157, 0x1, -R233.reuse ;  /* 0x000000019d9da824 */ /* 0x100fe200078e0ae9 */
[----:B------:R-:W-:Y:S01]  /*3ca0*/  ISETP.GE.AND P2, PT, R9, RZ, PT ;  /* 0x000000ff0900720c */ /* 0x000fe20003f46270 */
[----:B------:R-:W-:Y:S01]  /*3cb0*/  VIADD R9, R252, 0x4d ;  /* 0x0000004dfc097836 */ /* 0x000fe20000000000 */
[----:B------:R-:W-:Y:S01]  /*3cc0*/  IADD3 R3, PT, PT, -R2, RZ, RZ ;  /* 0x000000ff02037210 */ /* 0x000fe20007ffe1ff */
[----:B------:R-:W-:Y:S01]  /*3cd0*/  IMAD.HI.U32 R2, R0, R165, RZ ;  /* 0x000000a500027227 */ /* 0x000fe200078e00ff */
[----:B------:R-:W-:Y:S02]  /*3ce0*/  ISETP.GE.AND P3, PT, R11, RZ, PT ;  /* 0x000000ff0b00720c */ /* 0x000fe40003f66270 */
[----:B------:R-:W-:Y:S01]  /*3cf0*/  IABS R170, R8 ;  /* 0x0000000800aa7213 */ /* 0x000fe20000000000 */
[----:B------:R-:W-:Y:S01]  /*3d00*/  IMAD R164, R233, R3, R164 ;  /* 0x00000003e9a47224 */ /* 0x000fe200078e02a4 */
[----:B------:R-:W-:Y:S01]  /*3d10*/  @!P6 IADD3 R162, PT, PT, R162, -R233, RZ ;  /* 0x800000e9a2a2e210 */ /* 0x000fe20007ffe0ff */
[----:B------:R-:W-:Y:S01]  /*3d20*/  @!P4 IMAD.IADD R161, R161, 0x1, -R233 ;  /* 0x00000001a1a1c824 */ /* 0x000fe200078e0ae9 */
[C---:B------:R-:W-:Y:S01]  /*3d30*/  ISETP.GT.U32.AND P4, PT, R233.reuse, R163, PT ;  /* 0x000000a3e900720c */ /* 0x040fe20003f84070 */
[----:B------:R-:W-:Y:S01]  /*3d40*/  VIADD R3, R252, 0x47 ;  /* 0x00000047fc037836 */ /* 0x000fe20000000000 */
[C---:B------:R-:W-:Y:S01]  /*3d50*/  ISETP.GT.U32.AND P6, PT, R233.reuse, R164, PT ;  /* 0x000000a4e900720c */ /* 0x040fe20003fc4070 */
[----:B------:R-:W-:Y:S01]  /*3d60*/  @!P2 IMAD.MOV R157, RZ, RZ, -R157 ;  /* 0x000000ffff9da224 */ /* 0x000fe200078e0a9d */
[C---:B------:R-:W-:Y:S01]  /*3d70*/  ISETP.GT.U32.AND P2, PT, R233.reuse, R235, PT ;  /* 0x000000ebe900720c */ /* 0x040fe20003f44070 */
[----:B------:R-:W-:Y:S01]  /*3d80*/  IMAD.MOV R2, RZ, RZ, -R2 ;  /* 0x000000ffff027224 */ /* 0x000fe200078e0a02 */
[----:B------:R-:W-:Y:S01]  /*3d90*/  @!P5 IADD3 R160, PT, PT, R160, -R233, RZ ;  /* 0x800000e9a0a0d210 */ /* 0x000fe20007ffe0ff */
[----:B------:R-:W-:Y:S01]  /*3da0*/  @!P3 IMAD.MOV R161, RZ, RZ, -R161 ;  /* 0x000000ffffa1b224 */ /* 0x000fe200078e0aa1 */
[----:B------:R-:W-:Y:S01]  /*3db0*/  ISETP.GE.AND P5, PT, R12, RZ, PT ;  /* 0x000000ff0c00720c */ /* 0x000fe20003fa6270 */
[----:B------:R-:W-:Y:S01]  /*3dc0*/  IMAD R165, R233, R2, R165 ;  /* 0x00000002e9a57224 */ /* 0x000fe200078e02a5 */
[----:B------:R-:W-:Y:S01]  /*3dd0*/  IABS R166, R3 ;  /* 0x0000000300a67213 */ /* 0x000fe20000000000 */
[----:B------:R-:W-:Y:S01]  /*3de0*/  @!P1 IMAD.MOV R160, RZ, RZ, -R160 ;  /* 0x000000ffffa09224 */ /* 0x000fe200078e0aa0 */
[----:B------:R-:W-:Y:S01]  /*3df0*/  ISETP.GE.AND P1, PT, R6, RZ, PT ;  /* 0x000000ff0600720c */ /* 0x000fe20003f26270 */
[--C-:B------:R-:W-:Y:S01]  /*3e00*/  @!P4 IMAD.IADD R163, R163, 0x1, -R233.reuse ;  /* 0x00000001a3a3c824 */ /* 0x100fe200078e0ae9 */
[----:B------:R-:W-:Y:S01]  /*3e10*/  ISETP.GE.AND P3, PT, R5, RZ, PT ;  /* 0x000000ff0500720c */ /* 0x000fe20003f66270 */
[----:B------:R-:W-:Y:S01]  /*3e20*/  @!P6 IMAD.IADD R164, R164, 0x1, -R233 ;  /* 0x00000001a4a4e824 */ /* 0x000fe200078e0ae9 */
[----:B------:R-:W-:Y:S01]  /*3e30*/  IABS R171, R9 ;  /* 0x0000000900ab7213 */ /* 0x000fe20000000000 */
[----:B------:R-:W-:Y:S01]  /*3e40*/  IMAD.HI.U32 R2, R0, R166, RZ ;  /* 0x000000a600027227 */ /* 0x000fe200078e00ff */
[----:B------:R-:W-:-:S02]  /*3e50*/  @!P2 IADD3 R235, PT, PT, R235, -R233, RZ ;  /* 0x800000e9ebeba210 */ /* 0x000fc40007ffe0ff */
[----:B------:R-:W-:Y:S01]  /*3e60*/  ISETP.GT.U32.AND P4, PT, R233, R163, PT ;  /* 0x000000a3e900720c */ /* 0x000fe20003f84070 */
[----:B------:R-:W-:Y:S01]  /*3e70*/  IMAD.MOV R2, RZ, RZ, -R2 ;  /* 0x000000ffff027224 */ /* 0x000fe200078e0a02 */
[----:B------:R-:W-:Y:S01]  /*3e80*/  @!P5 IADD3 R235, PT, PT, -R235, RZ, RZ ;  /* 0x000000ffebebd210 */ /* 0x000fe20007ffe1ff */
[C---:B------:R-:W-:Y:S01]  /*3e90*/  VIADD R5, R252.reuse, 0x48 ;  /* 0x00000048fc057836 */ /* 0x040fe20000000000 */
[C---:B------:R-:W-:Y:S01]  /*3ea0*/  ISETP.GT.U32.AND P6, PT, R233.reuse, R164, PT ;  /* 0x000000a4e900720c */ /* 0x040fe20003fc4070 */
[----:B------:R-:W-:Y:S01]  /*3eb0*/  IMAD R166, R233, R2, R166 ;  /* 0x00000002e9a67224 */ /* 0x000fe200078e02a6 */
[----:B------:R-:W-:Y:S01]  /*3ec0*/  ISETP.GE.AND P5, PT, R7, RZ, PT ;  /* 0x000000ff0700720c */ /* 0x000fe20003fa6270 */
[----:B------:R-:W-:Y:S01]  /*3ed0*/  VIADD R7, R252, 0x49 ;  /* 0x00000049fc077836 */ /* 0x000fe20000000000 */
[----:B------:R-:W-:Y:S01]  /*3ee0*/  ISETP.GE.AND P2, PT, R4, RZ, PT ;  /* 0x000000ff0400720c */ /* 0x000fe20003f46270 */
[C---:B------:R-:W-:Y:S01]  /*3ef0*/  VIADD R11, R252.reuse, 0x6d ;  /* 0x0000006dfc0b7836 */ /* 0x040fe20000000000 */
[----:B------:R-:W-:Y:S01]  /*3f00*/  IABS R167, R5 ;  /* 0x0000000500a77213 */ /* 0x000fe20000000000 */
[----:B------:R-:W-:Y:S01]  /*3f10*/  VIADD R12, R252, 0x86 ;  /* 0x00000086fc0c7836 */ /* 0x000fe20000000000 */
[----:B------:R-:W-:-:S02]  /*3f20*/  IABS R168, R7 ;  /* 0x0000000700a87213 */ /* 0x000fc40000000000 */
[----:B------:R-:W-:Y:S02]  /*3f30*/  @!P4 IADD3 R163, PT, PT, R163, -R233, RZ ;  /* 0x800000e9a3a3c210 */ /* 0x000fe40007ffe0ff */
[C---:B------:R-:W-:Y:S01]  /*3f40*/  ISETP.GT.U32.AND P4, PT, R233.reuse, R165, PT ;  /* 0x000000a5e900720c */ /* 0x040fe20003f84070 */
[----:B------:R-:W-:Y:S01]  /*3f50*/  IMAD.HI.U32 R4, R0, R168, RZ ;  /* 0x000000a800047227 */ /* 0x000fe200078e00ff */
[----:B------:R-:W-:Y:S02]  /*3f60*/  @!P6 IADD3 R164, PT, PT, R164, -R233, RZ ;  /* 0x800000e9a4a4e210 */ /* 0x000fe40007ffe0ff */
[----:B------:R-:W-:Y:S01]  /*3f70*/  ISETP.GT.U32.AND P6, PT, R233, R166, PT ;  /* 0x000000a6e900720c */ /* 0x000fe20003fc4070 */
[----:B------:R-:W-:Y:S01]  /*3f80*/  IMAD.MOV R4, RZ, RZ, -R4 ;  /* 0x000000ffff047224 */ /* 0x000fe200078e0a04 */
[----:B------:R-:W-:Y:S01]  /*3f90*/  @!P1 IADD3 R163, PT, PT, -R163, RZ, RZ ;  /* 0x000000ffa3a39210 */ /* 0x000fe20007ffe1ff */
[----:B------:R-:W-:Y:S01]  /*3fa0*/  @!P2 IMAD.MOV R162, RZ, RZ, -R162 ;  /* 0x000000ffffa2a224 */ /* 0x000fe200078e0aa2 */
[----:B------:R-:W-:Y:S01]  /*3fb0*/  ISETP.GE.AND P1, PT, R5, RZ, PT ;  /* 0x000000ff0500720c */ /* 0x000fe20003f26270 */
[----:B------:R-:W-:Y:S01]  /*3fc0*/  IMAD R168, R233, R4, R168 ;  /* 0x00000004e9a87224 */ /* 0x000fe200078e02a8 */
[----:B------:R-:W-:Y:S01]  /*3fd0*/  @!P3 IADD3 R164, PT, PT, -R164, RZ, RZ ;  /* 0x000000ffa4a4b210 */ /* 0x000fe20007ffe1ff */
[----:B------:R-:W-:Y:S01]  /*3fe0*/  VIADD R5, R252, 0x4a ;  /* 0x0000004afc057836 */ /* 0x000fe20000000000 */
[----:B------:R-:W-:Y:S01]  /*3ff0*/  ISETP.GE.AND P2, PT, R3, RZ, PT ;  /* 0x000000ff0300720c */ /* 0x000fe20003f46270 */
[----:B------:R-:W-:Y:S01]  /*4000*/  IMAD.HI.U32 R3, R0, R167, RZ ;  /* 0x000000a700037227 */ /* 0x000fe200078e00ff */
[----:B------:R-:W-:-:S02]  /*4010*/  @!P4 IADD3 R165, PT, PT, R165, -R233, RZ ;  /* 0x800000e9a5a5c210 */ /* 0x000fc40007ffe0ff */
[C---:B------:R-:W-:Y:S01]  /*4020*/  ISETP.GT.U32.AND P3, PT, R233.reuse, R168, PT ;  /* 0x000000a8e900720c */ /* 0x040fe20003f64070 */
[----:B------:R-:W-:Y:S01]  /*4030*/  @!P6 IMAD.IADD R166, R166, 0x1, -R233 ;  /* 0x00000001a6a6e824 */ /* 0x000fe200078e0ae9 */
[C---:B------:R-:W-:Y:S01]  /*4040*/  ISETP.GT.U32.AND P4, PT, R233.reuse, R165, PT ;  /* 0x000000a5e900720c */ /* 0x040fe20003f84070 */
[----:B------:R-:W-:Y:S01]  /*4050*/  IMAD.MOV R6, RZ, RZ, -R3 ;  /* 0x000000ffff067224 */ /* 0x000fe200078e0a03 */
[----:B------:R-:W-:Y:S01]  /*4060*/  IABS R103, R5 ;  /* 0x0000000500677213 */ /* 0x000fe20000000000 */
[----:B------:R-:W-:Y:S01]  /*4070*/  IMAD.HI.U32 R3, R0, R170, RZ ;  /* 0x000000aa00037227 */ /* 0x000fe200078e00ff */
[----:B------:R-:W-:Y:S02]  /*4080*/  ISETP.GT.U32.AND P6, PT, R233, R166, PT ;  /* 0x000000a6e900720c */ /* 0x000fe40003fc4070 */
[----:B------:R-:W-:Y:S01]  /*4090*/  IADD3 R10, PT, PT, R252, 0x6c, RZ ;  /* 0x0000006cfc0a7810 */ /* 0x000fe20007ffe0ff */
[----:B------:R-:W-:Y:S01]  /*40a0*/  IMAD.HI.U32 R2, R0, R103, RZ ;  /* 0x0000006700027227 */ /* 0x000fe200078e00ff */
[----:B------:R-:W-:-:S02]  /*40b0*/  IABS R199, R11 ;  /* 0x0000000b00c77213 */ /* 0x000fc40000000000 */
[----:B------:R-:W-:Y:S01]  /*40c0*/  IABS R198, R10 ;  /* 0x0000000a00c67213 */ /* 0x000fe20000000000 */
[----:B------:R-:W-:Y:S01]  /*40d0*/  IMAD R167, R233, R6, R167 ;  /* 0x00000006e9a77224 */ /* 0x000fe200078e02a7 */
[----:B------:R-:W-:Y:S01]  /*40e0*/  IABS R221, R12 ;  /* 0x0000000c00dd7213 */ /* 0x000fe20000000000 */
[----:B------:R-:W-:Y:S01]  /*40f0*/  VIADD R6, R252, 0x4b ;  /* 0x0000004bfc067836 */ /* 0x000fe20000000000 */
[----:B------:R-:W-:Y:S01]  /*4100*/  @!P4 IADD3 R165, PT, PT, R165, -R233, RZ ;  /* 0x800000e9a5a5c210 */ /* 0x000fe20007ffe0ff */
[----:B------:R-:W-:Y:S01]  /*4110*/  IMAD.MOV R2, RZ, RZ, -R2 ;  /* 0x000000ffff027224 */ /* 0x000fe200078e0a02 */
[C---:B------:R-:W-:Y:S01]  /*4120*/  ISETP.GT.U32.AND P4, PT, R233.reuse, R167, PT ;  /* 0x000000a7e900720c */ /* 0x040fe20003f84070 */
[----:B------:R-:W-:Y:S01]  /*4130*/  @!P3 IMAD.IADD R168, R168, 0x1, -R233 ;  /* 0x00000001a8a8b824 */ /* 0x000fe200078e0ae9 */
[----:B------:R-:W-:Y:S01]  /*4140*/  IABS R169, R6 ;  /* 0x0000000600a97213 */ /* 0x000fe20000000000 */
[----:B------:R-:W-:Y:S01]  /*4150*/  IMAD R103, R233, R2, R103 ;  /* 0x00000002e9677224 */ /* 0x000fe200078e0267 */
[----:B------:R-:W-:Y:S01]  /*4160*/  @!P5 IADD3 R165, PT, PT, -R165, RZ, RZ ;  /* 0x000000ffa5a5d210 */ /* 0x000fe20007ffe1ff */
[----:B------:R-:W-:Y:S01]  /*4170*/  @!P6 IMAD.IADD R166, R166, 0x1, -R233 ;  /* 0x00000001a6a6e824 */ /* 0x000fe200078e0ae9 */
[C---:B------:R-:W-:Y:S01]  /*4180*/  ISETP.GT.U32.AND P3, PT, R233.reuse, R168, PT ;  /* 0x000000a8e900720c */ /* 0x040fe20003f64070 */
[----:B------:R-:W-:Y:S01]  /*4190*/  IMAD.HI.U32 R2, R0, R169, RZ ;  /* 0x000000a900027227 */ /* 0x000fe200078e00ff */
[----:B------:R-:W-:-:S02]  /*41a0*/  ISETP.GT.U32.AND P6, PT, R233, R103, PT ;  /* 0x00000067e900720c */ /* 0x000fc40003fc4070 */
[----:B------:R-:W-:Y:S01]  /*41b0*/  ISETP.GE.AND P5, PT, R7, RZ, PT ;  /* 0x000000ff0700720c */ /* 0x000fe20003fa6270 */
[----:B------:R-:W-:Y:S01]  /*41c0*/  IMAD.HI.U32 R4, R0, R171, RZ ;  /* 0x000000ab00047227 */ /* 0x000fe200078e00ff */
[----:B------:R-:W-:Y:S02]  /*41d0*/  IADD3 R2, PT, PT, -R2, RZ, RZ ;  /* 0x000000ff02027210 */ /* 0x000fe40007ffe1ff */
[----:B------:R-:W-:Y:S01]  /*41e0*/  @!P2 IADD3 R166, PT, PT, -R166, RZ, RZ ;  /* 0x000000ffa6a6a210 */ /* 0x000fe20007ffe1ff */
[----:B------:R-:W-:Y:S01]  /*41f0*/  IMAD.MOV R3, RZ, RZ, -R3 ;  /* 0x000000ffff037224 */ /* 0x000fe200078e0a03 */
[----:B------:R-:W-:Y:S01]  /*4200*/  IADD3 R4, PT, PT, -R4, RZ, RZ ;  /* 0x000000ff04047210 */ /* 0x000fe20007ffe1ff */
[----:B------:R-:W-:Y:S01]  /*4210*/  @!P4 IMAD.IADD R167, R167, 0x1, -R233 ;  /* 0x00000001a7a7c824 */ /* 0x000fe200078e0ae9 */
[C---:B------:R-:W-:Y:S01]  /*4220*/  IADD3 R7, PT, PT, R252.reuse, 0x51, RZ ;  /* 0x00000051fc077810 */ /* 0x040fe20007ffe0ff */
[C---:B------:R-:W-:Y:S02]  /*4230*/  IMAD R170, R233.reuse, R3, R170 ;  /* 0x00000003e9aa7224 */ /* 0x040fe400078e02aa */
[C---:B------:R-:W-:Y:S01]  /*4240*/  IMAD R169, R233.reuse, R2, R169 ;  /* 0x00000002e9a97224 */ /* 0x040fe200078e02a9 */
[C---:B------:R-:W-:Y:S01]  /*4250*/  ISETP.GT.U32.AND P4, PT, R233.reuse, R167, PT ;  /* 0x000000a7e900720c */ /* 0x040fe20003f84070 */
[C---:B------:R-:W-:Y:S01]  /*4260*/  IMAD R171, R233.reuse, R4, R171 ;  /* 0x00000004e9ab7224 */ /* 0x040fe200078e02ab */
[----:B------:R-:W-:Y:S01]  /*4270*/  IADD3 R4, PT, PT, R252, 0x4f, RZ ;  /* 0x0000004ffc047810 */ /* 0x000fe20007ffe0ff */
[--C-:B------:R-:W-:Y:S01]  /*4280*/  @!P3 IMAD.IADD R168, R168, 0x1, -R233.reuse ;  /* 0x00000001a8a8b824 */ /* 0x100fe200078e0ae9 */
[----:B------:R-:W-:Y:S01]  /*4290*/  ISETP.GT.U32.AND P3, PT, R233, R170, PT ;  /* 0x000000aae900720c */ /* 0x000fe20003f64070 */
[----:B------:R-:W-:Y:S01]  /*42a0*/  VIADD R3, R252, 0x4e ;  /* 0x0000004efc037836 */ /* 0x000fe20000000000 */
[----:B------:R-:W-:Y:S01]  /*42b0*/  IABS R173, R4 ;  /* 0x0000000400ad7213 */ /* 0x000fe20000000000 */
[----:B------:R-:W-:Y:S01]  /*42c0*/  @!P6 IMAD.IADD R103, R103, 0x1, -R233 ;  /* 0x000000016767e824 */ /* 0x000fe200078e0ae9 */
[C---:B------:R-:W-:Y:S01]  /*42d0*/  ISETP.GT.U32.AND P6, PT, R233.reuse, R169, PT ;  /* 0x000000a9e900720c */ /* 0x040fe20003fc4070 */
[----:B------:R-:W-:Y:S01]  /*42e0*/  @!P5 IMAD.MOV R168, RZ, RZ, -R168 ;  /* 0x000000ffffa8d224 */ /* 0x000fe200078e0aa8 */
[----:B------:R-:W-:-:S02]  /*42f0*/  ISETP.GT.U32.AND P5, PT, R233, R171, PT ;  /* 0x000000abe900720c */ /* 0x000fc40003fa4070 */
[----:B------:R-:W-:Y:S01]  /*4300*/  IABS R172, R3 ;  /* 0x0000000300ac7213 */ /* 0x000fe20000000000 */
[----:B------:R-:W-:Y:S01]  /*4310*/  @!P4 IMAD.IADD R167, R167, 0x1, -R233 ;  /* 0x00000001a7a7c824 */ /* 0x000fe200078e0ae9 */
[----:B------:R-:W-:Y:S02]  /*4320*/  ISETP.GT.U32.AND P2, PT, R233, R103, PT ;  /* 0x00000067e900720c */ /* 0x000fe40003f44070 */
[----:B------:R-:W-:Y:S01]  /*4330*/  ISETP.GE.AND P4, PT, R5, RZ, PT ;  /* 0x000000ff0500720c */ /* 0x000fe20003f86270 */
[----:B------:R-:W-:Y:S01]  /*4340*/  IMAD.HI.U32 R2, R0, R172, RZ ;  /* 0x000000ac00027227 */ /* 0x000fe200078e00ff */
[----:B------:R-:W-:-:S03]  /*4350*/  IABS R175, R7 ;  /* 0x0000000700af7213 */ /* 0x000fc60000000000 */
[----:B------:R-:W-:Y:S01]  /*4360*/  @!P3 IMAD.IADD R170, R170, 0x1, -R233 ;  /* 0x00000001aaaab824 */ /* 0x000fe200078e0ae9 */
[-C--:B------:R-:W-:Y:S01]  /*4370*/  @!P6 IADD3 R169, PT, PT, R169, -R233.reuse, RZ ;  /* 0x800000e9a9a9e210 */ /* 0x080fe20007ffe0ff */
[----:B------:R-:W-:Y:S01]  /*4380*/  IMAD.MOV R2, RZ, RZ, -R2 ;  /* 0x000000ffff027224 */ /* 0x000fe200078e0a02 */
[----:B------:R-:W-:Y:S01]  /*4390*/  @!P5 IADD3 R171, PT, PT, R171, -R233, RZ ;  /* 0x800000e9ababd210 */ /* 0x000fe20007ffe0ff */
[----:B------:R-:W-:Y:S01]  /*43a0*/  @!P1 IMAD.MOV R167, RZ, RZ, -R167 ;  /* 0x000000ffffa79224 */ /* 0x000fe200078e0aa7 */
[C---:B------:R-:W-:Y:S01]  /*43b0*/  ISETP.GT.U32.AND P5, PT, R233.reuse, R170, PT ;  /* 0x000000aae900720c */ /* 0x040fe20003fa4070 */
[C---:B------:R-:W-:Y:S01]  /*43c0*/  IMAD R172, R233.reuse, R2, R172 ;  /* 0x00000002e9ac7224 */ /* 0x040fe200078e02ac */
[----:B------:R-:W-:Y:S01]  /*43d0*/  ISETP.GT.U32.AND P3, PT, R233, R169, PT ;  /* 0x000000a9e900720c */ /* 0x000fe20003f64070 */
[----:B------:R-:W-:Y:S01]  /*43e0*/  IMAD.HI.U32 R2, R0, R173, RZ ;  /* 0x000000ad00027227 */ /* 0x000fe200078e00ff */
[----:B------:R-:W-:Y:S02]  /*43f0*/  ISETP.GE.AND P1, PT, R6, RZ, PT ;  /* 0x000000ff0600720c */ /* 0x000fe40003f26270 */
[----:B------:R-:W-:Y:S01]  /*4400*/  ISETP.GE.AND P6, PT, R9, RZ, PT ;  /* 0x000000ff0900720c */ /* 0x000fe20003fc6270 */
[----:B------:R-:W-:Y:S01]  /*4410*/  IMAD.MOV R2, RZ, RZ, -R2 ;  /* 0x000000ffff027224 */ /* 0x000fe200078e0a02 */
[----:B------:R-:W-:Y:S01]  /*4420*/  IADD3 R9, PT, PT, R252, 0x57, RZ ;  /* 0x00000057fc097810 */ /* 0x000fe20007ffe0ff */
[----:B------:R-:W-:Y:S01]  /*4430*/  @!P2 IMAD.IADD R103, R103, 0x1, -R233 ;  /* 0x000000016767a824 */ /* 0x000fe200078e0ae9 */
[----:B------:R-:W-:Y:S01]  /*4440*/  ISETP.GE.AND P2, PT, R8, RZ, PT ;  /* 0x000000ff0800720c */ /* 0x000fe20003f46270 */
[C---:B------:R-:W-:Y:S01]  /*4450*/  IMAD R173, R233.reuse, R2, R173 ;  /* 0x00000002e9ad7224 */ /* 0x040fe200078e02ad */
[----:B------:R-:W-:Y:S01]  /*4460*/  IABS R180, R9 ;  /* 0x0000000900b47213 */ /* 0x000fe20000000000 */
[----:B------:R-:W-:Y:S01]  /*4470*/  @!P4 IMAD.MOV R103, RZ, RZ, -R103 ;  /* 0x000000ffff67c224 */ /* 0x000fe200078e0a67 */
[C---:B------:R-:W-:Y:S01]  /*4480*/  ISETP.GT.U32.AND P4, PT, R233.reuse, R171, PT ;  /* 0x000000abe900720c */ /* 0x040fe20003f84070 */
[----:B------:R-:W-:Y:S01]  /*4490*/  @!P5 IMAD.IADD R170, R170, 0x1, -R233 ;  /* 0x00000001aaaad824 */ /* 0x000fe200078e0ae9 */
[----:B------:R-:W-:Y:S01]  /*44a0*/  ISETP.GT.U32.AND P5, PT, R233, R173, PT ;  /* 0x000000ade900720c */ /* 0x000fe20003fa4070 */
[C---:B------:R-:W-:Y:S01]  /*44b0*/  VIADD R8, R252.reuse, 0x52 ;  /* 0x00000052fc087836 */ /* 0x040fe20000000000 */
[----:B------:R-:W-:Y:S01]  /*44c0*/  @!P3 IADD3 R169, PT, PT, R169, -R233, RZ ;  /* 0x800000e9a9a9b210 */ /* 0x000fe20007ffe0ff */
[----:B------:R-:W-:Y:S01]  /*44d0*/  VIADD R5, R252, 0x50 ;  /* 0x00000050fc057836 */ /* 0x000fe20000000000 */
[----:B------:R-:W-:-:S02]  /*44e0*/  ISETP.GT.U32.AND P3, PT, R233, R172, PT ;  /* 0x000000ace900720c */ /* 0x000fc40003f64070 */
[----:B------:R-:W-:Y:S01]  /*44f0*/  IABS R230, R8 ;  /* 0x0000000800e67213 */ /* 0x000fe20000000000 */
[----:B------:R-:W-:Y:S01]  /*4500*/  @!P1 IMAD.MOV R169, RZ, RZ, -R169 ;  /* 0x000000ffffa99224 */ /* 0x000fe200078e0aa9 */
[----:B------:R-:W-:Y:S02]  /*4510*/  IABS R174, R5 ;  /* 0x0000000500ae7213 */ /* 0x000fe40000000000 */
[----:B------:R-:W-:Y:S01]  /*4520*/  @!P2 IADD3 R170, PT, PT, -R170, RZ, RZ ;  /* 0x000000ffaaaaa210 */ /* 0x000fe20007ffe1ff */
[----:B------:R-:W-:Y:S01]  /*4530*/  @!P4 IMAD.IADD R171, R171, 0x1, -R233 ;  /* 0x00000001ababc824 */ /* 0x000fe200078e0ae9 */
[----:B------:R-:W-:Y:S01]  /*4540*/  ISETP.GE.AND P4, PT, R3, RZ, PT ;  /* 0x000000ff0300720c */ /* 0x000fe20003f86270 */
[----:B------:R-:W-:Y:S01]  /*4550*/  IMAD.HI.U32 R3, R0, R175, RZ ;  /* 0x000000af00037227 */ /* 0x000fe200078e00ff */
[----:B------:R-:W-:-:S03]  /*4560*/  @!P5 IADD3 R173, PT, PT, R173, -R233, RZ ;  /* 0x800000e9adadd210 */ /* 0x000fc60007ffe0ff */
[----:B------:R-:W-:Y:S01]  /*4570*/  @!P3 IADD3 R172, PT, PT, R172, -R233, RZ ;  /* 0x800000e9acacb210 */ /* 0x000fe20007ffe0ff */
[----:B------:R-:W-:Y:S01]  /*4580*/  IMAD.MOV R6, RZ, RZ, -R3 ;  /* 0x000000ffff067224 */ /* 0x000fe200078e0a03 */
[----:B------:R-:W-:Y:S01]  /*4590*/  ISETP.GE.AND P3, PT, R4, RZ, PT ;  /* 0x000000ff0400720c */ /* 0x000fe20003f66270 */
[C---:B------:R-:W-:Y:S01]  /*45a0*/  IMAD.HI.U32 R4, R0.reuse, R230, RZ ;  /* 0x000000e600047227 */ /* 0x040fe200078e00ff */
[C---:B------:R-:W-:Y:S02]  /*45b0*/  ISETP.GT.U32.AND P5, PT, R233.reuse, R173, PT ;  /* 0x000000ade900720c */ /* 0x040fe40003fa4070 */
[----:B------:R-:W-:Y:S01]  /*45c0*/  ISETP.GT.U32.AND P1, PT, R233, R172, PT ;  /* 0x000000ace900720c */ /* 0x000fe20003f24070 */
[----:B------:R-:W-:-:S04]  /*45d0*/  IMAD.HI.U32 R2, R0, R174, RZ ;  /* 0x000000ae00027227 */ /* 0x000fc800078e00ff */
[----:B------:R-:W-:Y:S02]  /*45e0*/  IMAD.MOV R4, RZ, RZ, -R4 ;  /* 0x000000ffff047224 */ /* 0x000fe400078e0a04 */
[C---:B------:R-:W-:Y:S02]  /*45f0*/  IMAD R175, R233.reuse, R6, R175 ;  /* 0x00000006e9af7224 */ /* 0x040fe400078e02af */
[----:B------:R-:W-:Y:S02]  /*4600*/  IMAD.MOV R2, RZ, RZ, -R2 ;  /* 0x000000ffff027224 */ /* 0x000fe400078e0a02 */
[C---:B------:R-:W-:Y:S02]  /*4610*/  IMAD R230, R233.reuse, R4, R230 ;  /* 0x00000004e9e67224 */ /* 0x040fe400078e02e6 */
[----:B------:R-:W-:Y:S01]  /*4620*/  @!P6 IMAD.MOV R171, RZ, RZ, -R171 ;  /* 0x000000ffffabe224 */ /* 0x000fe200078e0aab */
[C---:B------:R-:W-:Y:S01]  /*4630*/  ISETP.GT.U32.AND P6, PT, R233.reuse, R175, PT ;  /* 0x000000afe900720c */ /* 0x040fe20003fc4070 */
[----:B------:R-:W-:Y:S01]  /*4640*/  VIADD R4, R252, 0x53 ;  /* 0x00000053fc047836 */ /* 0x000fe20000000000 */
[----:B------:R-:W-:Y:S01]  /*4650*/  @!P1 IADD3 R172, PT, PT, R172, -R233, RZ ;  /* 0x800000e9acac9210 */ /* 0x000fe20007ffe0ff */
[----:B------:R-:W-:Y:S01]  /*4660*/  IMAD R174, R233, R2, R174 ;  /* 0x00000002e9ae7224 */ /* 0x000fe200078e02ae */
[----:B------:R-:W-:Y:S01]  /*4670*/  ISETP.GE.AND P1, PT, R5, RZ, PT ;  /* 0x000000ff0500720c */ /* 0x000fe20003f26270 */
[----:B------:R-:W-:Y:S01]  /*4680*/  @!P5 IMAD.IADD R173, R173, 0x1, -R233 ;  /* 0x00000001adadd824 */ /* 0x000fe200078e0ae9 */
[C---:B------:R-:W-:Y:S01]  /*4690*/  ISETP.GT.U32.AND P5, PT, R233.reuse, R230, PT ;  /* 0x000000e6e900720c */ /* 0x040fe20003fa4070 */
[C---:B------:R-:W-:Y:S01]  /*46a0*/  VIADD R5, R252.reuse, 0x54 ;  /* 0x00000054fc057836 */ /* 0x040fe20000000000 */
[----:B------:R-:W-:Y:S01]  /*46b0*/  IABS R176, R4 ;  /* 0x0000000400b07213 */ /* 0x000fe20000000000 */
[----:B------:R-:W-:Y:S01]  /*46c0*/  VIADD R6, R252, 0x55 ;  /* 0x00000055fc067836 */ /* 0x000fe20000000000 */
[----:B------:R-:W-:Y:S01]  /*46d0*/  ISETP.GT.U32.AND P2, PT, R233, R174, PT ;  /* 0x000000aee900720c */ /* 0x000fe20003f44070 */
[----:B------:R-:W-:Y:S01]  /*46e0*/  @!P4 IMAD.MOV R172, RZ, RZ, -R172 ;  /* 0x000000ffffacc224 */ /* 0x000fe200078e0aac */
[----:B------:R-:W-:Y:S01]  /*46f0*/  IABS R177, R5 ;  /* 0x0000000500b17213 */ /* 0x000fe20000000000 */
[----:B------:R-:W-:Y:S01]  /*4700*/  IMAD.HI.U32 R2, R0, R176, RZ ;  /* 0x000000b000027227 */ /* 0x000fe200078e00ff */
[----:B------:R-:W-:-:S03]  /*4710*/  IABS R178, R6 ;  /* 0x0000000600b27213 */ /* 0x000fc60000000000 */
[----:B------:R-:W-:Y:S01]  /*4720*/  @!P6 IMAD.IADD R175, R175, 0x1, -R233 ;  /* 0x00000001afafe824 */ /* 0x000fe200078e0ae9 */
[----:B------:R-:W-:Y:S01]  /*4730*/  IADD3 R3, PT, PT, -R2, RZ, RZ ;  /* 0x000000ff02037210 */ /* 0x000fe20007ffe1ff */
[----:B------:R-:W-:-:S04]  /*4740*/  IMAD.HI.U32 R2, R0, R177, RZ ;  /* 0x000000b100027227 */ /* 0x000fc800078e00ff */
[----:B------:R-:W-:Y:S01]  /*4750*/  @!P5 IMAD.IADD R230, R230, 0x1, -R233 ;  /* 0x00000001e6e6d824 */ /* 0x000fe200078e0ae9 */
[C---:B------:R-:W-:Y:S01]  /*4760*/  ISETP.GT.U32.AND P5, PT, R233.reuse, R175, PT ;  /* 0x000000afe900720c */ /* 0x040fe20003fa4070 */
[C---:B------:R-:W-:Y:S01]  /*4770*/  IMAD R176, R233.reuse, R3, R176 ;  /* 0x00000003e9b07224 */ /* 0x040fe200078e02b0 */
[----:B------:R-:W-:Y:S01]  /*4780*/  @!P2 IADD3 R174, PT, PT, R174, -R233, RZ ;  /* 0x800000e9aeaea210 */ /* 0x000fe20007ffe0ff */
[----:B------:R-:W-:Y:S01]  /*4790*/  @!P3 IMAD.MOV R173, RZ, RZ, -R173 ;  /* 0x000000ffffadb224 */ /* 0x000fe200078e0aad */
[----:B------:R-:W-:Y:S02]  /*47a0*/  IADD3 R2, PT, PT, -R2, RZ, RZ ;  /* 0x000000ff02027210 */ /* 0x000fe40007ffe1ff */
[----:B------:R-:W-:Y:S02]  /*47b0*/  ISETP.GT.U32.AND P6, PT, R233, R174, PT ;  /* 0x000000aee900720c */ /* 0x000fe40003fc4070 */
[----:B------:R-:W-:Y:S01]  /*47c0*/  ISETP.GE.AND P2, PT, R7, RZ, PT ;  /* 0x000000ff0700720c */ /* 0x000fe20003f46270 */
[C---:B------:R-:W-:Y:S01]  /*47d0*/  IMAD R177, R233.reuse, R2, R177 ;  /* 0x00000002e9b17224 */ /* 0x040fe200078e02b1 */
[----:B------:R-:W-:Y:S01]  /*47e0*/  ISETP.GT.U32.AND P4, PT, R233, R230, PT ;  /* 0x000000e6e900720c */ /* 0x000fe20003f84070 */
[----:B------:R-:W-:-:S02]  /*47f0*/  VIADD R7, R252, 0x56 ;  /* 0x00000056fc077836 */ /* 0x000fc40000000000 */
[----:B------:R-:W-:Y:S01]  /*4800*/  @!P5 IMAD.IADD R175, R175, 0x1, -R233 ;  /* 0x00000001afafd824 */ /* 0x000fe200078e0ae9 */
[----:B------:R-:W-:Y:S01]  /*4810*/  ISETP.GT.U32.AND P5, PT, R233, R177, PT ;  /* 0x000000b1e900720c */ /* 0x000fe20003fa4070 */
[----:B------:R-:W-:Y:S01]  /*4820*/  IMAD.HI.U32 R2, R0, R178, RZ ;  /* 0x000000b200027227 */ /* 0x000fe200078e00ff */
[----:B------:R-:W-:-:S03]  /*4830*/  IABS R179, R7 ;  /* 0x0000000700b37213 */ /* 0x000fc60000000000 */
[----:B------:R-:W-:Y:S01]  /*4840*/  @!P6 IMAD.IADD R174, R174, 0x1, -R233 ;  /* 0x00000001aeaee824 */ /* 0x000fe200078e0ae9 */
[----:B------:R-:W-:Y:S02]  /*4850*/  ISETP.GT.U32.AND P6, PT, R233, R176, PT ;  /* 0x000000b0e900720c */ /* 0x000fe40003fc4070 */
[----:B------:R-:W-:Y:S01]  /*4860*/  IADD3 R3, PT, PT, -R2, RZ, RZ ;  /* 0x000000ff02037210 */ /* 0x000fe20007ffe1ff */
[----:B------:R-:W-:Y:S01]  /*4870*/  IMAD.HI.U32 R2, R0, R179, RZ ;  /* 0x000000b300027227 */ /* 0x000fe200078e00ff */
[----:B------:R-:W-:Y:S02]  /*4880*/  @!P2 IADD3 R175, PT, PT, -R175, RZ, RZ ;  /* 0x000000ffafafa210 */ /* 0x000fe40007ffe1ff */
[----:B------:R-:W-:Y:S01]  /*4890*/  ISETP.GE.AND P2, PT, R5, RZ, PT ;  /* 0x000000ff0500720c */ /* 0x000fe20003f46270 */
[----:B------:R-:W-:Y:S01]  /*48a0*/  IMAD R178, R233, R3, R178 ;  /* 0x00000003e9b27224 */ /* 0x000fe200078e02b2 */
[----:B------:R-:W-:Y:S01]  /*48b0*/  @!P5 IADD3 R177, PT, PT, R177, -R233, RZ ;  /* 0x800000e9b1b1d210 */ /* 0x000fe20007ffe0ff */
[----:B------:R-:W-:-:S02]  /*48c0*/  VIADD R3, R252, 0x58 ;  /* 0x00000058fc037836 */ /* 0x000fc40000000000 */
[--C-:B------:R-:W-:Y:S01]  /*48d0*/  @!P4 IMAD.IADD R230, R230, 0x1, -R233.reuse ;  /* 0x00000001e6e6c824 */ /* 0x100fe200078e0ae9 */
[C---:B------:R-:W-:Y:S01]  /*48e0*/  ISETP.GT.U32.AND P5, PT, R233.reuse, R177, PT ;  /* 0x000000b1e900720c */ /* 0x040fe20003fa4070 */
[----:B------:R-:W-:Y:S01]  /*48f0*/  @!P6 IMAD.IADD R176, R176, 0x1, -R233 ;  /* 0x00000001b0b0e824 */ /* 0x000fe200078e0ae9 */
[----:B------:R-:W-:Y:S01]  /*4900*/  ISETP.GE.AND P6, PT, R4, RZ, PT ;  /* 0x000000ff0400720c */ /* 0x000fe20003fc6270 */
[----:B------:R-:W-:Y:S01]  /*4910*/  IMAD.MOV R4, RZ, RZ, -R2 ;  /* 0x000000ffff047224 */ /* 0x000fe200078e0a02 */
[----:B------:R-:W-:Y:S01]  /*4920*/  IABS R181, R3 ;  /* 0x0000000300b57213 */ /* 0x000fe20000000000 */
[----:B------:R-:W-:Y:S01]  /*4930*/  IMAD.HI.U32 R2, R0, R180, RZ ;  /* 0x000000b400027227 */ /* 0x000fe200078e00ff */
[----:B------:R-:W-:Y:S02]  /*4940*/  ISETP.GE.AND P4, PT, R8, RZ, PT ;  /* 0x000000ff0800720c */ /* 0x000fe40003f86270 */
[C---:B------:R-:W-:Y:S01]  /*4950*/  ISETP.GT.U32.AND P3, PT, R233.reuse, R176, PT ;  /* 0x000000b0e900720c */ /* 0x040fe20003f64070 */
[----:B------:R-:W-:Y:S01]  /*4960*/  IMAD R179, R233, R4, R179 ;  /* 0x00000004e9b37224 */ /* 0x000fe200078e02b3 */
[----:B------:R-:W-:Y:S01]  /*4970*/  IADD3 R8, PT, PT, R252, 0x5e, RZ ;  /* 0x0000005efc087810 */ /* 0x000fe20007ffe0ff */
[----:B------:R-:W-:-:S02]  /*4980*/  IMAD.MOV R2, RZ, RZ, -R2 ;  /* 0x000000ffff027224 */ /* 0x000fc400078e0a02 */
[--C-:B------:R-:W-:Y:S01]  /*4990*/  @!P5 IMAD.IADD R177, R177, 0x1, -R233.reuse ;  /* 0x00000001b1b1d824 */ /* 0x100fe200078e0ae9 */
[C---:B------:R-:W-:Y:S01]  /*49a0*/  ISETP.GT.U32.AND P5, PT, R233.reuse, R179, PT ;  /* 0x000000b3e900720c */ /* 0x040fe20003fa4070 */
[----:B------:R-:W-:Y:S01]  /*49b0*/  IMAD R180, R233, R2, R180 ;  /* 0x00000002e9b47224 */ /* 0x000fe200078e02b4 */
[----:B------:R-:W-:Y:S01]  /*49c0*/  IABS R186, R8 ;  /* 0x0000000800ba7213 */ /* 0x000fe20000000000 */
[----:B------:R-:W-:Y:S01]  /*49d0*/  IMAD.HI.U32 R2, R0, R181, RZ ;  /* 0x000000b500027227 */ /* 0x000fe200078e00ff */
[----:B------:R-:W-:Y:S02]  /*49e0*/  @!P2 IADD3 R177, PT, PT, -R177, RZ, RZ ;  /* 0x000000ffb1b1a210 */ /* 0x000fe40007ffe1ff */
[C---:B------:R-:W-:Y:S01]  /*49f0*/  ISETP.GT.U32.AND P2, PT, R233.reuse, R180, PT ;  /* 0x000000b4e900720c */ /* 0x040fe20003f44070 */
[----:B------:R-:W-:Y:S01]  /*4a00*/  VIADD R4, R252, 0x59 ;  /* 0x00000059fc047836 */ /* 0x000fe20000000000 */
[----:B------:R-:W-:Y:S01]  /*4a10*/  IADD3 R2, PT, PT, -R2, RZ, RZ ;  /* 0x000000ff02027210 */ /* 0x000fe20007ffe1ff */
[----:B------:R-:W-:Y:S01]  /*4a20*/  @!P1 IMAD.MOV R174, RZ, RZ, -R174 ;  /* 0x000000ffffae9224 */ /* 0x000fe200078e0aae */
[----:B------:R-:W-:Y:S01]  /*4a30*/  ISETP.GT.U32.AND P1, PT, R233, R178, PT ;  /* 0x000000b2e900720c */ /* 0x000fe20003f24070 */
[----:B------:R-:W-:Y:S01]  /*4a40*/  @!P4 IMAD.MOV R230, RZ, RZ, -R230 ;  /* 0x000000ffffe6c224 */ /* 0x000fe200078e0ae6 */
[----:B------:R-:W-:Y:S01]  /*4a50*/  IABS R182, R4 ;  /* 0x0000000400b67213 */ /* 0x000fe20000000000 */
[----:B------:R-:W-:Y:S01]  /*4a60*/  @!P5 IMAD.IADD R179, R179, 0x1, -R233 ;  /* 0x00000001b3b3d824 */ /* 0x000fe200078e0ae9 */
[----:B------:R-:W-:Y:S01]  /*4a70*/  ISETP.GE.AND P4, PT, R6, RZ, PT ;  /* 0x000000ff0600720c */ /* 0x000fe20003f86270 */
[C---:B------:R-:W-:Y:S01]  /*4a80*/  IMAD R181, R233.reuse, R2, R181 ;  /* 0x00000002e9b57224 */ /* 0x040fe200078e02b5 */
[----:B------:R-:W-:Y:S01]  /*4a90*/  @!P3 IADD3 R176, PT, PT, R176, -R233, RZ ;  /* 0x800000e9b0b0b210 */ /* 0x000fe20007ffe0ff */
[----:B------:R-:W-:Y:S01]  /*4aa0*/  IMAD.HI.U32 R2, R0, R182, RZ ;  /* 0x000000b600027227 */ /* 0x000fe200078e00ff */
[----:B------:R-:W-:-:S02]  /*4ab0*/  ISETP.GT.U32.AND P5, PT, R233, R179, PT ;  /* 0x000000b3e900720c */ /* 0x000fc40003fa4070 */
[-C--:B------:R-:W-:Y:S01]  /*4ac0*/  @!P2 IADD3 R180, PT, PT, R180, -R233.reuse, RZ ;  /* 0x800000e9b4b4a210 */ /* 0x080fe20007ffe0ff */
[----:B------:R-:W-:Y:S01]  /*4ad0*/  VIADD R6, R252, 0x5b ;  /* 0x0000005bfc067836 */ /* 0x000fe20000000000 */
[----:B------:R-:W-:Y:S01]  /*4ae0*/  IADD3 R2, PT, PT, -R2, RZ, RZ ;  /* 0x000000ff02027210 */ /* 0x000fe20007ffe1ff */
[----:B------:R-:W-:Y:S01]  /*4af0*/  VIADD R5, R252, 0x5a ;  /* 0x0000005afc057836 */ /* 0x000fe20000000000 */
[C---:B------:R-:W-:Y:S01]  /*4b00*/  ISETP.GT.U32.AND P2, PT, R233.reuse, R180, PT ;  /* 0x000000b4e900720c */ /* 0x040fe20003f44070 */
[----:B------:R-:W-:Y:S01]  /*4b10*/  @!P6 IMAD.MOV R176, RZ, RZ, -R176 ;  /* 0x000000ffffb0e224 */ /* 0x000fe200078e0ab0 */
[----:B------:R-:W-:Y:S01]  /*4b20*/  IABS R183, R6 ;  /* 0x0000000600b77213 */ /* 0x000fe20000000000 */
[----:B------:R-:W-:Y:S01]  /*4b30*/  IMAD R182, R233, R2, R182 ;  /* 0x00000002e9b67224 */ /* 0x000fe200078e02b6 */
[----:B------:R-:W-:Y:S02]  /*4b40*/  @!P1 IADD3 R178, PT, PT, R178, -R233, RZ ;  /* 0x800000e9b2b29210 */ /* 0x000fe40007ffe0ff */
[----:B------:R-:W-:Y:S01]  /*4b50*/  IABS R96, R5 ;  /* 0x0000000500607213 */ /* 0x000fe20000000000 */
[----:B------:R-:W-:Y:S01]  /*4b60*/  @!P5 IMAD.IADD R179, R179, 0x1, -R233 ;  /* 0x00000001b3b3d824 */ /* 0x000fe200078e0ae9 */
[C---:B------:R-:W-:Y:S01]  /*4b70*/  ISETP.GT.U32.AND P5, PT, R233.reuse, R181, PT ;  /* 0x000000b5e900720c */ /* 0x040fe20003fa4070 */
[----:B------:R-:W-:Y:S01]  /*4b80*/  IMAD.HI.U32 R2, R0, R183, RZ ;  /* 0x000000b700027227 */ /* 0x000fe200078e00ff */
[----:B------:R-:W-:-:S02]  /*4b90*/  ISETP.GT.U32.AND P1, PT, R233, R178, PT ;  /* 0x000000b2e900720c */ /* 0x000fc40003f24070 */
[----:B------:R-:W-:Y:S01]  /*4ba0*/  ISETP.GE.AND P3, PT, R7, RZ, PT ;  /* 0x000000ff0700720c */ /* 0x000fe20003f66270 */
[----:B------:R-:W-:Y:S01]  /*4bb0*/  VIADD R7, R252, 0x5d ;  /* 0x0000005dfc077836 */ /* 0x000fe20000000000 */
[----:B------:R-:W-:Y:S02]  /*4bc0*/  IADD3 R2, PT, PT, -R2, RZ, RZ ;  /* 0x000000ff02027210 */ /* 0x000fe40007ffe1ff */
[----:B------:R-:W-:Y:S02]  /*4bd0*/  @!P2 IADD3 R180, PT, PT, R180, -R233, RZ ;  /* 0x800000e9b4b4a210 */ /* 0x000fe40007ffe0ff */
[C---:B------:R-:W-:Y:S01]  /*4be0*/  ISETP.GT.U32.AND P2, PT, R233.reuse, R182, PT ;  /* 0x000000b6e900720c */ /* 0x040fe20003f44070 */
[----:B------:R-:W-:Y:S01]  /*4bf0*/  IMAD R183, R233, R2, R183 ;  /* 0x00000002e9b77224 */ /* 0x000fe200078e02b7 */
[----:B------:R-:W-:Y:S01]  /*4c00*/  ISETP.GE.AND P6, PT, R9, RZ, PT ;  /* 0x000000ff0900720c */ /* 0x000fe20003fc6270 */
[--C-:B------:R-:W-:Y:S01]  /*4c10*/  @!P5 IMAD.IADD R181, R181, 0x1, -R233.reuse ;  /* 0x00000001b5b5d824 */ /* 0x100fe200078e0ae9 */
[----:B------:R-:W-:Y:S01]  /*4c20*/  IABS R185, R7 ;  /* 0x0000000700b97213 */ /* 0x000fe20000000000 */
[----:B------:R-:W-:Y:S01]  /*4c30*/  @!P1 IMAD.IADD R178, R178, 0x1, -R233 ;  /* 0x00000001b2b29824 */ /* 0x000fe200078e0ae9 */
[----:B------:R-:W-:Y:S01]  /*4c40*/  ISETP.GE.AND P1, PT, R3, RZ, PT ;  /* 0x000000ff0300720c */ /* 0x000fe20003f26270 */
[----:B------:R-:W-:Y:S01]  /*4c50*/  IMAD.HI.U32 R3, R0, R96, RZ ;  /* 0x0000006000037227 */ /* 0x000fe200078e00ff */
[----:B------:R-:W-:-:S03]  /*4c60*/  ISETP.GT.U32.AND P5, PT, R233, R181, PT ;  /* 0x000000b5e900720c */ /* 0x000fc60003fa4070 */
[----:B------:R-:W-:Y:S02]  /*4c70*/  IMAD.MOV R3, RZ, RZ, -R3 ;  /* 0x000000ffff037224 */ /* 0x000fe400078e0a03 */
[----:B------:R-:W-:Y:S02]  /*4c80*/  @!P2 IMAD.IADD R182, R182, 0x1, -R233 ;  /* 0x00000001b6b6a824 */ /* 0x000fe400078e0ae9 */
[C---:B------:R-:W-:Y:S02]  /*4c90*/  IMAD R96, R233.reuse, R3, R96 ;  /* 0x00000003e9607224 */ /* 0x040fe400078e0260 */
[----:B------:R-:W-:Y:S01]  /*4ca0*/  @!P4 IMAD.MOV R178, RZ, RZ, -R178 ;  /* 0x000000ffffb2c224 */ /* 0x000fe200078e0ab2 */
[----:B------:R-:W-:Y:S01]  /*4cb0*/  ISETP.GT.U32.AND P2, PT, R233, R182, PT ;  /* 0x000000b6e900720c */ /* 0x000fe20003f44070 */
[----:B------:R-:W-:Y:S01]  /*4cc0*/  IMAD.HI.U32 R3, R0, R185, RZ ;  /* 0x000000b900037227 */ /* 0x000fe200078e00ff */
[----:B------:R-:W-:-:S03]  /*4cd0*/  ISETP.GE.AND P4, PT, R4, RZ, PT ;  /* 0x000000ff0400720c */ /* 0x000fc60003f86270 */
[----:B------:R-:W-:Y:S01]  /*4ce0*/  @!P5 IMAD.IADD R181, R181, 0x1, -R233 ;  /* 0x00000001b5b5d824 */ /* 0x000fe200078e0ae9 */
[----:B------:R-:W-:Y:S01]  /*4cf0*/  ISETP.GT.U32.AND P5, PT, R233, R183, PT ;  /* 0x000000b7e900720c */ /* 0x000fe20003fa4070 */
[----:B------:R-:W-:-:S04]  /*4d00*/  IMAD.HI.U32 R4, R0, R186, RZ ;  /* 0x000000ba00047227 */ /* 0x000fc800078e00ff */
[----:B------:R-:W-:Y:S01]  /*4d10*/  @!P1 IMAD.MOV R181, RZ, RZ, -R181 ;  /* 0x000000ffffb59224 */ /* 0x000fe200078e0ab5 */
[----:B------:R-:W-:Y:S01]  /*4d20*/  ISETP.GE.AND P1, PT, R6, RZ, PT ;  /* 0x000000ff0600720c */ /* 0x000fe20003f26270 */
[----:B------:R-:W-:Y:S01]  /*4d30*/  @!P6 IMAD.MOV R180, RZ, RZ, -R180 ;  /* 0x000000ffffb4e224 */ /* 0x000fe200078e0ab4 */
[----:B------:R-:W-:Y:S01]  /*4d40*/  IADD3 R6, PT, PT, -R3, RZ, RZ ;  /* 0x000000ff03067210 */ /* 0x000fe20007ffe1ff */
[----:B------:R-:W-:Y:S01]  /*4d50*/  @!P2 IMAD.IADD R182, R182, 0x1, -R233 ;  /* 0x00000001b6b6a824 */ /* 0x000fe200078e0ae9 */
[----:B------:R-:W-:Y:S01]  /*4d60*/  ISETP.GT.U32.AND P6, PT, R233, R96, PT ;  /* 0x00000060e900720c */ /* 0x000fe20003fc4070 */
[----:B------:R-:W-:Y:S01]  /*4d70*/  @!P3 IMAD.MOV R179, RZ, RZ, -R179 ;  /* 0x000000ffffb3b224 */ /* 0x000fe200078e0ab3 */
[----:B------:R-:W-:Y:S01]  /*4d80*/  IADD3 R4, PT, PT, -R4, RZ, RZ ;  /* 0x000000ff04047210 */ /* 0x000fe20007ffe1ff */
[----:B------:R-:W-:Y:S01]  /*4d90*/  @!P5 IMAD.IADD R183, R183, 0x1, -R233 ;  /* 0x00000001b7b7d824 */ /* 0x000fe200078e0ae9 */
[----:B------:R-:W-:Y:S01]  /*4da0*/  ISETP.GE.AND P3, PT, R5, RZ, PT ;  /* 0x000000ff0500720c */ /* 0x000fe20003f66270 */
[C---:B------:R-:W-:Y:S01]  /*4db0*/  IMAD R185, R233.reuse, R6, R185 ;  /* 0x00000006e9b97224 */ /* 0x040fe200078e02b9 */
[----:B------:R-:W-:Y:S01]  /*4dc0*/  @!P4 IADD3 R182, PT, PT, -R182, RZ, RZ ;  /* 0x000000ffb6b6c210 */ /* 0x000fe20007ffe1ff */
[C---:B------:R-:W-:Y:S01]  /*4dd0*/  IMAD R186, R233.reuse, R4, R186 ;  /* 0x00000004e9ba7224 */ /* 0x040fe200078e02ba */
[C---:B------:R-:W-:Y:S01]  /*4de0*/  ISETP.GT.U32.AND P5, PT, R233.reuse, R183, PT ;  /* 0x000000b7e900720c */ /* 0x040fe20003fa4070 */
[C---:B------:R-:W-:Y:S01]  /*4df0*/  VIADD R5, R252.reuse, 0x5c ;  /* 0x0000005cfc057836 */ /* 0x040fe20000000000 */
[----:B------:R-:W-:Y:S01]  /*4e00*/  ISETP.GT.U32.AND P4, PT, R233, R185, PT ;  /* 0x000000b9e900720c */ /* 0x000fe20003f84070 */
[----:B------:R-:W-:-:S02]  /*4e10*/  VIADD R4, R252, 0x5f ;  /* 0x0000005ffc047836 */ /* 0x000fc40000000000 */
[----:B------:R-:W-:Y:S01]  /*4e20*/  @!P6 IADD3 R96, PT, PT, R96, -R233, RZ ;  /* 0x800000e96060e210 */ /* 0x000fe20007ffe0ff */
[C---:B------:R-:W-:Y:S01]  /*4e30*/  VIADD R6, R252.reuse, 0x61 ;  /* 0x00000061fc067836 */ /* 0x040fe20000000000 */
[----:B------:R-:W-:Y:S01]  /*4e40*/  IABS R184, R5 ;  /* 0x0000000500b87213 */ /* 0x000fe20000000000 */
[C---:B------:R-:W-:Y:S01]  /*4e50*/  VIADD R9, R252.reuse, 0x6b ;  /* 0x0000006bfc097836 */ /* 0x040fe20000000000 */
[----:B------:R-:W-:Y:S01]  /*4e60*/  ISETP.GE.AND P2, PT, R5, RZ, PT ;  /* 0x000000ff0500720c */ /* 0x000fe20003f46270 */
[----:B------:R-:W-:Y:S01]  /*4e70*/  VIADD R5, R252, 0x60 ;  /* 0x00000060fc057836 */ /* 0x000fe20000000000 */
[----:B------:R-:W-:Y:S01]  /*4e80*/  ISETP.GT.U32.AND P6, PT, R233, R96, PT ;  /* 0x00000060e900720c */ /* 0x000fe20003fc4070 */
[----:B------:R-:W-:Y:S01]  /*4e90*/  IMAD.HI.U32 R2, R0, R184, RZ ;  /* 0x000000b800027227 */ /* 0x000fe200078e00ff */
[----:B------:R-:W-:Y:S02]  /*4ea0*/  @!P5 IADD3 R183, PT, PT, R183, -R233, RZ ;  /* 0x800000e9b7b7d210 */ /* 0x000fe40007ffe0ff */
[----:B------:R-:W-:Y:S01]  /*4eb0*/  ISETP.GT.U32.AND P5, PT, R233, R186, PT ;  /* 0x000000bae900720c */ /* 0x000fe20003fa4070 */
[----:B------:R-:W-:Y:S01]  /*4ec0*/  IMAD.MOV R2, RZ, RZ, -R2 ;  /* 0x000000ffff027224 */ /* 0x000fe200078e0a02 */
[----:B------:R-:W-:-:S02]  /*4ed0*/  IABS R188, R5 ;  /* 0x0000000500bc7213 */ /* 0x000fc40000000000 */
[----:B------:R-:W-:Y:S01]  /*4ee0*/  @!P4 IADD3 R185, PT, PT, R185, -R233, RZ ;  /* 0x800000e9b9b9c210 */ /* 0x000fe20007ffe0ff */
[----:B------:R-:W-:Y:S01]  /*4ef0*/  IMAD R184, R233, R2, R184 ;  /* 0x00000002e9b87224 */ /* 0x000fe200078e02b8 */
[----:B------:R-:W-:Y:S01]  /*4f00*/  IABS R187, R4 ;  /* 0x0000000400bb7213 */ /* 0x000fe20000000000 */
[----:B------:R-:W-:Y:S01]  /*4f10*/  IMAD.HI.U32 R3, R0, R188, RZ ;  /* 0x000000bc00037227 */ /* 0x000fe200078e00ff */
[----:B------:R-:W-:Y:S02]  /*4f20*/  @!P1 IADD3 R183, PT, PT, -R183, RZ, RZ ;  /* 0x000000ffb7b79210 */ /* 0x000fe40007ffe1ff */
[----:B------:R-:W-:Y:S01]  /*4f30*/  IABS R189, R6 ;  /* 0x0000000600bd7213 */ /* 0x000fe20000000000 */
[--C-:B------:R-:W-:Y:S01]  /*4f40*/  @!P6 IMAD.IADD R96, R96, 0x1, -R233.reuse ;  /* 0x000000016060e824 */ /* 0x100fe200078e0ae9 */
[C---:B------:R-:W-:Y:S01]  /*4f50*/  ISETP.GT.U32.AND P6, PT, R233.reuse, R184, PT ;  /* 0x000000b8e900720c */ /* 0x040fe20003fc4070 */
[----:B------:R-:W-:Y:S01]  /*4f60*/  @!P5 IMAD.IADD R186, R186, 0x1, -R233 ;  /* 0x00000001babad824 */ /* 0x000fe200078e0ae9 */
[C---:B------:R-:W-:Y:S01]  /*4f70*/  ISETP.GT.U32.AND P5, PT, R233.reuse, R185, PT ;  /* 0x000000b9e900720c */ /* 0x040fe20003fa4070 */
[----:B------:R-:W-:Y:S01]  /*4f80*/  IMAD.MOV R3, RZ, RZ, -R3 ;  /* 0x000000ffff037224 */ /* 0x000fe200078e0a03 */
[----:B------:R-:W-:Y:S01]  /*4f90*/  IABS R197, R9 ;  /* 0x0000000900c57213 */ /* 0x000fe20000000000 */
[----:B------:R-:W-:Y:S01]  /*4fa0*/  IMAD.HI.U32 R2, R0, R187, RZ ;  /* 0x000000bb00027227 */ /* 0x000fe200078e00ff */
[----:B------:R-:W-:-:S03]  /*4fb0*/  ISETP.GT.U32.AND P1, PT, R233, R186, PT ;  /* 0x000000bae900720c */ /* 0x000fc60003f24070 */
[----:B------:R-:W-:Y:S02]  /*4fc0*/  IMAD R188, R233, R3, R188 ;  /* 0x00000003e9bc7224 */ /* 0x000fe400078e02bc */
[----:B------:R-:W-:Y:S01]  /*4fd0*/  @!P3 IMAD.MOV R96, RZ, RZ, -R96 ;  /* 0x000000ffff60b224 */ /* 0x000fe200078e0a60 */
[----:B------:R-:W-:Y:S01]  /*4fe0*/  ISETP.GE.AND P3, PT, R7, RZ, PT ;  /* 0x000000ff0700720c */ /* 0x000fe20003f66270 */
[--C-:B------:R-:W-:Y:S01]  /*4ff0*/  @!P6 IMAD.IADD R184, R184, 0x1, -R233.reuse ;  /* 0x00000001b8b8e824 */ /* 0x100fe200078e0ae9 */
[----:B------:R-:W-:Y:S01]  /*5000*/  ISETP.GE.AND P6, PT, R8, RZ, PT ;  /* 0x000000ff0800720c */ /* 0x000fe20003fc6270 */
[----:B------:R-:W-:Y:S01]  /*5010*/  @!P5 IMAD.IADD R185, R185, 0x1, -R233 ;  /* 0x00000001b9b9d824 */ /* 0x000fe200078e0ae9 */
[C---:B------:R-:W-:Y:S01]  /*5020*/  ISETP.GT.U32.AND P5, PT, R233.reuse, R188, PT ;  /* 0x000000bce900720c */ /* 0x040fe20003fa4070 */
[----:B------:R-:W-:Y:S01]  /*5030*/  IMAD.MOV R2, RZ, RZ, -R2 ;  /* 0x000000ffff027224 */ /* 0x000fe200078e0a02 */
[C---:B------:R-:W-:Y:S01]  /*5040*/  ISETP.GT.U32.AND P4, PT, R233.reuse, R184, PT ;  /* 0x000000b8e900720c */ /* 0x040fe20003f84070 */
[----:B------:R-:W-:Y:S01]  /*5050*/  VIADD R7, R252, 0x62 ;  /* 0x00000062fc077836 */ /* 0x000fe20000000000 */
[----:B------:R-:W-:Y:S01]  /*5060*/  @!P1 IADD3 R186, PT, PT, R186, -R233, RZ ;  /* 0x800000e9baba9210 */ /* 0x000fe20007ffe0ff */
[----:B------:R-:W-:Y:S01]  /*5070*/  IMAD R187, R233, R2, R187 ;  /* 0x00000002e9bb7224 */ /* 0x000fe200078e02bb */
[----:B------:R-:W-:Y:S01]  /*5080*/  ISETP.GE.AND P1, PT, R4, RZ, PT ;  /* 0x000000ff0400720c */ /* 0x000fe20003f26270 */
[----:B------:R-:W-:Y:S01]  /*5090*/  IMAD.HI.U32 R2, R0, R189, RZ ;  /* 0x000000bd00027227 */ /* 0x000fe200078e00ff */
[----:B------:R-:W-:-:S03]  /*50a0*/  IABS R97, R7 ;  /* 0x0000000700617213 */ /* 0x000fc60000000000 */
[----:B------:R-:W-:Y:S02]  /*50b0*/  IMAD.MOV R4, RZ, RZ, -R2 ;  /* 0x000000ffff047224 */ /* 0x000fe400078e0a02 */
[----:B------:R-:W-:Y:S02]  /*50c0*/  @!P5 IMAD.IADD R188, R188, 0x1, -R233 ;  /* 0x00000001bcbcd824 */ /* 0x000fe400078e0ae9 */
[----:B------:R-:W-:Y:S01]  /*50d0*/  IMAD.HI.U32 R2, R0, R97, RZ ;  /* 0x0000006100027227 */ /* 0x000fe200078e00ff */
[----:B------:R-:W-:Y:S02]  /*50e0*/  @!P4 IADD3 R184, PT, PT, R184, -R233, RZ ;  /* 0x800000e9b8b8c210 */ /* 0x000fe40007ffe0ff */
[C---:B------:R-:W-:Y:S01]  /*50f0*/  ISETP.GT.U32.AND P5, PT, R233.reuse, R188, PT ;  /* 0x000000bce900720c */ /* 0x040fe20003fa4070 */
[----:B------:R-:W-:Y:S01]  /*5100*/  IMAD.MOV R2, RZ, RZ, -R2 ;  /* 0x000000ffff027224 */ /* 0x000fe200078e0a02 */
[C---:B------:R-:W-:Y:S01]  /*5110*/  ISETP.GT.U32.AND P4, PT, R233.reuse, R187, PT ;  /* 0x000000bbe900720c */ /* 0x040fe20003f84070 */
[C---:B------:R-:W-:Y:S01]  /*5120*/  IMAD R189, R233.reuse, R4, R189 ;  /* 0x00000004e9bd7224 */ /* 0x040fe200078e02bd */
[----:B------:R-:W-:Y:S01]  /*5130*/  @!P2 IADD3 R184, PT, PT, -R184, RZ, RZ ;  /* 0x000000ffb8b8a210 */ /* 0x000fe20007ffe1ff */
[----:B------:R-:W-:Y:S01]  /*5140*/  IMAD R97, R233, R2, R97 ;  /* 0x00000002e9617224 */ /* 0x000fe200078e0261 */
[----:B------:R-:W-:Y:S01]  /*5150*/  ISETP.GE.AND P2, PT, R5, RZ, PT ;  /* 0x000000ff0500720c */ /* 0x000fe20003f46270 */
[----:B------:R-:W-:Y:S01]  /*5160*/  @!P3 IMAD.MOV R185, RZ, RZ, -R185 ;  /* 0x000000ffffb9b224 */ /* 0x000fe200078e0ab9 */
[----:B------:R-:W-:Y:S01]  /*5170*/  ISETP.GT.U32.AND P3, PT, R233, R189, PT ;  /* 0x000000bde900720c */ /* 0x000fe20003f64070 */
[----:B------:R-:W-:-:S02]  /*5180*/  VIADD R8, R252, 0x63 ;  /* 0x00000063fc087836 */ /* 0x000fc40000000000 */
[----:B------:R-:W-:Y:S02]  /*5190*/  VIADD R4, R252, 0x64 ;  /* 0x00000064fc047836 */ /* 0x000fe40000000000 */
[----:B------:R-:W-:Y:S01]  /*51a0*/  @!P5 IADD3 R188, PT, PT, R188, -R233, RZ ;  /* 0x800000e9bcbcd210 */ /* 0x000fe20007ffe0ff */
[----:B------:R-:W-:Y:S01]  /*51b0*/  VIADD R5, R252, 0x65 ;  /* 0x00000065fc057836 */ /* 0x000fe20000000000 */
[----:B------:R-:W-:Y:S01]  /*51c0*/  ISETP.GT.U32.AND P5, PT, R233, R97, PT ;  /* 0x00000061e900720c */ /* 0x000fe20003fa4070 */
[----:B------:R-:W-:Y:S01]  /*51d0*/  @!P4 IMAD.IADD R187, R187, 0x1, -R233 ;  /* 0x00000001bbbbc824 */ /* 0x000fe200078e0ae9 */
[----:B------:R-:W-:Y:S01]  /*51e0*/  IABS R190, R8 ;  /* 0x0000000800be7213 */ /* 0x000fe20000000000 */
[----:B------:R-:W-:Y:S01]  /*51f0*/  @!P6 IMAD.MOV R186, RZ, RZ, -R186 ;  /* 0x000000ffffbae224 */ /* 0x000fe200078e0aba */
[----:B------:R-:W-:Y:S01]  /*5200*/  IABS R191, R4 ;  /* 0x0000000400bf7213 */ /* 0x000fe20000000000 */
[----:B------:R-:W-:Y:S01]  /*5210*/  @!P2 IMAD.MOV R188, RZ, RZ, -R188 ;  /* 0x000000ffffbca224 */ /* 0x000fe200078e0abc */
[----:B------:R-:W-:Y:S01]  /*5220*/  ISETP.GT.U32.AND P4, PT, R233, R187, PT ;  /* 0x000000bbe900720c */ /* 0x000fe20003f84070 */
[----:B------:R-:W-:Y:S01]  /*5230*/  IMAD.HI.U32 R3, R0, R190, RZ ;  /* 0x000000be00037227 */ /* 0x000fe200078e00ff */
[----:B------:R-:W-:-:S02]  /*5240*/  IABS R192, R5 ;  /* 0x0000000500c07213 */ /* 0x000fc40000000000 */
[----:B------:R-:W-:Y:S01]  /*5250*/  ISETP.GE.AND P6, PT, R6, RZ, PT ;  /* 0x000000ff0600720c */ /* 0x000fe20003fc6270 */
[--C-:B------:R-:W-:Y:S01]  /*5260*/  @!P3 IMAD.IADD R189, R189, 0x1, -R233.reuse ;  /* 0x00000001bdbdb824 */ /* 0x100fe200078e0ae9 */
[----:B------:R-:W-:Y:S01]  /*5270*/  IADD3 R3, PT, PT, -R3, RZ, RZ ;  /* 0x000000ff03037210 */ /* 0x000fe20007ffe1ff */
[----:B------:R-:W-:Y:S01]  /*5280*/  @!P5 IMAD.IADD R97, R97, 0x1, -R233 ;  /* 0x000000016161d824 */ /* 0x000fe200078e0ae9 */
[----:B------:R-:W-:Y:S01]  /*5290*/  ISETP.GE.AND P2, PT, R8, RZ, PT ;  /* 0x000000ff0800720c */ /* 0x000fe20003f46270 */
[C---:B------:R-:W-:Y:S01]  /*52a0*/  IMAD.HI.U32 R2, R0.reuse, R191, RZ ;  /* 0x000000bf00027227 */ /* 0x040fe200078e00ff */
[C---:B------:R-:W-:Y:S02]  /*52b0*/  ISETP.GT.U32.AND P3, PT, R233.reuse, R189, PT ;  /* 0x000000bde900720c */ /* 0x040fe40003f64070 */
[C---:B------:R-:W-:Y:S01]  /*52c0*/  ISETP.GT.U32.AND P5, PT, R233.reuse, R97, PT ;  /* 0x00000061e900720c */ /* 0x040fe20003fa4070 */
[----:B------:R-:W-:Y:S01]  /*52d0*/  IMAD R190, R233, R3, R190 ;  /* 0x00000003e9be7224 */ /* 0x000fe200078e02be */
[----:B------:R-:W-:Y:S01]  /*52e0*/  @!P4 IADD3 R187, PT, PT, R187, -R233, RZ ;  /* 0x800000e9bbbbc210 */ /* 0x000fe20007ffe0ff */
[----:B------:R-:W-:Y:S01]  /*52f0*/  IMAD.HI.U32 R3, R0, R192, RZ ;  /* 0x000000c000037227 */ /* 0x000fe200078e00ff */
[----:B------:R-:W-:-:S02]  /*5300*/  IADD3 R2, PT, PT, -R2, RZ, RZ ;  /* 0x000000ff02027210 */ /* 0x000fc40007ffe1ff */
[----:B------:R-:W-:Y:S01]  /*5310*/  @!P1 IADD3 R187, PT, PT, -R187, RZ, RZ ;  /* 0x000000ffbbbb9210 */ /* 0x000fe20007ffe1ff */
[----:B------:R-:W-:Y:S01]  /*5320*/  IMAD.MOV R3, RZ, RZ, -R3 ;  /* 0x000000ffff037224 */ /* 0x000fe200078e0a03 */
[C---:B------:R-:W-:Y:S01]  /*5330*/  ISETP.GT.U32.AND P1, PT, R233.reuse, R190, PT ;  /* 0x000000bee900720c */ /* 0x040fe20003f24070 */
[----:B------:R-:W-:Y:S01]  /*5340*/  IMAD R191, R233, R2, R191 ;  /* 0x00000002e9bf7224 */ /* 0x000fe200078e02bf */
[----:B------:R-:W-:Y:S01]  /*5350*/  ISETP.GE.AND P4, PT, R7, RZ, PT ;  /* 0x000000ff0700720c */ /* 0x000fe20003f86270 */
[--C-:B------:R-:W-:Y:S01]  /*5360*/  @!P3 IMAD.IADD R189, R189, 0x1, -R233.reuse ;  /* 0x00000001bdbdb824 */ /* 0x100fe200078e0ae9 */
[----:B------:R-:W-:Y:S01]  /*5370*/  IADD3 R8, PT, PT, R252, 0x6a, RZ ;  /* 0x0000006afc087810 */ /* 0x000fe20007ffe0ff */
[----:B------:R-:W-:Y:S01]  /*5380*/  IMAD R192, R233, R3, R192 ;  /* 0x00000003e9c07224 */ /* 0x000fe200078e02c0 */
[----:B------:R-:W-:Y:S01]  /*5390*/  ISETP.GE.AND P3, PT, R4, RZ, PT ;  /* 0x000000ff0400720c */ /* 0x000fe20003f66270 */
[----:B------:R-:W-:Y:S01]  /*53a0*/  @!P5 IMAD.IADD R97, R97, 0x1, -R233 ;  /* 0x000000016161d824 */ /* 0x000fe200078e0ae9 */
[C---:B------:R-:W-:Y:S01]  /*53b0*/  ISETP.GT.U32.AND P5, PT, R233.reuse, R191, PT ;  /* 0x000000bfe900720c */ /* 0x040fe20003fa4070 */
[C---:B------:R-:W-:Y:S01]  /*53c0*/  VIADD R6, R252.reuse, 0x66 ;  /* 0x00000066fc067836 */ /* 0x040fe20000000000 */
[----:B------:R-:W-:Y:S01]  /*53d0*/  IABS R98, R8 ;  /* 0x0000000800627213 */ /* 0x000fe20000000000 */
[----:B------:R-:W-:Y:S01]  /*53e0*/  @!P6 IMAD.MOV R189, RZ, RZ, -R189 ;  /* 0x000000ffffbde224 */ /* 0x000fe200078e0abd */
[----:B------:R-:W-:Y:S01]  /*53f0*/  ISETP.GT.U32.AND P6, PT, R233, R192, PT ;  /* 0x000000c0e900720c */ /* 0x000fe20003fc4070 */
[----:B------:R-:W-:Y:S01]  /*5400*/  VIADD R7, R252, 0x67 ;  /* 0x00000067fc077836 */ /* 0x000fe20000000000 */
[----:B------:R-:W-:Y:S01]  /*5410*/  IABS R193, R6 ;  /* 0x0000000600c17213 */ /* 0x000fe20000000000 */
[----:B------:R-:W-:Y:S01]  /*5420*/  @!P4 IMAD.MOV R97, RZ, RZ, -R97 ;  /* 0x000000ffff61c224 */ /* 0x000fe200078e0a61 */
[----:B------:R-:W-:-:S02]  /*5430*/  @!P1 IADD3 R190, PT, PT, R190, -R233, RZ ;  /* 0x800000e9bebe9210 */ /* 0x000fc40007ffe0ff */
[----:B------:R-:W-:Y:S01]  /*5440*/  IABS R194, R7 ;  /* 0x0000000700c27213 */ /* 0x000fe20000000000 */
[----:B------:R-:W-:Y:S01]  /*5450*/  IMAD.HI.U32 R2, R0, R193, RZ ;  /* 0x000000c100027227 */ /* 0x000fe200078e00ff */
[----:B------:R-:W-:Y:S02]  /*5460*/  ISETP.GT.U32.AND P1, PT, R233, R190, PT ;  /* 0x000000bee900720c */ /* 0x000fe40003f24070 */
[----:B------:R-:W-:Y:S01]  /*5470*/  ISETP.GE.AND P4, PT, R5, RZ, PT ;  /* 0x000000ff0500720c */ /* 0x000fe20003f86270 */
[--C-:B------:R-:W-:Y:S01]  /*5480*/  @!P5 IMAD.IADD R191, R191, 0x1, -R233.reuse ;  /* 0x00000001bfbfd824 */ /* 0x100fe200078e0ae9 */
[----:B------:R-:W-:Y:S01]  /*5490*/  IADD3 R2, PT, PT, -R2, RZ, RZ ;  /* 0x000000ff02027210 */ /* 0x000fe20007ffe1ff */
[----:B------:R-:W-:Y:S02]  /*54a0*/  @!P6 IMAD.IADD R192, R192, 0x1, -R233 ;  /* 0x00000001c0c0e824 */ /* 0x000fe400078e0ae9 */
[----:B------:R-:W-:Y:S01]  /*54b0*/  VIADD R5, R252, 0x68 ;  /* 0x00000068fc057836 */ /* 0x000fe20000000000 */
[C---:B------:R-:W-:Y:S01]  /*54c0*/  ISETP.GT.U32.AND P5, PT, R233.reuse, R191, PT ;  /* 0x000000bfe900720c */ /* 0x040fe20003fa4070 */
[C---:B------:R-:W-:Y:S01]  /*54d0*/  IMAD R193, R233.reuse, R2, R193 ;  /* 0x00000002e9c17224 */ /* 0x040fe200078e02c1 */
[----:B------:R-:W-:Y:S01]  /*54e0*/  ISETP.GT.U32.AND P6, PT, R233, R192, PT ;  /* 0x000000c0e900720c */ /* 0x000fe20003fc4070 */
[----:B------:R-:W-:Y:S01]  /*54f0*/  IMAD.HI.U32 R2, R0, R194, RZ ;  /* 0x000000c200027227 */ /* 0x000fe200078e00ff */
[----:B------:R-:W-:-:S02]  /*5500*/  IABS R195, R5 ;  /* 0x0000000500c37213 */ /* 0x000fc40000000000 */
[----:B------:R-:W-:Y:S01]  /*5510*/  @!P1 IADD3 R190, PT, PT, R190, -R233, RZ ;  /* 0x800000e9bebe9210 */ /* 0x000fe20007ffe0ff */
[----:B------:R-:W-:Y:S01]  /*5520*/  IMAD.MOV R2, RZ, RZ, -R2 ;  /* 0x000000ffff027224 */ /* 0x000fe200078e0a02 */
[----:B------:R-:W-:Y:S02]  /*5530*/  ISETP.GE.AND P1, PT, R6, RZ, PT ;  /* 0x000000ff0600720c */ /* 0x000fe40003f26270 */
[----:B------:R-:W-:Y:S01]  /*5540*/  IADD3 R6, PT, PT, R252, 0x69, RZ ;  /* 0x00000069fc067810 */ /* 0x000fe20007ffe0ff */
[----:B------:R-:W-:Y:S02]  /*5550*/  IMAD R194, R233, R2, R194 ;  /* 0x00000002e9c27224 */ /* 0x000fe400078e02c2 */
[----:B------:R-:W-:Y:S01]  /*5560*/  IMAD.HI.U32 R2, R0, R195, RZ ;  /* 0x000000c300027227 */ /* 0x000fe200078e00ff */
[----:B------:R-:W-:-:S03]  /*5570*/  IABS R196, R6 ;  /* 0x0000000600c47213 */ /* 0x000fc60000000000 */
[--C-:B------:R-:W-:Y:S01]  /*5580*/  @!P5 IMAD.IADD R191, R191, 0x1, -R233.reuse ;  /* 0x00000001bfbfd824 */ /* 0x100fe200078e0ae9 */
[C---:B------:R-:W-:Y:S01]  /*5590*/  ISETP.GT.U32.AND P5, PT, R233.reuse, R193, PT ;  /* 0x000000c1e900720c */ /* 0x040fe20003fa4070 */
[----:B------:R-:W-:Y:S01]  /*55a0*/  @!P6 IMAD.IADD R192, R192, 0x1, -R233 ;  /* 0x00000001c0c0e824 */ /* 0x000fe200078e0ae9 */
[----:B------:R-:W-:Y:S01]  /*55b0*/  ISETP.GT.U32.AND P6, PT, R233, R194, PT ;  /* 0x000000c2e900720c */ /* 0x000fe20003fc4070 */
[----:B------:R-:W-:Y:S01]  /*55c0*/  IMAD.HI.U32 R3, R0, R196, RZ ;  /* 0x000000c400037227 */ /* 0x000fe200078e00ff */
[----:B------:R-:W-:-:S03]  /*55d0*/  IADD3 R2, PT, PT, -R2, RZ, RZ ;  /* 0x000000ff02027210 */ /* 0x000fc60007ffe1ff */
[----:B------:R-:W-:Y:S02]  /*55e0*/  IMAD.MOV R3, RZ, RZ, -R3 ;  /* 0x000000ffff037224 */ /* 0x000fe400078e0a03 */
[C---:B------:R-:W-:Y:S02]  /*55f0*/  IMAD R195, R233.reuse, R2, R195 ;  /* 0x00000002e9c37224 */ /* 0x040fe400078e02c3 */
[----:B------:R-:W-:Y:S02]  /*5600*/  IMAD R196, R233, R3, R196 ;  /* 0x00000003e9c47224 */ /* 0x000fe400078e02c4 */
[--C-:B------:R-:W-:Y:S01]  /*5610*/  @!P5 IMAD.IADD R193, R193, 0x1, -R233.reuse ;  /* 0x00000001c1c1d824 */ /* 0x100fe200078e0ae9 */
[C---:B------:R-:W-:Y:S01]  /*5620*/  ISETP.GT.U32.AND P5, PT, R233.reuse, R195, PT ;  /* 0x000000c3e900720c */ /* 0x040fe20003fa4070 */
[----:B------:R-:W-:Y:S01]  /*5630*/  @!P6 IMAD.IADD R194, R194, 0x1, -R233 ;  /* 0x00000001c2c2e824 */ /* 0x000fe200078e0ae9 */
[----:B------:R-:W-:Y:S01]  /*5640*/  ISETP.GT.U32.AND P6, PT, R233, R196, PT ;  /* 0x000000c4e900720c */ /* 0x000fe20003fc4070 */
[----:B------:R-:W-:-:S04]  /*5650*/  IMAD.HI.U32 R2, R0, R98, RZ ;  /* 0x0000006200027227 */ /* 0x000fc800078e00ff */
[----:B------:R-:W-:Y:S01]  /*5660*/  @!P4 IMAD.MOV R192, RZ, RZ, -R192 ;  /* 0x000000ffffc0c224 */ /* 0x000fe200078e0ac0 */
[----:B------:R-:W-:Y:S01]  /*5670*/  IADD3 R2, PT, PT, -R2, RZ, RZ ;  /* 0x000000ff02027210 */ /* 0x000fe20007ffe1ff */
[----:B------:R-:W-:-:S04]  /*5680*/  IMAD.HI.U32 R3, R0, R197, RZ ;  /* 0x000000c500037227 */ /* 0x000fc800078e00ff */
[-C--:B------:R-:W-:Y:S01]  /*5690*/  @!P5 IADD3 R195, PT, PT, R195, -R233.reuse, RZ ;  /* 0x800000e9c3c3d210 */ /* 0x080fe20007ffe0ff */
[C---:B------:R-:W-:Y:S01]  /*56a0*/  IMAD R98, R233.reuse, R2, R98 ;  /* 0x00000002e9627224 */ /* 0x040fe200078e0262 */
[----:B------:R-:W-:Y:S01]  /*56b0*/  @!P6 IADD3 R196, PT, PT, R196, -R233, RZ ;  /* 0x800000e9c4c4e210 */ /* 0x000fe20007ffe0ff */
[----:B------:R-:W-:Y:S01]  /*56c0*/  IMAD.HI.U32 R2, R0, R198, RZ ;  /* 0x000000c600027227 */ /* 0x000fe200078e00ff */
[C---:B------:R-:W-:Y:S02]  /*56d0*/  ISETP.GT.U32.AND P6, PT, R233.reuse, R195, PT ;  /* 0x000000c3e900720c */ /* 0x040fe40003fc4070 */
[C---:B------:R-:W-:Y:S01]  /*56e0*/  ISETP.GT.U32.AND P5, PT, R233.reuse, R194, PT ;  /* 0x000000c2e900720c */ /* 0x040fe20003fa4070 */
[----:B------:R-:W-:Y:S01]  /*56f0*/  IMAD.MOV R2, RZ, RZ, -R2 ;  /* 0x000000ffff027224 */ /* 0x000fe200078e0a02 */
[C---:B------:R-:W-:Y:S01]  /*5700*/  ISETP.GT.U32.AND P4, PT, R233.reuse, R98, PT ;  /* 0x00000062e900720c */ /* 0x040fe20003f84070 */
[----:B------:R-:W-:Y:S01]  /*5710*/  @!P2 IMAD.MOV R190, RZ, RZ, -R190 ;  /* 0x000000ffffbea224 */ /* 0x000fe200078e0abe */
[C---:B------:R-:W-:Y:S01]  /*5720*/  ISETP.GT.U32.AND P2, PT, R233.reuse, R193, PT ;  /* 0x000000c1e900720c */ /* 0x040fe20003f44070 */
[----:B------:R-:W-:-:S02]  /*5730*/  IMAD R198, R233, R2, R198 ;  /* 0x00000002e9c67224 */ /* 0x000fc400078e02c6 */
[----:B------:R-:W-:Y:S02]  /*5740*/  IMAD.MOV R4, RZ, RZ, -R3 ;  /* 0x000000ffff047224 */ /* 0x000fe400078e0a03 */
[----:B------:R-:W-:Y:S02]  /*5750*/  VIADD R3, R252, 0x6e ;  /* 0x0000006efc037836 */ /* 0x000fe40000000000 */
[----:B------:R-:W-:Y:S01]  /*5760*/  @!P6 IADD3 R195, PT, PT, R195, -R233, RZ ;  /* 0x800000e9c3c3e210 */ /* 0x000fe20007ffe0ff */
[----:B------:R-:W-:Y:S01]  /*5770*/  @!P3 IMAD.MOV R191, RZ, RZ, -R191 ;  /* 0x000000ffffbfb224 */ /* 0x000fe200078e0abf */
[----:B------:R-:W-:Y:S01]  /*5780*/  ISETP.GT.U32.AND P6, PT, R233, R198, PT ;  /* 0x000000c6e900720c */ /* 0x000fe20003fc4070 */
[----:B------:R-:W-:Y:S01]  /*5790*/  @!P5 IMAD.IADD R194, R194, 0x1, -R233 ;  /* 0x00000001c2c2d824 */ /* 0x000fe200078e0ae9 */
[----:B------:R-:W-:Y:S01]  /*57a0*/  ISETP.GE.AND P5, PT, R7, RZ, PT ;  /* 0x000000ff0700720c */ /* 0x000fe20003fa6270 */
[----:B------:R-:W-:Y:S01]  /*57b0*/  IMAD.HI.U32 R2, R0, R199, RZ ;  /* 0x000000c700027227 */ /* 0x000fe200078e00ff */
[----:B------:R-:W-:-:S02]  /*57c0*/  ISETP.GT.U32.AND P3, PT, R233, R196, PT ;  /* 0x000000c4e900720c */ /* 0x000fc40003f64070 */
[----:B------:R-:W-:Y:S01]  /*57d0*/  IABS R200, R3 ;  /* 0x0000000300c87213 */ /* 0x000fe20000000000 */
[----:B------:R-:W-:Y:S01]  /*57e0*/  IMAD R197, R233, R4, R197 ;  /* 0x00000004e9c57224 */ /* 0x000fe200078e02c5 */
[-C--:B------:R-:W-:Y:S01]  /*57f0*/  @!P4 IADD3 R98, PT, PT, R98, -R233.reuse, RZ ;  /* 0x800000e96262c210 */ /* 0x080fe20007ffe0ff */
[----:B------:R-:W-:Y:S01]  /*5800*/  IMAD.MOV R2, RZ, RZ, -R2 ;  /* 0x000000ffff027224 */ /* 0x000fe200078e0a02 */
[----:B------:R-:W-:Y:S02]  /*5810*/  ISETP.GE.AND P4, PT, R6, RZ, PT ;  /* 0x000000ff0600720c */ /* 0x000fe40003f86270 */
[-C--:B------:R-:W-:Y:S01]  /*5820*/  @!P2 IADD3 R193, PT, PT, R193, -R233.reuse, RZ ;  /* 0x800000e9c1c1a210 */ /* 0x080fe20007ffe0ff */
[C---:B------:R-:W-:Y:S01]  /*5830*/  IMAD R199, R233.reuse, R2, R199 ;  /* 0x00000002e9c77224 */ /* 0x040fe200078e02c7 */
[----:B------:R-:W-:Y:S01]  /*5840*/  @!P6 IADD3 R198, PT, PT, R198, -R233, RZ ;  /* 0x800000e9c6c6e210 */ /* 0x000fe20007ffe0ff */
[----:B------:R-:W-:Y:S01]  /*5850*/  @!P5 IMAD.MOV R194, RZ, RZ, -R194 ;  /* 0x000000ffffc2d224 */ /* 0x000fe200078e0ac2 */
[C---:B------:R-:W-:Y:S01]  /*5860*/  ISETP.GT.U32.AND P2, PT, R233.reuse, R197, PT ;  /* 0x000000c5e900720c */ /* 0x040fe20003f44070 */
[----:B------:R-:W-:Y:S01]  /*5870*/  IMAD.HI.U32 R2, R0, R200, RZ ;  /* 0x000000c800027227 */ /* 0x000fe200078e00ff */
[----:B------:R-:W-:-:S02]  /*5880*/  ISETP.GT.U32.AND P5, PT, R233, R198, PT ;  /* 0x000000c6e900720c */ /* 0x000fc40003fa4070 */
[----:B------:R-:W-:Y:S01]  /*5890*/  IADD3 R7, PT, PT, R252, 0x70, RZ ;  /* 0x00000070fc077810 */ /* 0x000fe20007ffe0ff */
[----:B------:R-:W-:Y:S02]  /*58a0*/  IMAD.MOV R2, RZ, RZ, -R2 ;  /* 0x000000ffff027224 */ /* 0x000fe400078e0a02 */
[----:B------:R-:W-:Y:S01]  /*58b0*/  @!P3 IMAD.IADD R196, R196, 0x1, -R233 ;  /* 0x00000001c4c4b824 */ /* 0x000fe200078e0ae9 */
[----:B------:R-:W-:Y:S01]  /*58c0*/  ISETP.GE.AND P3, PT, R5, RZ, PT ;  /* 0x000000ff0500720c */ /* 0x000fe20003f66270 */
[C---:B------:R-:W-:Y:S01]  /*58d0*/  IMAD R200, R233.reuse, R2, R200 ;  /* 0x00000002e9c87224 */ /* 0x040fe200078e02c8 */
[----:B------:R-:W-:Y:S01]  /*58e0*/  IABS R202, R7 ;  /* 0x0000000700ca7213 */ /* 0x000fe20000000000 */
[----:B------:R-:W-:Y:S01]  /*58f0*/  @!P1 IMAD.MOV R193, RZ, RZ, -R193 ;  /* 0x000000ffffc19224 */ /* 0x000fe200078e0ac1 */
[C---:B------:R-:W-:Y:S01]  /*5900*/  ISETP.GT.U32.AND P1, PT, R233.reuse, R98, PT ;  /* 0x00000062e900720c */ /* 0x040fe20003f24070 */
[----:B------:R-:W-:Y:S01]  /*5910*/  @!P4 IMAD.MOV R196, RZ, RZ, -R196 ;  /* 0x000000ffffc4c224 */ /* 0x000fe200078e0ac4 */
[----:B------:R-:W-:Y:S01]  /*5920*/  ISETP.GT.U32.AND P4, PT, R233, R199, PT ;  /* 0x000000c7e900720c */ /* 0x000fe20003f84070 */
[----:B------:R-:W-:-:S02]  /*5930*/  VIADD R5, R252, 0x6f ;  /* 0x0000006ffc057836 */ /* 0x000fc40000000000 */
[--C-:B------:R-:W-:Y:S01]  /*5940*/  @!P5 IMAD.IADD R198, R198, 0x1, -R233.reuse ;  /* 0x00000001c6c6d824 */ /* 0x100fe200078e0ae9 */
[----:B------:R-:W-:Y:S01]  /*5950*/  ISETP.GT.U32.AND P5, PT, R233, R200, PT ;  /* 0x000000c8e900720c */ /* 0x000fe20003fa4070 */
[----:B------:R-:W-:Y:S01]  /*5960*/  @!P2 IMAD.IADD R197, R197, 0x1, -R233 ;  /* 0x00000001c5c5a824 */ /* 0x000fe200078e0ae9 */
[----:B------:R-:W-:Y:S01]  /*5970*/  ISETP.GE.AND P2, PT, R8, RZ, PT ;  /* 0x000000ff0800720c */ /* 0x000fe20003f46270 */
[----:B------:R-:W-:Y:S01]  /*5980*/  VIADD R8, R252, 0x71 ;  /* 0x00000071fc087836 */ /* 0x000fe20000000000 */
[----:B------:R-:W-:Y:S02]  /*5990*/  IABS R201, R5 ;  /* 0x0000000500c97213 */ /* 0x000fe40000000000 */
[----:B------:R-:W-:Y:S02]  /*59a0*/  ISETP.GT.U32.AND P6, PT, R233, R197, PT ;  /* 0x000000c5e900720c */ /* 0x000fe40003fc4070 */
[----:B------:R-:W-:Y:S01]  /*59b0*/  @!P1 IADD3 R98, PT, PT, R98, -R233, RZ ;  /* 0x800000e962629210 */ /* 0x000fe20007ffe0ff */
[----:B------:R-:W-:Y:S01]  /*59c0*/  IMAD.HI.U32 R2, R0, R201, RZ ;  /* 0x000000c900027227 */ /* 0x000fe200078e00ff */
[----:B------:R-:W-:-:S02]  /*59d0*/  @!P3 IADD3 R195, PT, PT, -R195, RZ, RZ ;  /* 0x000000ffc3c3b210 */ /* 0x000fc40007ffe1ff */
[----:B------:R-:W-:Y:S01]  /*59e0*/  ISETP.GE.AND P3, PT, R9, RZ, PT ;  /* 0x000000ff0900720c */ /* 0x000fe20003f66270 */
[--C-:B------:R-:W-:Y:S01]  /*59f0*/  @!P4 IMAD.IADD R199, R199, 0x1, -R233.reuse ;  /* 0x00000001c7c7c824 */ /* 0x100fe200078e0ae9 */
[----:B------:R-:W-:Y:S01]  /*5a00*/  IABS R203, R8 ;  /* 0x0000000800cb7213 */ /* 0x000fe20000000000 */
[----:B------:R-:W-:Y:S01]  /*5a10*/  IMAD.MOV R2, RZ, RZ, -R2 ;  /* 0x000000ffff027224 */ /* 0x000fe200078e0a02 */
[----:B------:R-:W-:Y:S01]  /*5a20*/  @!P2 IADD3 R98, PT, PT, -R98, RZ, RZ ;  /* 0x000000ff6262a210 */ /* 0x000fe20007ffe1ff */
[----:B------:R-:W-:Y:S01]  /*5a30*/  @!P5 IMAD.IADD R200, R200, 0x1, -R233 ;  /* 0x00000001c8c8d824 */ /* 0x000fe200078e0ae9 */
[C---:B------:R-:W-:Y:S01]  /*5a40*/  ISETP.GT.U32.AND P2, PT, R233.reuse, R199, PT ;  /* 0x000000c7e900720c */ /* 0x040fe20003f44070 */
[C---:B------:R-:W-:Y:S01]  /*5a50*/  IMAD R201, R233.reuse, R2, R201 ;  /* 0x00000002e9c97224 */ /* 0x040fe200078e02c9 */
[----:B------:R-:W-:Y:S01]  /*5a60*/  ISETP.GE.AND P1, PT, R10, RZ, PT ;  /* 0x000000ff0a00720c */ /* 0x000fe20003f26270 */
[----:B------:R-:W-:Y:S01]  /*5a70*/  IMAD.HI.U32 R2, R0, R202, RZ ;  /* 0x000000ca00027227 */ /* 0x000fe200078e00ff */
[----:B------:R-:W-:-:S02]  /*5a80*/  ISETP.GT.U32.AND P5, PT, R233, R200, PT ;  /* 0x000000c8e900720c */ /* 0x000fc40003fa4070 */
[----:B------:R-:W-:Y:S01]  /*5a90*/  ISETP.GE.AND P4, PT, R3, RZ, PT ;  /* 0x000000ff0300720c */ /* 0x000fe20003f86270 */
[----:B------:R-:W-:Y:S01]  /*5aa0*/  IMAD.MOV R2, RZ, RZ, -R2 ;  /* 0x000000ffff027224 */ /* 0x000fe200078e0a02 */
[C---:B------:R-:W-:Y:S01]  /*5ab0*/  IADD3 R10, PT, PT, R252.reuse, 0x73, RZ ;  /* 0x00000073fc0a7810 */ /* 0x040fe20007ffe0ff */
[----:B------:R-:W-:Y:S02]  /*5ac0*/  VIADD R9, R252, 0x72 ;  /* 0x00000072fc097836 */ /* 0x000fe40000000000 */
[----:B------:R-:W-:Y:S01]  /*5ad0*/  IMAD R202, R233, R2, R202 ;  /* 0x00000002e9ca7224 */ /* 0x000fe200078e02ca */
[----:B------:R-:W-:Y:S01]  /*5ae0*/  IABS R204, R10 ;  /* 0x0000000a00cc7213 */ /* 0x000fe20000000000 */
[----:B------:R-:W-:Y:S01]  /*5af0*/  IMAD.HI.U32 R2, R0, R203, RZ ;  /* 0x000000cb00027227 */ /* 0x000fe200078e00ff */
[----:B------:R-:W-:Y:S02]  /*5b00*/  IABS R99, R9 ;  /* 0x0000000900637213 */ /* 0x000fe40000000000 */
[----:B------:R-:W-:Y:S01]  /*5b10*/  @!P2 IADD3 R199, PT, PT, R199, -R233, RZ ;  /* 0x800000e9c7c7a210 */ /* 0x000fe20007ffe0ff */
[--C-:B------:R-:W-:Y:S01]  /*5b20*/  @!P6 IMAD.IADD R197, R197, 0x1, -R233.reuse ;  /* 0x00000001c5c5e824 */ /* 0x100fe200078e0ae9 */
[----:B------:R-:W-:Y:S01]  /*5b30*/  ISETP.GT.U32.AND P2, PT, R233, R201, PT ;  /* 0x000000c9e900720c */ /* 0x000fe20003f44070 */
[----:B------:R-:W-:Y:S01]  /*5b40*/  @!P5 IMAD.IADD R200, R200, 0x1, -R233 ;  /* 0x00000001c8c8d824 */ /* 0x000fe200078e0ae9 */
[----:B------:R-:W-:Y:S01]  /*5b50*/  ISETP.GE.AND P6, PT, R11, RZ, PT ;  /* 0x000000ff0b00720c */ /* 0x000fe20003fc6270 */
[----:B------:R-:W-:Y:S01]  /*5b60*/  IMAD.HI.U32 R3, R0, R99, RZ ;  /* 0x0000006300037227 */ /* 0x000fe200078e00ff */
[----:B------:R-:W-:-:S02]  /*5b70*/  IADD3 R2, PT, PT, -R2, RZ, RZ ;  /* 0x000000ff02027210 */ /* 0x000fc40007ffe1ff */
[C---:B------:R-:W-:Y:S01]  /*5b80*/  ISETP.GT.U32.AND P5, PT, R233.reuse, R202, PT ;  /* 0x000000cae900720c */ /* 0x040fe20003fa4070 */
[----:B------:R-:W-:Y:S01]  /*5b90*/  IMAD.MOV R6, RZ, RZ, -R3 ;  /* 0x000000ffff067224 */ /* 0x000fe200078e0a03 */
[----:B------:R-:W-:Y:S01]  /*5ba0*/  @!P1 IADD3 R198, PT, PT, -R198, RZ, RZ ;  /* 0x000000ffc6c69210 */ /* 0x000fe20007ffe1ff */
[C---:B------:R-:W-:Y:S01]  /*5bb0*/  IMAD R203, R233.reuse, R2, R203 ;  /* 0x00000002e9cb7224 */ /* 0x040fe200078e02cb */
[----:B------:R-:W-:Y:S01]  /*5bc0*/  IADD3 R3, PT, PT, R252, 0x75, RZ ;  /* 0x00000075fc037810 */ /* 0x000fe20007ffe0ff */
[----:B------:R-:W-:Y:S02]  /*5bd0*/  IMAD R99, R233, R6, R99 ;  /* 0x00000006e9637224 */ /* 0x000fe400078e0263 */
[----:B------:R-:W-:Y:S01]  /*5be0*/  @!P2 IADD3 R201, PT, PT, R201, -R233, RZ ;  /* 0x800000e9c9c9a210 */ /* 0x000fe20007ffe0ff */
[----:B------:R-:W-:Y:S01]  /*5bf0*/  IMAD.HI.U32 R4, R0, R204, RZ ;  /* 0x000000cc00047227 */ /* 0x000fe200078e00ff */
[C---:B------:R-:W-:Y:S02]  /*5c00*/  ISETP.GT.U32.AND P1, PT, R233.reuse, R203, PT ;  /* 0x000000cbe900720c */ /* 0x040fe40003f24070 */
[----:B------:R-:W-:Y:S01]  /*5c10*/  IABS R206, R3 ;  /* 0x0000000300ce7213 */ /* 0x000fe20000000000 */
[----:B------:R-:W-:Y:S01]  /*5c20*/  @!P6 IMAD.MOV R199, RZ, RZ, -R199 ;  /* 0x000000ffffc7e224 */ /* 0x000fe200078e0ac7 */
[C---:B------:R-:W-:Y:S01]  /*5c30*/  ISETP.GT.U32.AND P6, PT, R233.reuse, R99, PT ;  /* 0x00000063e900720c */ /* 0x040fe20003fc4070 */
[----:B------:R-:W-:Y:S01]  /*5c40*/  @!P5 IMAD.IADD R202, R202, 0x1, -R233 ;  /* 0x00000001cacad824 */ /* 0x000fe200078e0ae9 */
[----:B------:R-:W-:Y:S01]  /*5c50*/  ISETP.GT.U32.AND P5, PT, R233, R201, PT ;  /* 0x000000c9e900720c */ /* 0x000fe20003fa4070 */
[C---:B------:R-:W-:Y:S01]  /*5c60*/  VIADD R11, R252.reuse, 0x74 ;  /* 0x00000074fc0b7836 */ /* 0x040fe20000000000 */
[----:B------:R-:W-:Y:S01]  /*5c70*/  ISETP.GE.AND P2, PT, R5, RZ, PT ;  /* 0x000000ff0500720c */ /* 0x000fe20003f46270 */
[----:B------:R-:W-:Y:S01]  /*5c80*/  IMAD.MOV R4, RZ, RZ, -R4 ;  /* 0x000000ffff047224 */ /* 0x000fe200078e0a04 */
[C---:B------:R-:W-:Y:S01]  /*5c90*/  IADD3 R5, PT, PT, R252.reuse, 0x77, RZ ;  /* 0x00000077fc057810 */ /* 0x040fe20007ffe0ff */
[----:B------:R-:W-:Y:S01]  /*5ca0*/  @!P3 IMAD.MOV R197, RZ, RZ, -R197 ;  /* 0x000000ffffc5b224 */ /* 0x000fe200078e0ac5 */
[----:B------:R-:W-:Y:S01]  /*5cb0*/  IABS R205, R11 ;  /* 0x0000000b00cd7213 */ /* 0x000fe20000000000 */
[--C-:B------:R-:W-:Y:S01]  /*5cc0*/  @!P1 IMAD.IADD R203, R203, 0x1, -R233.reuse ;  /* 0x00000001cbcb9824 */ /* 0x100fe200078e0ae9 */
[C---:B------:R-:W-:Y:S01]  /*5cd0*/  ISETP.GT.U32.AND P3, PT, R233.reuse, R202, PT ;  /* 0x000000cae900720c */ /* 0x040fe20003f64070 */
[----:B------:R-:W-:Y:S01]  /*5ce0*/  IMAD R204, R233, R4, R204 ;  /* 0x00000004e9cc7224 */ /* 0x000fe200078e02cc */
[----:B------:R-:W-:Y:S01]  /*5cf0*/  IADD3 R4, PT, PT, R252, 0x76, RZ ;  /* 0x00000076fc047810 */ /* 0x000fe20007ffe0ff */
[--C-:B------:R-:W-:Y:S01]  /*5d00*/  @!P6 IMAD.IADD R99, R99, 0x1, -R233.reuse ;  /* 0x000000016363e824 */ /* 0x100fe200078e0ae9 */
[----:B------:R-:W-:Y:S01]  /*5d10*/  ISETP.GT.U32.AND P6, PT, R233, R203, PT ;  /* 0x000000cbe900720c */ /* 0x000fe20003fc4070 */
[----:B------:R-:W-:Y:S01]  /*5d20*/  @!P5 IMAD.IADD R201, R201, 0x1, -R233 ;  /* 0x00000001c9c9d824 */ /* 0x000fe200078e0ae9 */
[----:B------:R-:W-:Y:S01]  /*5d30*/  ISETP.GT.U32.AND P5, PT, R233, R204, PT ;  /* 0x000000cce900720c */ /* 0x000fe20003fa4070 */
[----:B------:R-:W-:Y:S01]  /*5d40*/  IMAD.HI.U32 R2, R0, R205, RZ ;  /* 0x000000cd00027227 */ /* 0x000fe200078e00ff */
[----:B------:R-:W-:-:S02]  /*5d50*/  IABS R207, R4 ;  /* 0x0000000400cf7213 */ /* 0x000fc40000000000 */
[----:B------:R-:W-:Y:S01]  /*5d60*/  IABS R208, R5 ;  /* 0x0000000500d07213 */ /* 0x000fe20000000000 */
[----:B------:R-:W-:Y:S01]  /*5d70*/  IMAD.MOV R2, RZ, RZ, -R2 ;  /* 0x000000ffff027224 */ /* 0x000fe200078e0a02 */
[----:B------:R-:W-:Y:S01]  /*5d80*/  ISETP.GE.AND P1, PT, R9, RZ, PT ;  /* 0x000000ff0900720c */ /* 0x000fe20003f26270 */
[----:B------:R-:W-:Y:S01]  /*5d90*/  @!P4 IMAD.MOV R200, RZ, RZ, -R200 ;  /* 0x000000ffffc8c224 */ /* 0x000fe200078e0ac8 */
[----:B------:R-:W-:Y:S01]  /*5da0*/  ISETP.GE.AND P4, PT, R7, RZ, PT ;  /* 0x000000ff0700720c */ /* 0x000fe20003f86270 */
[----:B------:R-:W-:Y:S01]  /*5db0*/  IMAD R205, R233, R2, R205 ;  /* 0x00000002e9cd7224 */ /* 0x000fe200078e02cd */
[----:B------:R-:W-:Y:S01]  /*5dc0*/  @!P3 IADD3 R202, PT, PT, R202, -R233, RZ ;  /* 0x800000e9cacab210 */ /* 0x000fe20007ffe0ff */
[----:B------:R-:W-:Y:S01]  /*5dd0*/  IMAD.HI.U32 R2, R0, R206, RZ ;  /* 0x000000ce00027227 */ /* 0x000fe200078e00ff */
[----:B------:R-:W-:-:S03]  /*5de0*/  ISETP.GE.AND P3, PT, R8, RZ, PT ;  /* 0x000000ff0800720c */ /* 0x000fc60003f66270 */
[--C-:B------:R-:W-:Y:S01]  /*5df0*/  @!P6 IMAD.IADD R203, R203, 0x1, -R233.reuse ;  /* 0x00000001cbcbe824 */ /* 0x100fe200078e0ae9 */
[C---:B------:R-:W-:Y:S01]  /*5e00*/  ISETP.GT.U32.AND P6, PT, R233.reuse, R205, PT ;  /* 0x000000cde900720c */ /* 0x040fe20003fc4070 */
[----:B------:R-:W-:Y:S01]  /*5e10*/  @!P5 IMAD.IADD R204, R204, 0x1, -R233 ;  /* 0x00000001ccccd824 */ /* 0x000fe200078e0ae9 */
[C---:B------:R-:W-:Y:S01]  /*5e20*/  ISETP.GT.U32.AND P5, PT, R233.reuse, R99, PT ;  /* 0x00000063e900720c */ /* 0x040fe20003fa4070 */
[----:B------:R-:W-:Y:S01]  /*5e30*/  @!P2 IMAD.MOV R201, RZ, RZ, -R201 ;  /* 0x000000ffffc9a224 */ /* 0x000fe200078e0ac9 */
[----:B------:R-:W-:Y:S01]  /*5e40*/  IADD3 R2, PT, PT, -R2, RZ, RZ ;  /* 0x000000ff02027210 */ /* 0x000fe20007ffe1ff */
[----:B------:R-:W-:Y:S01]  /*5e50*/  @!P4 IMAD.MOV R202, RZ, RZ, -R202 ;  /* 0x000000ffffcac224 */ /* 0x000fe200078e0aca */
[C---:B------:R-:W-:Y:S01]  /*5e60*/  ISETP.GT.U32.AND P2, PT, R233.reuse, R204, PT ;  /* 0x000000cce900720c */ /* 0x040fe20003f44070 */
[----:B------:R-:W-:Y:S01]  /*5e70*/  VIADD R6, R252, 0x78 ;  /* 0x00000078fc067836 */ /* 0x000fe20000000000 */
[----:B------:R-:W-:Y:S01]  /*5e80*/  ISETP.GE.AND P4, PT, R10, RZ, PT ;  /* 0x000000ff0a00720c */ /* 0x000fe20003f86270 */
[----:B------:R-:W-:-:S02]  /*5e90*/  IMAD R206, R233, R2, R206 ;  /* 0x00000002e9ce7224 */ /* 0x000fc400078e02ce */
[----:B------:R-:W-:Y:S01]  /*5ea0*/  IMAD.HI.U32 R2, R0, R207, RZ ;  /* 0x000000cf00027227 */ /* 0x000fe200078e00ff */
[----:B------:R-:W-:-:S03]  /*5eb0*/  IABS R209, R6 ;  /* 0x0000000600d17213 */ /* 0x000fc60000000000 */
[--C-:B------:R-:W-:Y:S01]  /*5ec0*/  @!P6 IMAD.IADD R205, R205, 0x1, -R233.reuse ;  /* 0x00000001cdcde824 */ /* 0x100fe200078e0ae9 */
[----:B------:R-:W-:Y:S01]  /*5ed0*/  ISETP.GE.AND P6, PT, R3, RZ, PT ;  /* 0x000000ff0300720c */ /* 0x000fe20003fc6270 */
[----:B------:R-:W-:Y:S01]  /*5ee0*/  @!P5 IMAD.IADD R99, R99, 0x1, -R233 ;  /* 0x000000016363d824 */ /* 0x000fe200078e0ae9 */
[C---:B------:R-:W-:Y:S01]  /*5ef0*/  ISETP.GT.U32.AND P5, PT, R233.reuse, R206, PT ;  /* 0x000000cee900720c */ /* 0x040fe20003fa4070 */
[----:B------:R-:W-:Y:S01]  /*5f00*/  IMAD.MOV R2, RZ, RZ, -R2 ;  /* 0x000000ffff027224 */ /* 0x000fe200078e0a02 */
[----:B------:R-:W-:Y:S01]  /*5f10*/  @!P2 IADD3 R204, PT, PT, R204, -R233, RZ ;  /* 0x800000e9cccca210 */ /* 0x000fe20007ffe0ff */
[----:B------:R-:W-:Y:S01]  /*5f20*/  @!P3 IMAD.MOV R203, RZ, RZ, -R203 ;  /* 0x000000ffffcbb224 */ /* 0x000fe200078e0acb */
[C---:B------:R-:W-:Y:S01]  /*5f30*/  ISETP.GT.U32.AND P3, PT, R233.reuse, R205, PT ;  /* 0x000000cde900720c */ /* 0x040fe20003f64070 */
[----:B------:R-:W-:Y:S01]  /*5f40*/  IMAD R207, R233, R2, R207 ;  /* 0x00000002e9cf7224 */ /* 0x000fe200078e02cf */
[----:B------:R-:W-:Y:S01]  /*5f50*/  @!P1 IADD3 R99, PT, PT, -R99, RZ, RZ ;  /* 0x000000ff63639210 */ /* 0x000fe20007ffe1ff */
[----:B------:R-:W-:Y:S01]  /*5f60*/  IMAD.HI.U32 R2, R0, R208, RZ ;  /* 0x000000d000027227 */ /* 0x000fe200078e00ff */
[----:B------:R-:W-:-:S02]  /*5f70*/  ISETP.GE.AND P1, PT, R4, RZ, PT ;  /* 0x000000ff0400720c */ /* 0x000fc40003f26270 */
[----:B------:R-:W-:Y:S01]  /*5f80*/  ISETP.GE.AND P2, PT, R11, RZ, PT ;  /* 0x000000ff0b00720c */ /* 0x000fe20003f46270 */
[----:B------:R-:W-:Y:S02]  /*5f90*/  IMAD.MOV R3, RZ, RZ, -R2 ;  /* 0x000000ffff037224 */ /* 0x000fe400078e0a02 */
[----:B------:R-:W-:Y:S01]  /*5fa0*/  @!P4 IMAD.MOV R204, RZ, RZ, -R204 ;  /* 0x000000ffffccc224 */ /* 0x000fe200078e0acc */
[----:B------:R-:W-:Y:S01]  /*5fb0*/  @!P5 IADD3 R206, PT, PT, R206, -R233, RZ ;  /* 0x800000e9ceced210 */ /* 0x000fe20007ffe0ff */
[C---:B------:R-:W-:Y:S01]  /*5fc0*/  IMAD R208, R233.reuse, R3, R208 ;  /* 0x00000003e9d07224 */ /* 0x040fe200078e02d0 */
[C---:B------:R-:W-:Y:S01]  /*5fd0*/  ISETP.GT.U32.AND P4, PT, R233.reuse, R207, PT ;  /* 0x000000cfe900720c */ /* 0x040fe20003f84070 */
[----:B------:R-:W-:Y:S01]  /*5fe0*/  IMAD.HI.U32 R2, R0, R209, RZ ;  /* 0x000000d100027227 */ /* 0x000fe200078e00ff */
[----:B------:R-:W-:-:S03]  /*5ff0*/  ISETP.GT.U32.AND P5, PT, R233, R206, PT ;  /* 0x000000cee900720c */ /* 0x000fc60003fa4070 */
[----:B------:R-:W-:Y:S01]  /*6000*/  @!P3 IMAD.IADD R205, R205, 0x1, -R233 ;  /* 0x00000001cdcdb824 */ /* 0x000fe200078e0ae9 */
[C---:B------:R-:W-:Y:S01]  /*6010*/  ISETP.GT.U32.AND P3, PT, R233.reuse, R208, PT ;  /* 0x000000d0e900720c */ /* 0x040fe20003f64070 */
[----:B------:R-:W-:Y:S01]  /*6020*/  VIADD R4, R252, 0x79 ;  /* 0x00000079fc047836 */ /* 0x000fe20000000000 */
[----:B------:R-:W-:Y:S01]  /*6030*/  IADD3 R2, PT, PT, -R2, RZ, RZ ;  /* 0x000000ff02027210 */ /* 0x000fe20007ffe1ff */
[----:B------:R-:W-:Y:S02]  /*6040*/  @!P2 IMAD.MOV R205, RZ, RZ, -R205 ;  /* 0x000000ffffcda224 */ /* 0x000fe400078e0acd */
[----:B------:R-:W-:Y:S01]  /*6050*/  VIADD R7, R252, 0x7b ;  /* 0x0000007bfc077836 */ /* 0x000fe20000000000 */
[----:B------:R-:W-:Y:S01]  /*6060*/  IABS R210, R4 ;  /* 0x0000000400d27213 */ /* 0x000fe20000000000 */
[----:B------:R-:W-:Y:S02]  /*6070*/  IMAD R209, R233, R2, R209 ;  /* 0x00000002e9d17224 */ /* 0x000fe400078e02d1 */
[--C-:B------:R-:W-:Y:S01]  /*6080*/  @!P4 IMAD.IADD R207, R207, 0x1, -R233.reuse ;  /* 0x00000001cfcfc824 */ /* 0x100fe200078e0ae9 */
[----:B------:R-:W-:Y:S01]  /*6090*/  IABS R211, R7 ;  /* 0x0000000700d37213 */ /* 0x000fe20000000000 */
[----:B------:R-:W-:Y:S01]  /*60a0*/  @!P5 IMAD.IADD R206, R206, 0x1, -R233 ;  /* 0x00000001ceced824 */ /* 0x000fe200078e0ae9 */
[----:B------:R-:W-:Y:S01]  /*60b0*/  ISETP.GT.U32.AND P4, PT, R233, R209, PT ;  /* 0x000000d1e900720c */ /* 0x000fe20003f84070 */
[----:B------:R-:W-:Y:S01]  /*60c0*/  IMAD.HI.U32 R2, R0, R210, RZ ;  /* 0x000000d200027227 */ /* 0x000fe200078e00ff */
[----:B------:R-:W-:-:S02]  /*60d0*/  @!P3 IADD3 R208, PT, PT, R208, -R233, RZ ;  /* 0x800000e9d0d0b210 */ /* 0x000fc40007ffe0ff */
[----:B------:R-:W-:Y:S01]  /*60e0*/  ISETP.GE.AND P5, PT, R5, RZ, PT ;  /* 0x000000ff0500720c */ /* 0x000fe20003fa6270 */
[----:B------:R-:W-:Y:S01]  /*60f0*/  IMAD.MOV R2, RZ, RZ, -R2 ;  /* 0x000000ffff027224 */ /* 0x000fe200078e0a02 */
[C---:B------:R-:W-:Y:S01]  /*6100*/  ISETP.GT.U32.AND P3, PT, R233.reuse, R207, PT ;  /* 0x000000cfe900720c */ /* 0x040fe20003f64070 */
[C---:B------:R-:W-:Y:S01]  /*6110*/  VIADD R8, R252.reuse, 0x82 ;  /* 0x00000082fc087836 */ /* 0x040fe20000000000 */
[----:B------:R-:W-:Y:S01]  /*6120*/  IADD3 R5, PT, PT, R252, 0x7a, RZ ;  /* 0x0000007afc057810 */ /* 0x000fe20007ffe0ff */
[C---:B------:R-:W-:Y:S01]  /*6130*/  IMAD R210, R233.reuse, R2, R210 ;  /* 0x00000002e9d27224 */ /* 0x040fe200078e02d2 */
[----:B------:R-:W-:Y:S01]  /*6140*/  ISETP.GT.U32.AND P2, PT, R233, R208, PT ;  /* 0x000000d0e900720c */ /* 0x000fe20003f44070 */
[----:B------:R-:W-:Y:S01]  /*6150*/  IMAD.HI.U32 R2, R0, R211, RZ ;  /* 0x000000d300027227 */ /* 0x000fe200078e00ff */
[----:B------:R-:W-:Y:S02]  /*6160*/  IABS R100, R5 ;  /* 0x0000000500647213 */ /* 0x000fe40000000000 */
[----:B------:R-:W-:Y:S01]  /*6170*/  @!P6 IADD3 R206, PT, PT, -R206, RZ, RZ ;  /* 0x000000ffcecee210 */ /* 0x000fe20007ffe1ff */
[----:B------:R-:W-:Y:S01]  /*6180*/  @!P4 IMAD.IADD R209, R209, 0x1, -R233 ;  /* 0x00000001d1d1c824 */ /* 0x000fe200078e0ae9 */
[----:B------:R-:W-:Y:S01]  /*6190*/  ISETP.GE.AND P6, PT, R6, RZ, PT ;  /* 0x000000ff0600720c */ /* 0x000fe20003fc6270 */
[----:B------:R-:W-:Y:S01]  /*61a0*/  IMAD.HI.U32 R3, R0, R100, RZ ;  /* 0x0000006400037227 */ /* 0x000fe200078e00ff */
[----:B------:R-:W-:-:S02]  /*61b0*/  IADD3 R2, PT, PT, -R2, RZ, RZ ;  /* 0x000000ff02027210 */ /* 0x000fc40007ffe1ff */
[----:B------:R-:W-:Y:S01]  /*61c0*/  @!P3 IADD3 R207, PT, PT, R207, -R233, RZ ;  /* 0x800000e9cfcfb210 */ /* 0x000fe20007ffe0ff */
[----:B------:R-:W-:Y:S01]  /*61d0*/  IMAD.MOV R3, RZ, RZ, -R3 ;  /* 0x000000ffff037224 */ /* 0x000fe200078e0a03 */
[C---:B------:R-:W-:Y:S01]  /*61e0*/  ISETP.GT.U32.AND P3, PT, R233.reuse, R210, PT ;  /* 0x000000d2e900720c */ /* 0x040fe20003f64070 */
[----:B------:R-:W-:Y:S01]  /*61f0*/  @!P2 IMAD.IADD R208, R208, 0x1, -R233 ;  /* 0x00000001d0d0a824 */ /* 0x000fe200078e0ae9 */
[C---:B------:R-:W-:Y:S01]  /*6200*/  ISETP.GT.U32.AND P4, PT, R233.reuse, R209, PT ;  /* 0x000000d1e900720c */ /* 0x040fe20003f84070 */
[C---:B------:R-:W-:Y:S01]  /*6210*/  IMAD R100, R233.reuse, R3, R100 ;  /* 0x00000003e9647224 */ /* 0x040fe200078e0264 */
[----:B------:R-:W-:Y:S01]  /*6220*/  IABS R101, R8 ;  /* 0x0000000800657213 */ /* 0x000fe20000000000 */
[C---:B------:R-:W-:Y:S02]  /*6230*/  IMAD R211, R233.reuse, R2, R211 ;  /* 0x00000002e9d37224 */ /* 0x040fe400078e02d3 */
[C---:B------:R-:W-:Y:S01]  /*6240*/  VIADD R2, R252.reuse, 0x7c ;  /* 0x0000007cfc027836 */ /* 0x040fe20000000000 */
[----:B------:R-:W-:Y:S01]  /*6250*/  ISETP.GT.U32.AND P2, PT, R233, R100, PT ;  /* 0x00000064e900720c */ /* 0x000fe20003f44070 */
[----:B------:R-:W-:Y:S01]  /*6260*/  @!P5 IMAD.MOV R208, RZ, RZ, -R208 ;  /* 0x000000ffffd0d224 */ /* 0x000fe200078e0ad0 */
[----:B------:R-:W-:Y:S01]  /*6270*/  ISETP.GE.AND P5, PT, R5, RZ, PT ;  /* 0x000000ff0500720c */ /* 0x000fe20003fa6270 */
[----:B------:R-:W-:Y:S01]  /*6280*/  VIADD R5, R252, 0x7d ;  /* 0x0000007dfc057836 */ /* 0x000fe20000000000 */
[----:B------:R-:W-:Y:S01]  /*6290*/  IABS R212, R2 ;  /* 0x0000000200d47213 */ /* 0x000fe20000000000 */
[----:B------:R-:W-:Y:S01]  /*62a0*/  @!P1 IMAD.MOV R207, RZ, RZ, -R207 ;  /* 0x000000ffffcf9224 */ /* 0x000fe200078e0acf */
[----:B------:R-:W-:Y:S01]  /*62b0*/  @!P3 IADD3 R210, PT, PT, R210, -R233, RZ ;  /* 0x800000e9d2d2b210 */ /* 0x000fe20007ffe0ff */
[----:B------:R-:W-:Y:S01]  /*62c0*/  @!P4 IMAD.IADD R209, R209, 0x1, -R233 ;  /* 0x00000001d1d1c824 */ /* 0x000fe200078e0ae9 */
[----:B------:R-:W-:Y:S01]  /*62d0*/  IABS R213, R5 ;  /* 0x0000000500d57213 */ /* 0x000fe20000000000 */
[----:B------:R-:W-:Y:S01]  /*62e0*/  VIADD R9, R252, 0x83 ;  /* 0x00000083fc097836 */ /* 0x000fe20000000000 */
[C---:B------:R-:W-:Y:S01]  /*62f0*/  ISETP.GT.U32.AND P3, PT, R233.reuse, R210, PT ;  /* 0x000000d2e900720c */ /* 0x040fe20003f64070 */
[----:B------:R-:W-:Y:S01]  /*6300*/  @!P6 IMAD.MOV R209, RZ, RZ, -R209 ;  /* 0x000000ffffd1e224 */ /* 0x000fe200078e0ad1 */
[----:B------:R-:W-:Y:S01]  /*6310*/  ISETP.GT.U32.AND P6, PT, R233, R211, PT ;  /* 0x000000d3e900720c */ /* 0x000fe20003fc4070 */
[----:B------:R-:W-:Y:S01]  /*6320*/  IMAD.HI.U32 R3, R0, R213, RZ ;  /* 0x000000d500037227 */ /* 0x000fe200078e00ff */
[----:B------:R-:W-:-:S02]  /*6330*/  @!P2 IADD3 R100, PT, PT, R100, -R233, RZ ;  /* 0x800000e96464a210 */ /* 0x000fc40007ffe0ff */
[----:B------:R-:W-:Y:S01]  /*6340*/  ISETP.GE.AND P4, PT, R7, RZ, PT ;  /* 0x000000ff0700720c */ /* 0x000fe20003f86270 */
[C---:B------:R-:W-:Y:S01]  /*6350*/  VIADD R7, R252.reuse, 0x7e ;  /* 0x0000007efc077836 */ /* 0x040fe20000000000 */
[----:B------:R-:W-:Y:S01]  /*6360*/  ISETP.GT.U32.AND P2, PT, R233, R100, PT ;  /* 0x00000064e900720c */ /* 0x000fe20003f44070 */
[C---:B------:R-:W-:Y:S01]  /*6370*/  VIADD R10, R252.reuse, 0x84 ;  /* 0x00000084fc0a7836 */ /* 0x040fe20000000000 */
[----:B------:R-:W-:Y:S01]  /*6380*/  IADD3 R6, PT, PT, -R3, RZ, RZ ;  /* 0x000000ff03067210 */ /* 0x000fe20007ffe1ff */
[----:B------:R-:W-:Y:S01]  /*6390*/  VIADD R11, R252, 0x85 ;  /* 0x00000085fc0b7836 */ /* 0x000fe20000000000 */
[----:B------:R-:W-:Y:S02]  /*63a0*/  ISETP.GE.AND P1, PT, R4, RZ, PT ;  /* 0x000000ff0400720c */ /* 0x000fe40003f26270 */
[----:B------:R-:W-:Y:S01]  /*63b0*/  @!P3 IADD3 R210, PT, PT, R210, -R233, RZ ;  /* 0x800000e9d2d2b210 */ /* 0x000fe20007ffe0ff */
[----:B------:R-:W-:Y:S01]  /*63c0*/  @!P6 IMAD.IADD R211, R211, 0x1, -R233 ;  /* 0x00000001d3d3e824 */ /* 0x000fe200078e0ae9 */
[----:B------:R-:W-:Y:S01]  /*63d0*/  ISETP.GE.AND P3, PT, R2, RZ, PT ;  /* 0x000000ff0200720c */ /* 0x000fe20003f66270 */
[----:B------:R-:W-:Y:S01]  /*63e0*/  IMAD.HI.U32 R2, R0, R212, RZ ;  /* 0x000000d400027227 */ /* 0x000fe200078e00ff */
[----:B------:R-:W-:-:S02]  /*63f0*/  IABS R214, R7 ;  /* 0x0000000700d67213 */ /* 0x000fc40000000000 */
[----:B------:R-:W-:Y:S01]  /*6400*/  ISETP.GT.U32.AND P6, PT, R233, R211, PT ;  /* 0x000000d3e900720c */ /* 0x000fe20003fc4070 */
[----:B------:R-:W-:Y:S01]  /*6410*/  IMAD.MOV R2, RZ, RZ, -R2 ;  /* 0x000000ffff027224 */ /* 0x000fe200078e0a02 */
[----:B------:R-:W-:Y:S01]  /*6420*/  IABS R218, R9 ;  /* 0x0000000900da7213 */ /* 0x000fe20000000000 */
[----:B------:R-:W-:Y:S01]  /*6430*/  @!P2 IMAD.IADD R100, R100, 0x1, -R233 ;  /* 0x000000016464a824 */ /* 0x000fe200078e0ae9 */
[----:B------:R-:W-:Y:S01]  /*6440*/  ISETP.GE.AND P2, PT, R5, RZ, PT ;  /* 0x000000ff0500720c */ /* 0x000fe20003f46270 */
[C---:B------:R-:W-:Y:S01]  /*6450*/  IMAD R212, R233.reuse, R2, R212 ;  /* 0x00000002e9d47224 */ /* 0x040fe200078e02d4 */
[----:B------:R-:W-:Y:S01]  /*6460*/  @!P1 IADD3 R210, PT, PT, -R210, RZ, RZ ;  /* 0x000000ffd2d29210 */ /* 0x000fe20007ffe1ff */
[C---:B------:R-:W-:Y:S01]  /*6470*/  IMAD R213, R233.reuse, R6, R213 ;  /* 0x00000006e9d57224 */ /* 0x040fe200078e02d5 */
[----:B------:R-:W-:Y:S01]  /*6480*/  @!P5 IADD3 R100, PT, PT, -R100, RZ, RZ ;  /* 0x000000ff6464d210 */ /* 0x000fe20007ffe1ff */
[----:B------:R-:W-:Y:S01]  /*6490*/  VIADD R5, R252, 0x7f ;  /* 0x0000007ffc057836 */ /* 0x000fe20000000000 */
[----:B------:R-:W-:Y:S01]  /*64a0*/  ISETP.GT.U32.AND P5, PT, R233, R212, PT ;  /* 0x000000d4e900720c */ /* 0x000fe20003fa4070 */
[----:B------:R-:W-:Y:S01]  /*64b0*/  IMAD.HI.U32 R4, R0, R214, RZ ;  /* 0x000000d600047227 */ /* 0x000fe200078e00ff */
[----:B------:R-:W-:-:S02]  /*64c0*/  ISETP.GE.AND P1, PT, R7, RZ, PT ;  /* 0x000000ff0700720c */ /* 0x000fc40003f26270 */
[----:B------:R-:W-:Y:S01]  /*64d0*/  IABS R215, R5 ;  /* 0x0000000500d77213 */ /* 0x000fe20000000000 */
[--C-:B------:R-:W-:Y:S01]  /*64e0*/  @!P6 IMAD.IADD R211, R211, 0x1, -R233.reuse ;  /* 0x00000001d3d3e824 */ /* 0x100fe200078e0ae9 */
[----:B------:R-:W-:Y:S01]  /*64f0*/  ISETP.GT.U32.AND P6, PT, R233, R213, PT ;  /* 0x000000d5e900720c */ /* 0x000fe20003fc4070 */
[----:B------:R-:W-:Y:S01]  /*6500*/  IMAD.MOV R4, RZ, RZ, -R4 ;  /* 0x000000ffff047224 */ /* 0x000fe200078e0a04 */
[C---:B------:R-:W-:Y:S01]  /*6510*/  IADD3 R7, PT, PT, R252.reuse, 0x81, RZ ;  /* 0x00000081fc077810 */ /* 0x040fe20007ffe0ff */
[----:B------:R-:W-:Y:S01]  /*6520*/  VIADD R6, R252, 0x80 ;  /* 0x00000080fc067836 */ /* 0x000fe20000000000 */
[----:B------:R-:W-:Y:S01]  /*6530*/  @!P4 IADD3 R211, PT, PT, -R211, RZ, RZ ;  /* 0x000000ffd3d3c210 */ /* 0x000fe20007ffe1ff */
[----:B------:R-:W-:Y:S01]  /*6540*/  IMAD.HI.U32 R2, R0, R215, RZ ;  /* 0x000000d700027227 */ /* 0x000fe200078e00ff */
[----:B------:R-:W-:Y:S02]  /*6550*/  IABS R217, R7 ;  /* 0x0000000700d97213 */ /* 0x000fe40000000000 */
[----:B------:R-:W-:Y:S01]  /*6560*/  IABS R216, R6 ;  /* 0x0000000600d87213 */ /* 0x000fe20000000000 */
[----:B------:R-:W-:Y:S01]  /*6570*/  @!P5 IMAD.IADD R212, R212, 0x1, -R233 ;  /* 0x00000001d4d4d824 */ /* 0x000fe200078e0ae9 */
[----:B------:R-:W-:Y:S01]  /*6580*/  IABS R219, R10 ;  /* 0x0000000a00db7213 */ /* 0x000fe20000000000 */
[C---:B------:R-:W-:Y:S01]  /*6590*/  IMAD R214, R233.reuse, R4, R214 ;  /* 0x00000004e9d67224 */ /* 0x040fe200078e02d6 */
[----:B------:R-:W-:Y:S01]  /*65a0*/  IABS R220, R11 ;  /* 0x0000000b00dc7213 */ /* 0x000fe20000000000 */
[----:B------:R-:W-:Y:S01]  /*65b0*/  IMAD.MOV R2, RZ, RZ, -R2 ;  /* 0x000000ffff027224 */ /* 0x000fe200078e0a02 */
[----:B------:R-:W-:Y:S01]  /*65c0*/  ISETP.GT.U32.AND P5, PT, R233, R212, PT ;  /* 0x000000d4e900720c */ /* 0x000fe20003fa4070 */
[----:B------:R-:W-:Y:S01]  /*65d0*/  IMAD.HI.U32 R3, R0, R216, RZ ;  /* 0x000000d800037227 */ /* 0x000fe200078e00ff */
[----:B------:R-:W-:-:S02]  /*65e0*/  @!P6 IADD3 R213, PT, PT, R213, -R233, RZ ;  /* 0x800000e9d5d5e210 */ /* 0x000fc40007ffe0ff */
[C---:B------:R-:W-:Y:S01]  /*65f0*/  ISETP.GT.U32.AND P4, PT, R233.reuse, R214, PT ;  /* 0x000000d6e900720c */ /* 0x040fe20003f84070 */
[----:B------:R-:W-:Y:S01]  /*6600*/  IMAD.HI.U32 R4, R0, R217, RZ ;  /* 0x000000d900047227 */ /* 0x000fe200078e00ff */
[----:B------:R-:W-:-:S03]  /*6610*/  ISETP.GT.U32.AND P6, PT, R233, R213, PT ;  /* 0x000000d5e900720c */ /* 0x000fc60003fc4070 */
[C---:B------:R-:W-:Y:S02]  /*6620*/  IMAD R215, R233.reuse, R2, R215 ;  /* 0x00000002e9d77224 */ /* 0x040fe400078e02d7 */
[----:B------:R-:W-:Y:S02]  /*6630*/  IMAD.MOV R3, RZ, RZ, -R3 ;  /* 0x000000ffff037224 */ /* 0x000fe400078e0a03 */
[----:B------:R-:W-:Y:S02]  /*6640*/  IMAD.MOV R4, RZ, RZ, -R4 ;  /* 0x000000ffff047224 */ /* 0x000fe400078e0a04 */
[----:B------:R-:W-:Y:S01]  /*6650*/  @!P5 IMAD.IADD R212, R212, 0x1, -R233 ;  /* 0x00000001d4d4d824 */ /* 0x000fe200078e0ae9 */
[C---:B------:R-:W-:Y:S01]  /*6660*/  ISETP.GT.U32.AND P5, PT, R233.reuse, R215, PT ;  /* 0x000000d7e900720c */ /* 0x040fe20003fa4070 */
[C---:B------:R-:W-:Y:S01]  /*6670*/  IMAD R216, R233.reuse, R3, R216 ;  /* 0x00000003e9d87224 */ /* 0x040fe200078e02d8 */
[----:B------:R-:W-:Y:S01]  /*6680*/  @!P4 IADD3 R214, PT, PT, R214, -R233, RZ ;  /* 0x800000e9d6d6c210 */ /* 0x000fe20007ffe0ff */
[----:B------:R-:W-:-:S02]  /*6690*/  IMAD R217, R233, R4, R217 ;  /* 0x00000004e9d97224 */ /* 0x000fc400078e02d9 */
[----:B------:R-:W-:Y:S01]  /*66a0*/  @!P6 IMAD.IADD R213, R213, 0x1, -R233 ;  /* 0x00000001d5d5e824 */ /* 0x000fe200078e0ae9 */
[C---:B------:R-:W-:Y:S01]  /*66b0*/  ISETP.GT.U32.AND P6, PT, R233.reuse, R216, PT ;  /* 0x000000d8e900720c */ /* 0x040fe20003fc4070 */
[----:B------:R-:W-:Y:S01]  /*66c0*/  IMAD.HI.U32 R2, R0, R101, RZ ;  /* 0x0000006500027227 */ /* 0x000fe200078e00ff */
[----:B------:R-:W-:-:S03]  /*66d0*/  ISETP.GT.U32.AND P4, PT, R233, R217, PT ;  /* 0x000000d9e900720c */ /* 0x000fc60003f84070 */
[----:B------:R-:W-:Y:S01]  /*66e0*/  IMAD.HI.U32 R3, R0, R218, RZ ;  /* 0x000000da00037227 */ /* 0x000fe200078e00ff */
[----:B------:R-:W-:Y:S02]  /*66f0*/  IADD3 R2, PT, PT, -R2, RZ, RZ ;  /* 0x000000ff02027210 */ /* 0x000fe40007ffe1ff */
[----:B------:R-:W-:Y:S01]  /*6700*/  @!P5 IADD3 R215, PT, PT, R215, -R233, RZ ;  /* 0x800000e9d7d7d210 */ /* 0x000fe20007ffe0ff */
[----:B------:R-:W-:Y:S01]  /*6710*/  IMAD.MOV R3, RZ, RZ, -R3 ;  /* 0x000000ffff037224 */ /* 0x000fe200078e0a03 */
[C---:B------:R-:W-:Y:S01]  /*6720*/  ISETP.GT.U32.AND P5, PT, R233.reuse, R214, PT ;  /* 0x000000d6e900720c */ /* 0x040fe20003fa4070 */
[C---:B------:R-:W-:Y:S02]  /*6730*/  IMAD R101, R233.reuse, R2, R101 ;  /* 0x00000002e9657224 */ /* 0x040fe400078e0265 */
[----:B------:R-:W-:Y:S01]  /*6740*/  @!P6 IMAD.IADD R216, R216, 0x1, -R233 ;  /* 0x00000001d8d8e824 */ /* 0x000fe200078e0ae9 */
[----:B------:R-:W-:Y:S01]  /*6750*/  ISETP.GT.U32.AND P6, PT, R233, R215, PT ;  /* 0x000000d7e900720c */ /* 0x000fe20003fc4070 */
[----:B------:R-:W-:Y:S01]  /*6760*/  IMAD.HI.U32 R2, R0, R219, RZ ;  /* 0x000000db00027227 */ /* 0x000fe200078e00ff */
[----:B------:R-:W-:-:S03]  /*6770*/  @!P4 IADD3 R217, PT, PT, R217, -R233, RZ ;  /* 0x800000e9d9d9c210 */ /* 0x000fc60007ffe0ff */
[C---:B------:R-:W-:Y:S01]  /*6780*/  IMAD R218, R233.reuse, R3, R218 ;  /* 0x00000003e9da7224 */ /* 0x040fe200078e02da */
[C---:B------:R-:W-:Y:S01]  /*6790*/  ISETP.GT.U32.AND P4, PT, R233.reuse, R217, PT ;  /* 0x000000d9e900720c */ /* 0x040fe20003f84070 */
[----:B------:R-:W-:Y:S01]  /*67a0*/  @!P3 IMAD.MOV R212, RZ, RZ, -R212 ;  /* 0x000000ffffd4b224 */ /* 0x000fe200078e0ad4 */
[----:B------:R-:W-:Y:S01]  /*67b0*/  IADD3 R2, PT, PT, -R2, RZ, RZ ;  /* 0x000000ff02027210 */ /* 0x000fe20007ffe1ff */
[----:B------:R-:W-:Y:S01]  /*67c0*/  @!P5 IMAD.IADD R214, R214, 0x1, -R233 ;  /* 0x00000001d6d6d824 */ /* 0x000fe200078e0ae9 */
[C---:B------:R-:W-:Y:S01]  /*67d0*/  ISETP.GT.U32.AND P5, PT, R233.reuse, R101, PT ;  /* 0x00000065e900720c */ /* 0x040fe20003fa4070 */
[----:B------:R-:W-:Y:S01]  /*67e0*/  IMAD.HI.U32 R3, R0, R221, RZ ;  /* 0x000000dd00037227 */ /* 0x000fe200078e00ff */
[----:B------:R-:W-:-:S03]  /*67f0*/  ISETP.GT.U32.AND P3, PT, R233, R216, PT ;  /* 0x000000d8e900720c */ /* 0x000fc60003f64070 */
[----:B------:R-:W-:Y:S02]  /*6800*/  IMAD R219, R233, R2, R219 ;  /* 0x00000002e9db7224 */ /* 0x000fe400078e02db */
[--C-:B------:R-:W-:Y:S01]  /*6810*/  @!P6 IMAD.IADD R215, R215, 0x1, -R233.reuse ;  /* 0x00000001d7d7e824 */ /* 0x100fe200078e0ae9 */
[----:B------:R-:W-:Y:S01]  /*6820*/  ISETP.GT.U32.AND P6, PT, R233, R218, PT ;  /* 0x000000dae900720c */ /* 0x000fe20003fc4070 */
[----:B------:R-:W-:Y:S01]  /*6830*/  IMAD.HI.U32 R2, R0, R220, RZ ;  /* 0x000000dc00027227 */ /* 0x000fe200078e00ff */
[----:B------:R-:W-:Y:S02]  /*6840*/  @!P4 IADD3 R217, PT, PT, R217, -R233, RZ ;  /* 0x800000e9d9d9c210 */ /* 0x000fe40007ffe0ff */
[----:B------:R-:W-:Y:S01]  /*6850*/  ISETP.GT.U32.AND P4, PT, R233, R219, PT ;  /* 0x000000dbe900720c */ /* 0x000fe20003f84070 */
[--C-:B------:R-:W-:Y:S01]  /*6860*/  @!P5 IMAD.IADD R101, R101, 0x1, -R233.reuse ;  /* 0x000000016565d824 */ /* 0x100fe200078e0ae9 */
[----:B------:R-:W-:Y:S01]  /*6870*/  ISETP.GE.AND P5, PT, R6, RZ, PT ;  /* 0x000000ff0600720c */ /* 0x000fe20003fa6270 */
[----:B------:R-:W-:Y:S01]  /*6880*/  @!P3 IMAD.IADD R216, R216, 0x1, -R233 ;  /* 0x00000001d8d8b824 */ /* 0x000fe200078e0ae9 */
[----:B------:R-:W-:Y:S01]  /*6890*/  IADD3 R2, PT, PT, -R2, RZ, RZ ;  /* 0x000000ff02027210 */ /* 0x000fe20007ffe1ff */
[----:B------:R-:W-:Y:S01]  /*68a0*/  @!P2 IMAD.MOV R213, RZ, RZ, -R213 ;  /* 0x000000ffffd5a224 */ /* 0x000fe200078e0ad5 */
[----:B------:R-:W-:Y:S01]  /*68b0*/  ISETP.GE.AND P3, PT, R5, RZ, PT ;  /* 0x000000ff0500720c */ /* 0x000fe20003f66270 */
[----:B------:R-:W-:Y:S01]  /*68c0*/  IMAD.MOV R4, RZ, RZ, -R3 ;  /* 0x000000ffff047224 */ /* 0x000fe200078e0a03 */
[C---:B------:R-:W-:Y:S01]  /*68d0*/  ISETP.GT.U32.AND P2, PT, R233.reuse, R101, PT ;  /* 0x00000065e900720c */ /* 0x040fe20003f44070 */
[----:B------:R-:W-:Y:S01]  /*68e0*/  IMAD R220, R233, R2, R220 ;  /* 0x00000002e9dc7224 */ /* 0x000fe200078e02dc */
[----:B------:R-:W-:Y:S01]  /*68f0*/  IADD3 R6, PT, PT, R252, 0x8d, RZ ;  /* 0x0000008dfc067810 */ /* 0x000fe20007ffe0ff */
[----:B------:R-:W-:Y:S01]  /*6900*/  @!P6 IMAD.IADD R218, R218, 0x1, -R233 ;  /* 0x00000001dadae824 */ /* 0x000fe200078e0ae9 */
[----:B------:R-:W-:Y:S01]  /*6910*/  ISETP.GE.AND P6, PT, R7, RZ, PT ;  /* 0x000000ff0700720c */ /* 0x000fe20003fc6270 */
[----:B------:R-:W-:Y:S01]  /*6920*/  @!P1 IMAD.MOV R214, RZ, RZ, -R214 ;  /* 0x000000ffffd69224 */ /* 0x000fe200078e0ad6 */
[----:B------:R-:W-:Y:S01]  /*6930*/  @!P4 IADD3 R219, PT, PT, R219, -R233, RZ ;  /* 0x800000e9dbdbc210 */ /* 0x000fe20007ffe0ff */
[----:B------:R-:W-:Y:S01]  /*6940*/  @!P5 IMAD.MOV R216, RZ, RZ, -R216 ;  /* 0x000000ffffd8d224 */ /* 0x000fe200078e0ad8 */
[C---:B------:R-:W-:Y:S01]  /*6950*/  ISETP.GT.U32.AND P4, PT, R233.reuse, R220, PT ;  /* 0x000000dce900720c */ /* 0x040fe20003f84070 */
[----:B------:R-:W-:Y:S01]  /*6960*/  VIADD R5, R252, 0x87 ;  /* 0x00000087fc057836 */ /* 0x000fe20000000000 */
[C---:B------:R-:W-:Y:S01]  /*6970*/  ISETP.GT.U32.AND P1, PT, R233.reuse, R218, PT ;  /* 0x000000dae900720c */ /* 0x040fe20003f24070 */
[----:B------:R-:W-:Y:S01]  /*6980*/  IMAD R221, R233, R4, R221 ;  /* 0x00000004e9dd7224 */ /* 0x000fe200078e02dd */
[----:B------:R-:W-:Y:S01]  /*6990*/  ISETP.GE.AND P5, PT, R8, RZ, PT ;  /* 0x000000ff0800720c */ /* 0x000fe20003fa6270 */
[C---:B------:R-:W-:Y:S01]  /*69a0*/  VIADD R4, R252.reuse, 0x89 ;  /* 0x00000089fc047836 */ /* 0x040fe20000000000 */
[----:B------:R-:W-:Y:S01]  /*69b0*/  IABS R222, R5 ;  /* 0x0000000500de7213 */ /* 0x000fe20000000000 */
[----:B------:R-:W-:Y:S01]  /*69c0*/  VIADD R7, R252, 0x8e ;  /* 0x0000008efc077836 */ /* 0x000fe20000000000 */
[----:B------:R-:W-:Y:S01]  /*69d0*/  @!P3 IADD3 R215, PT, PT, -R215, RZ, RZ ;  /* 0x000000ffd7d7b210 */ /* 0x000fe20007ffe1ff */
[----:B------:R-:W-:Y:S01]  /*69e0*/  @!P6 IMAD.MOV R217, RZ, RZ, -R217 ;  /* 0x000000ffffd9e224 */ /* 0x000fe200078e0ad9 */
[----:B------:R-:W-:Y:S01]  /*69f0*/  ISETP.GT.U32.AND P6, PT, R233, R221, PT ;  /* 0x000000dde900720c */ /* 0x000fe20003fc4070 */
[----:B------:R-:W-:Y:S01]  /*6a00*/  IMAD.HI.U32 R2, R0, R222, RZ ;  /* 0x000000de00027227 */ /* 0x000fe200078e00ff */
[----:B------:R-:W-:-:S02]  /*6a10*/  @!P2 IADD3 R101, PT, PT, R101, -R233, RZ ;  /* 0x800000e96565a210 */ /* 0x000fc40007ffe0ff */
[----:B------:R-:W-:Y:S01]  /*6a20*/  ISETP.GT.U32.AND P3, PT, R233, R219, PT ;  /* 0x000000dbe900720c */ /* 0x000fe20003f64070 */
[--C-:B------:R-:W-:Y:S01]  /*6a30*/  @!P4 IMAD.IADD R220, R220, 0x1, -R233.reuse ;  /* 0x00000001dcdcc824 */ /* 0x100fe200078e0ae9 */
[----:B------:R-:W-:Y:S01]  /*6a40*/  ISETP.GE.AND P2, PT, R9, RZ, PT ;  /* 0x000000ff0900720c */ /* 0x000fe20003f46270 */
[----:B------:R-:W-:Y:S01]  /*6a50*/  @!P1 IMAD.IADD R218, R218, 0x1, -R233 ;  /* 0x00000001dada9824 */ /* 0x000fe200078e0ae9 */
[----:B------:R-:W-:Y:S01]  /*6a60*/  ISETP.GE.AND P1, PT, R10, RZ, PT ;  /* 0x000000ff0a00720c */ /* 0x000fe20003f26270 */
[----:B------:R-:W-:Y:S01]  /*6a70*/  @!P5 IMAD.MOV R101, RZ, RZ, -R101 ;  /* 0x000000ffff65d224 */ /* 0x000fe200078e0a65 */
[----:B------:R-:W-:Y:S01]  /*6a80*/  ISETP.GT.U32.AND P5, PT, R233, R220, PT ;  /* 0x000000dce900720c */ /* 0x000fe20003fa4070 */
[----:B------:R-:W-:Y:S01]  /*6a90*/  IMAD.MOV R2, RZ, RZ, -R2 ;  /* 0x000000ffff027224 */ /* 0x000fe200078e0a02 */
[----:B------:R-:W-:Y:S01]  /*6aa0*/  ISETP.GE.AND P4, PT, R12, RZ, PT ;  /* 0x000000ff0c00720c */ /* 0x000fe20003f86270 */
[C---:B------:R-:W-:Y:S01]  /*6ab0*/  VIADD R10, R252.reuse, 0x98 ;  /* 0x00000098fc0a7836 */ /* 0x040fe20000000000 */
[-C--:B------:R-:W-:Y:S01]  /*6ac0*/  @!P6 IADD3 R221, PT, PT, R221, -R233.reuse, RZ ;  /* 0x800000e9dddde210 */ /* 0x080fe20007ffe0ff */
[----:B------:R-:W-:Y:S01]  /*6ad0*/  IMAD R222, R233, R2, R222 ;  /* 0x00000002e9de7224 */ /* 0x000fe200078e02de */
[----:B------:R-:W-:Y:S01]  /*6ae0*/  IABS R224, R4 ;  /* 0x0000000400e07213 */ /* 0x000fe20000000000 */
[C---:B------:R-:W-:Y:S01]  /*6af0*/  VIADD R2, R252.reuse, 0x88 ;  /* 0x00000088fc027836 */ /* 0x040fe20000000000 */
[----:B------:R-:W-:Y:S01]  /*6b00*/  @!P3 IADD3 R219, PT, PT, R219, -R233, RZ ;  /* 0x800000e9dbdbb210 */ /* 0x000fe20007ffe0ff */
[----:B------:R-:W-:Y:S01]  /*6b10*/  VIADD R12, R252, 0x9a ;  /* 0x0000009afc0c7836 */ /* 0x000fe20000000000 */
[----:B------:R-:W-:Y:S01]  /*6b20*/  ISETP.GT.U32.AND P6, PT, R233, R221, PT ;  /* 0x000000dde900720c */ /* 0x000fe20003fc4070 */
[----:B------:R-:W-:Y:S01]  /*6b30*/  IMAD.HI.U32 R3, R0, R224, RZ ;  /* 0x000000e000037227 */ /* 0x000fe200078e00ff */
[----:B------:R-:W-:-:S02]  /*6b40*/  IABS R223, R2 ;  /* 0x0000000200df7213 */ /* 0x000fc40000000000 */
[----:B------:R-:W-:Y:S01]  /*6b50*/  ISETP.GE.AND P3, PT, R11, RZ, PT ;  /* 0x000000ff0b00720c */ /* 0x000fe20003f66270 */
[----:B------:R-:W-:Y:S01]  /*6b60*/  @!P1 IMAD.MOV R219, RZ, RZ, -R219 ;  /* 0x000000ffffdb9224 */ /* 0x000fe200078e0adb */
[----:B------:R-:W-:Y:S01]  /*6b70*/  ISETP.GT.U32.AND P1, PT, R233, R222, PT ;  /* 0x000000dee900720c */ /* 0x000fe20003f24070 */
[--C-:B------:R-:W-:Y:S01]  /*6b80*/  @!P5 IMAD.IADD R220, R220, 0x1, -R233.reuse ;  /* 0x00000001dcdcd824 */ /* 0x100fe200078e0ae9 */
[----:B------:R-:W-:Y:S01]  /*6b90*/  ISETP.GE.AND P5, PT, R2, RZ, PT ;  /* 0x000000ff0200720c */ /* 0x000fe20003fa6270 */
[----:B------:R-:W-:Y:S01]  /*6ba0*/  IMAD.HI.U32 R2, R0, R223, RZ ;  /* 0x000000df00027227 */ /* 0x000fe200078e00ff */
[----:B------:R-:W-:Y:S02]  /*6bb0*/  @!P2 IADD3 R218, PT, PT, -R218, RZ, RZ ;  /* 0x000000ffdadaa210 */ /* 0x000fe40007ffe1ff */
[----:B------:R-:W-:Y:S01]  /*6bc0*/  ISETP.GE.AND P2, PT, R5, RZ, PT ;  /* 0x000000ff0500720c */ /* 0x000fe20003f46270 */
[----:B------:R-:W-:Y:S01]  /*6bd0*/  IMAD.MOV R2, RZ, RZ, -R2 ;  /* 0x000000ffff027224 */ /* 0x000fe200078e0a02 */
[----:B------:R-:W-:Y:S01]  /*6be0*/  IADD3 R5, PT, PT, R252, 0x8a, RZ ;  /* 0x0000008afc057810 */ /* 0x000fe20007ffe0ff */
[----:B------:R-:W-:Y:S01]  /*6bf0*/  @!P6 IMAD.IADD R221, R221, 0x1, -R233 ;  /* 0x00000001dddde824 */ /* 0x000fe200078e0ae9 */
[----:B------:R-:W-:Y:S01]  /*6c00*/  ISETP.GE.AND P6, PT, R4, RZ, PT ;  /* 0x000000ff0400720c */ /* 0x000fe20003fc6270 */
[----:B------:R-:W-:Y:S01]  /*6c10*/  IMAD R223, R233, R2, R223 ;  /* 0x00000002e9df7224 */ /* 0x000fe200078e02df */
[----:B------:R-:W-:Y:S01]  /*6c20*/  IABS R102, R5 ;  /* 0x0000000500667213 */ /* 0x000fe20000000000 */
[----:B------:R-:W-:Y:S01]  /*6c30*/  @!P1 IMAD.IADD R222, R222, 0x1, -R233 ;  /* 0x00000001dede9824 */ /* 0x000fe200078e0ae9 */
[----:B------:R-:W-:Y:S01]  /*6c40*/  IADD3 R3, PT, PT, -R3, RZ, RZ ;  /* 0x000000ff03037210 */ /* 0x000fe20007ffe1ff */
[----:B------:R-:W-:Y:S01]  /*6c50*/  @!P4 IMAD.MOV R221, RZ, RZ, -R221 ;  /* 0x000000ffffddc224 */ /* 0x000fe200078e0add */
[C---:B------:R-:W-:Y:S01]  /*6c60*/  ISETP.GT.U32.AND P4, PT, R233.reuse, R223, PT ;  /* 0x000000dfe900720c */ /* 0x040fe20003f84070 */
[----:B------:R-:W-:Y:S01]  /*6c70*/  @!P3 IMAD.MOV R220, RZ, RZ, -R220 ;  /* 0x000000ffffdcb224 */ /* 0x000fe200078e0adc */
[----:B------:R-:W-:Y:S01]  /*6c80*/  ISETP.GT.U32.AND P3, PT, R233, R222, PT ;  /* 0x000000dee900720c */ /* 0x000fe20003f64070 */
[----:B------:R-:W-:Y:S01]  /*6c90*/  IMAD.HI.U32 R2, R0, R102, RZ ;  /* 0x0000006600027227 */ /* 0x000fe200078e00ff */
[----:B------:R-:W-:-:S02]  /*6ca0*/  IADD3 R4, PT, PT, R252, 0x8b, RZ ;  /* 0x0000008bfc047810 */ /* 0x000fc40007ffe0ff */
[----:B------:R-:W-:Y:S01]  /*6cb0*/  IABS R227, R6 ;  /* 0x0000000600e37213 */ /* 0x000fe20000000000 */
[----:B------:R-:W-:Y:S01]  /*6cc0*/  IMAD R224, R233, R3, R224 ;  /* 0x00000003e9e07224 */ /* 0x000fe200078e02e0 */
[----:B------:R-:W-:Y:S01]  /*6cd0*/  IABS R225, R4 ;  /* 0x0000000400e17213 */ /* 0x000fe20000000000 */
[----:B------:R-:W-:Y:S01]  /*6ce0*/  IMAD.MOV R2, RZ, RZ, -R2 ;  /* 0x000000ffff027224 */ /* 0x000fe200078e0a02 */
[----:B------:R-:W-:Y:S01]  /*6cf0*/  ISETP.GE.AND P1, PT, R5, RZ, PT ;  /* 0x000000ff0500720c */ /* 0x000fe20003f26270 */
[C---:B------:R-:W-:Y:S01]  /*6d00*/  VIADD R5, R252.reuse, 0x8c ;  /* 0x0000008cfc057836 */ /* 0x040fe20000000000 */
[----:B------:R-:W-:Y:S01]  /*6d10*/  IADD3 R8, PT, PT, R252, 0x8f, RZ ;  /* 0x0000008ffc087810 */ /* 0x000fe20007ffe0ff */
[----:B------:R-:W-:Y:S01]  /*6d20*/  IMAD R102, R233, R2, R102 ;  /* 0x00000002e9667224 */ /* 0x000fe200078e0266 */
[----:B------:R-:W-:Y:S01]  /*6d30*/  @!P4 IADD3 R223, PT, PT, R223, -R233, RZ ;  /* 0x800000e9dfdfc210 */ /* 0x000fe20007ffe0ff */
[----:B------:R-:W-:Y:S01]  /*6d40*/  @!P3 IMAD.IADD R222, R222, 0x1, -R233 ;  /* 0x00000001dedeb824 */ /* 0x000fe200078e0ae9 */
[C---:B------:R-:W-:Y:S01]  /*6d50*/  ISETP.GT.U32.AND P3, PT, R233.reuse, R224, PT ;  /* 0x000000e0e900720c */ /* 0x040fe20003f64070 */
[----:B------:R-:W-:Y:S01]  /*6d60*/  IMAD.HI.U32 R2, R0, R225, RZ ;  /* 0x000000e100027227 */ /* 0x000fe200078e00ff */
[----:B------:R-:W-:-:S02]  /*6d70*/  ISETP.GT.U32.AND P4, PT, R233, R223, PT ;  /* 0x000000dfe900720c */ /* 0x000fc40003f84070 */
[----:B------:R-:W-:Y:S01]  /*6d80*/  IABS R226, R5 ;  /* 0x0000000500e27213 */ /* 0x000fe20000000000 */
[----:B------:R-:W-:Y:S01]  /*6d90*/  IMAD.MOV R2, RZ, RZ, -R2 ;  /* 0x000000ffff027224 */ /* 0x000fe200078e0a02 */
[----:B------:R-:W-:Y:S01]  /*6da0*/  IABS R246, R7 ;  /* 0x0000000700f67213 */ /* 0x000fe20000000000 */
[----:B------:R-:W-:Y:S01]  /*6db0*/  @!P2 IMAD.MOV R222, RZ, RZ, -R222 ;  /* 0x000000ffffdea224 */ /* 0x000fe200078e0ade */
[C---:B------:R-:W-:Y:S01]  /*6dc0*/  ISETP.GT.U32.AND P2, PT, R233.reuse, R102, PT ;  /* 0x00000066e900720c */ /* 0x040fe20003f44070 */
[----:B------:R-:W-:Y:S01]  /*6dd0*/  IMAD R225, R233, R2, R225 ;  /* 0x00000002e9e17224 */ /* 0x000fe200078e02e1 */
[----:B------:R-:W-:Y:S01]  /*6de0*/  IABS R249, R8 ;  /* 0x0000000800f97213 */ /* 0x000fe20000000000 */
[----:B------:R-:W-:Y:S01]  /*6df0*/  IMAD.HI.U32 R2, R0, R227, RZ ;  /* 0x000000e300027227 */ /* 0x000fe200078e00ff */
[----:B------:R-:W-:Y:S02]  /*6e00*/  IADD3 R9, PT, PT, R252, 0x97, RZ ;  /* 0x00000097fc097810 */ /* 0x000fe40007ffe0ff */
[----:B------:R-:W-:Y:S01]  /*6e10*/  @!P3 IADD3 R224, PT, PT, R224, -R233, RZ ;  /* 0x800000e9e0e0b210 */ /* 0x000fe20007ffe0ff */
[----:B------:R-:W-:Y:S01]  /*6e20*/  @!P4 IMAD.IADD R223, R223, 0x1, -R233 ;  /* 0x00000001dfdfc824 */ /* 0x000fe200078e0ae9 */
[C---:B------:R-:W-:Y:S01]  /*6e30*/  ISETP.GT.U32.AND P4, PT, R233.reuse, R225, PT ;  /* 0x000000e1e900720c */ /* 0x040fe20003f84070 */
[----:B------:R-:W-:Y:S01]  /*6e40*/  IMAD.MOV R2, RZ, RZ, -R2 ;  /* 0x000000ffff027224 */ /* 0x000fe200078e0a02 */
[----:B------:R-:W-:Y:S01]  /*6e50*/  ISETP.GT.U32.AND P3, PT, R233, R224, PT ;  /* 0x000000e0e900720c */ /* 0x000fe20003f64070 */
[----:B------:R-:W-:Y:S01]  /*6e60*/  IMAD.HI.U32 R3, R0, R226, RZ ;  /* 0x000000e200037227 */ /* 0x000fe200078e00ff */
[----:B------:R-:W-:-:S02]  /*6e70*/  IABS R241, R9 ;  /* 0x0000000900f17213 */ /* 0x000fc40000000000 */
[----:B------:R-:W-:Y:S01]  /*6e80*/  @!P2 IADD3 R102, PT, PT, R102, -R233, RZ ;  /* 0x800000e96666a210 */ /* 0x000fe20007ffe0ff */
[C---:B------:R-:W-:Y:S01]  /*6e90*/  IMAD R227, R233.reuse, R2, R227 ;  /* 0x00000002e9e37224 */ /* 0x040fe200078e02e3 */
[----:B------:R-:W-:Y:S01]  /*6ea0*/  IABS R242, R10 ;  /* 0x0000000a00f27213 */ /* 0x000fe20000000000 */
[----:B------:R-:W-:Y:S01]  /*6eb0*/  @!P5 IMAD.MOV R223, RZ, RZ, -R223 ;  /* 0x000000ffffdfd224 */ /* 0x000fe200078e0adf */
[C---:B------:R-:W-:Y:S01]  /*6ec0*/  ISETP.GT.U32.AND P2, PT, R233.reuse, R102, PT ;  /* 0x00000066e900720c */ /* 0x040fe20003f44070 */
[----:B------:R-:W-:Y:S01]  /*6ed0*/  IMAD.MOV R3, RZ, RZ, -R3 ;  /* 0x000000ffff037224 */ /* 0x000fe200078e0a03 */
[----:B------:R-:W-:Y:S01]  /*6ee0*/  ISETP.GT.U32.AND P5, PT, R233, R227, PT ;  /* 0x000000e3e900720c */ /* 0x000fe20003fa4070 */
[----:B------:R-:W-:Y:S01]  /*6ef0*/  IMAD.HI.U32 R2, R0, R246, RZ ;  /* 0x000000f600027227 */ /* 0x000fe200078e00ff */
[----:B------:R-:W-:Y:S02]  /*6f00*/  @!P4 IADD3 R225, PT, PT, R225, -R233, RZ ;  /* 0x800000e9e1e1c210 */ /* 0x000fe40007ffe0ff */
[----:B------:R-:W-:Y:S01]  /*6f10*/  IABS R244, R12 ;  /* 0x0000000c00f47213 */ /* 0x000fe20000000000 */
[----:B------:R-:W-:Y:S01]  /*6f20*/  @!P3 IMAD.IADD R224, R224, 0x1, -R233 ;  /* 0x00000001e0e0b824 */ /* 0x000fe200078e0ae9 */
[C---:B------:R-:W-:Y:S01]  /*6f30*/  ISETP.GT.U32.AND P4, PT, R233.reuse, R225, PT ;  /* 0x000000e1e900720c */ /* 0x040fe20003f84070 */
[----:B------:R-:W-:-:S02]  /*6f40*/  IMAD R226, R233, R3, R226 ;  /* 0x00000003e9e27224 */ /* 0x000fc400078e02e2 */
[----:B------:R-:W-:-:S03]  /*6f50*/  IMAD.HI.U32 R3, R0, R249, RZ ;  /* 0x000000f900037227 */ /* 0x000fc600078e00ff */
[----:B------:R-:W-:Y:S01]  /*6f60*/  ISETP.GT.U32.AND P3, PT, R233, R226, PT ;  /* 0x000000e2e900720c */ /* 0x000fe20003f64070 */
[----:B------:R-:W-:Y:S01]  /*6f70*/  @!P6 IMAD.MOV R224, RZ, RZ, -R224 ;  /* 0x000000ffffe0e224 */ /* 0x000fe200078e0ae0 */
[----:B------:R-:W-:Y:S01]  /*6f80*/  ISETP.GE.AND P6, PT, R4, RZ, PT ;  /* 0x000000ff0400720c */ /* 0x000fe20003fc6270 */
[----:B------:R-:W-:Y:S01]  /*6f90*/  IMAD.MOV R2, RZ, RZ, -R2 ;  /* 0x000000ffff027224 */ /* 0x000fe200078e0a02 */
[----:B------:R-:W-:Y:S01]  /*6fa0*/  IADD3 R4, PT, PT, -R3, RZ, RZ ;  /* 0x000000ff03047210 */ /* 0x000fe20007ffe1ff */
[--C-:B------:R-:W-:Y:S01]  /*6fb0*/  @!P2 IMAD.IADD R102, R102, 0x1, -R233.reuse ;  /* 0x000000016666a824 */ /* 0x100fe200078e0ae9 */
[----:B------:R-:W-:Y:S01]  /*6fc0*/  ISETP.GE.AND P2, PT, R5, RZ, PT ;  /* 0x000000ff0500720c */ /* 0x000fe20003f46270 */
[----:B------:R-:W-:Y:S01]  /*6fd0*/  IMAD R246, R233, R2, R246 ;  /* 0x00000002e9f67224 */ /* 0x000fe200078e02f6 */
[----:B------:R-:W-:Y:S01]  /*6fe0*/  IADD3 R5, PT, PT, R252, 0x90, RZ ;  /* 0x00000090fc057810 */ /* 0x000fe20007ffe0ff */
[----:B------:R-:W-:Y:S01]  /*6ff0*/  @!P5 IMAD.IADD R227, R227, 0x1, -R233 ;  /* 0x00000001e3e3d824 */ /* 0x000fe200078e0ae9 */
[----:B------:R-:W-:Y:S01]  /*7000*/  @!P1 IADD3 R102, PT, PT, -R102, RZ, RZ ;  /* 0x000000ff66669210 */ /* 0x000fe20007ffe1ff */
[----:B------:R-:W-:Y:S01]  /*7010*/  IMAD R249, R233, R4, R249 ;  /* 0x00000004e9f97224 */ /* 0x000fe200078e02f9 */
[----:B------:R-:W-:Y:S01]  /*7020*/  IABS R247, R5 ;  /* 0x0000000500f77213 */ /* 0x000fe20000000000 */
[--C-:B------:R-:W-:Y:S01]  /*7030*/  @!P4 IMAD.IADD R225, R225, 0x1, -R233.reuse ;  /* 0x00000001e1e1c824 */ /* 0x100fe200078e0ae9 */
[C---:B------:R-:W-:Y:S01]  /*7040*/  ISETP.GT.U32.AND P4, PT, R233.reuse, R246, PT ;  /* 0x000000f6e900720c */ /* 0x040fe20003f84070 */
[----:B------:R-:W-:Y:S01]  /*7050*/  @!P3 IMAD.IADD R226, R226, 0x1, -R233 ;  /* 0x00000001e2e2b824 */ /* 0x000fe200078e0ae9 */
[C---:B------:R-:W-:Y:S01]  /*7060*/  ISETP.GT.U32.AND P5, PT, R233.reuse, R227, PT ;  /* 0x000000e3e900720c */ /* 0x040fe20003fa4070 */
[----:B------:R-:W-:Y:S01]  /*7070*/  IMAD.HI.U32 R2, R0, R247, RZ ;  /* 0x000000f700027227 */ /* 0x000fe200078e00ff */
[----:B------:R-:W-:-:S02]  /*7080*/  ISETP.GT.U32.AND P1, PT, R233, R249, PT ;  /* 0x000000f9e900720c */ /* 0x000fc40003f24070 */
[----:B------:R-:W-:Y:S01]  /*7090*/  ISETP.GT.U32.AND P3, PT, R233, R226, PT ;  /* 0x000000e2e900720c */ /* 0x000fe20003f64070 */
[----:B------:R-:W-:Y:S01]  /*70a0*/  @!P6 IMAD.MOV R225, RZ, RZ, -R225 ;  /* 0x000000ffffe1e224 */ /* 0x000fe200078e0ae1 */
[----:B------:R-:W-:Y:S01]  /*70b0*/  ISETP.GE.AND P6, PT, R6, RZ, PT ;  /* 0x000000ff0600720c */ /* 0x000fe20003fc6270 */
[----:B------:R-:W-:Y:S01]  /*70c0*/  VIADD R11, R252, 0x99 ;  /* 0x00000099fc0b7836 */ /* 0x000fe20000000000 */
[----:B------:R-:W-:Y:S02]  /*70d0*/  IADD3 R2, PT, PT, -R2, RZ, RZ ;  /* 0x000000ff02027210 */ /* 0x000fe40007ffe1ff */
[----:B------:R-:W-:Y:S01]  /*70e0*/  IADD3 R3, PT, PT, R252, 0x92, RZ ;  /* 0x00000092fc037810 */ /* 0x000fe20007ffe0ff */
[--C-:B------:R-:W-:Y:S01]  /*70f0*/  @!P4 IMAD.IADD R246, R246, 0x1, -R233.reuse ;  /* 0x00000001f6f6c824 */ /* 0x100fe200078e0ae9 */
[----:B------:R-:W-:Y:S01]  /*7100*/  IABS R243, R11 ;  /* 0x0000000b00f37213 */ /* 0x000fe20000000000 */
[----:B------:R-:W-:Y:S01]  /*7110*/  @!P5 IMAD.IADD R227, R227, 0x1, -R233 ;  /* 0x00000001e3e3d824 */ /* 0x000fe200078e0ae9 */
[----:B------:R-:W-:Y:S01]  /*7120*/  ISETP.GE.AND P5, PT, R8, RZ, PT ;  /* 0x000000ff0800720c */ /* 0x000fe20003fa6270 */
[C---:B------:R-:W-:Y:S01]  /*7130*/  IMAD R247, R233.reuse, R2, R247 ;  /* 0x00000002e9f77224 */ /* 0x040fe200078e02f7 */
[----:B------:R-:W-:Y:S01]  /*7140*/  ISETP.GT.U32.AND P4, PT, R233, R246, PT ;  /* 0x000000f6e900720c */ /* 0x000fe20003f84070 */
[----:B------:R-:W-:Y:S01]  /*7150*/  @!P1 IMAD.IADD R249, R249, 0x1, -R233 ;  /* 0x00000001f9f99824 */ /* 0x000fe200078e0ae9 */
[----:B------:R-:W-:Y:S01]  /*7160*/  IABS R245, R3 ;  /* 0x0000000300f57213 */ /* 0x000fe20000000000 */
[----:B------:R-:W-:Y:S01]  /*7170*/  @!P6 IMAD.MOV R227, RZ, RZ, -R227 ;  /* 0x000000ffffe3e224 */ /* 0x000fe200078e0ae3 */
[C---:B------:R-:W-:Y:S01]  /*7180*/  ISETP.GT.U32.AND P6, PT, R233.reuse, R247, PT ;  /* 0x000000f7e900720c */ /* 0x040fe20003fc4070 */
[----:B------:R-:W-:Y:S01]  /*7190*/  VIADD R2, R252, 0x91 ;  /* 0x00000091fc027836 */ /* 0x000fe20000000000 */
[----:B------:R-:W-:Y:S01]  /*71a0*/  ISETP.GT.U32.AND P1, PT, R233, R249, PT ;  /* 0x000000f9e900720c */ /* 0x000fe20003f24070 */
[----:B------:R-:W-:Y:S01]  /*71b0*/  @!P3 IMAD.IADD R226, R226, 0x1, -R233 ;  /* 0x00000001e2e2b824 */ /* 0x000fe200078e0ae9 */
[----:B------:R-:W-:Y:S01]  /*71c0*/  ISETP.GE.AND P3, PT, R7, RZ, PT ;  /* 0x000000ff0700720c */ /* 0x000fe20003f66270 */
[----:B------:R-:W-:Y:S01]  /*71d0*/  VIADD R8, R252, 0x96 ;  /* 0x00000096fc087836 */ /* 0x000fe20000000000 */
[----:B------:R-:W-:-:S02]  /*71e0*/  IABS R248, R2 ;  /* 0x0000000200f87213 */ /* 0x000fc40000000000 */
[----:B------:R-:W-:Y:S02]  /*71f0*/  @!P2 IADD3 R226, PT, PT, -R226, RZ, RZ ;  /* 0x000000ffe2e2a210 */ /* 0x000fe40007ffe1ff */
[-C--:B------:R-:W-:Y:S02]  /*7200*/  @!P4 IADD3 R246, PT, PT, R246, -R233.reuse, RZ ;  /* 0x800000e9f6f6c210 */ /* 0x080fe40007ffe0ff */
[----:B------:R-:W-:Y:S01]  /*7210*/  ISETP.GE.AND P4, PT, R2, RZ, PT ;  /* 0x000000ff0200720c */ /* 0x000fe20003f86270 */
[C---:B------:R-:W-:Y:S01]  /*7220*/  IMAD.HI.U32 R2, R0.reuse, R248, RZ ;  /* 0x000000f800027227 */ /* 0x040fe200078e00ff */
[----:B------:R-:W-:Y:S02]  /*7230*/  @!P6 IADD3 R247, PT, PT, R247, -R233, RZ ;  /* 0x800000e9f7f7e210 */ /* 0x000fe40007ffe0ff */
[----:B------:R-:W-:Y:S01]  /*7240*/  ISETP.GE.AND P2, PT, R5, RZ, PT ;  /* 0x000000ff0500720c */ /* 0x000fe20003f46270 */
[----:B------:R-:W-:Y:S01]  /*7250*/  @!P1 IMAD.IADD R249, R249, 0x1, -R233 ;  /* 0x00000001f9f99824 */ /* 0x000fe200078e0ae9 */
[----:B------:R-:W-:Y:S01]  /*7260*/  ISETP.GE.AND P1, PT, R3, RZ, PT ;  /* 0x000000ff0300720c */ /* 0x000fe20003f26270 */
[----:B------:R-:W-:Y:S01]  /*7270*/  IMAD.HI.U32 R3, R0, R245, RZ ;  /* 0x000000f500037227 */ /* 0x000fe200078e00ff */
[----:B------:R-:W-:-:S02]  /*7280*/  ISETP.GT.U32.AND P6, PT, R233, R247, PT ;  /* 0x000000f7e900720c */ /* 0x000fc40003fc4070 */
[----:B------:R-:W-:Y:S01]  /*7290*/  IABS R240, R8 ;  /* 0x0000000800f07213 */ /* 0x000fe20000000000 */
[----:B------:R-:W-:Y:S01]  /*72a0*/  IMAD.MOV R2, RZ, RZ, -R2 ;  /* 0x000000ffff027224 */ /* 0x000fe200078e0a02 */
[----:B------:R-:W-:Y:S01]  /*72b0*/  IABS R7, R14 ;  /* 0x0000000e00077213 */ /* 0x000fe20000000000 */
[C---:B------:R-:W-:Y:S02]  /*72c0*/  VIADD R5, R252.reuse, 0x93 ;  /* 0x00000093fc057836 */ /* 0x040fe40000000000 */
[----:B------:R-:W-:Y:S02]  /*72d0*/  IMAD.MOV R6, RZ, RZ, -R3 ;  /* 0x000000ffff067224 */ /* 0x000fe400078e0a03 */
[----:B------:R-:W-:Y:S01]  /*72e0*/  IMAD R248, R233, R2, R248 ;  /* 0x00000002e9f87224 */ /* 0x000fe200078e02f8 */
[----:B------:R-:W-:Y:S01]  /*72f0*/  IABS R237, R5 ;  /* 0x0000000500ed7213 */ /* 0x000fe20000000000 */
[----:B------:R-:W-:Y:S01]  /*7300*/  @!P3 IMAD.MOV R246, RZ, RZ, -R246 ;  /* 0x000000fffff6b224 */ /* 0x000fe200078e0af6 */
[----:B------:R-:W-:Y:S01]  /*7310*/  ISETP.GE.AND P3, PT, R5, RZ, PT ;  /* 0x000000ff0500720c */ /* 0x000fe20003f66270 */
[C---:B------:R-:W-:Y:S01]  /*7320*/  IMAD R245, R233.reuse, R6, R245 ;  /* 0x00000006e9f57224 */ /* 0x040fe200078e02f5 */
[C---:B------:R-:W-:Y:S01]  /*7330*/  IADD3 R6, PT, PT, R252.reuse, 0x95, RZ ;  /* 0x00000095fc067810 */ /* 0x040fe20007ffe0ff */
[----:B------:R-:W-:Y:S01]  /*7340*/  @!P5 IMAD.MOV R249, RZ, RZ, -R249 ;  /* 0x000000fffff9d224 */ /* 0x000fe200078e0af9 */
[----:B------:R-:W-:Y:S01]  /*7350*/  ISETP.GT.U32.AND P5, PT, R233, R248, PT ;  /* 0x000000f8e900720c */ /* 0x000fe20003fa4070 */
[----:B------:R-:W-:Y:S01]  /*7360*/  VIADD R5, R252, 0x94 ;  /* 0x00000094fc057836 */ /* 0x000fe20000000000 */
[----:B------:R-:W-:Y:S01]  /*7370*/  IABS R239, R6 ;  /* 0x0000000600ef7213 */ /* 0x000fe20000000000 */
[----:B------:R-:W-:Y:S01]  /*7380*/  @!P6 IMAD.IADD R247, R247, 0x1, -R233 ;  /* 0x00000001f7f7e824 */ /* 0x000fe200078e0ae9 */
[----:B------:R-:W-:Y:S01]  /*7390*/  ISETP.GT.U32.AND P6, PT, R233, R245, PT ;  /* 0x000000f5e900720c */ /* 0x000fe20003fc4070 */
[----:B------:R-:W-:Y:S01]  /*73a0*/  IMAD.HI.U32 R4, R0, R237, RZ ;  /* 0x000000ed00047227 */ /* 0x000fe200078e00ff */
[----:B------:R-:W-:-:S03]  /*73b0*/  IABS R238, R5 ;  /* 0x0000000500ee7213 */ /* 0x000fc60000000000 */
[----:B------:R-:W-:Y:S01]  /*73c0*/  IMAD.HI.U32 R3, R0, R240, RZ ;  /* 0x000000f000037227 */ /* 0x000fe200078e00ff */
[----:B------:R-:W-:-:S03]  /*73d0*/  IADD3 R4, PT, PT, -R4, RZ, RZ ;  /* 0x000000ff04047210 */ /* 0x000fc60007ffe1ff */
[----:B------:R-:W-:Y:S01]  /*73e0*/  IMAD.HI.U32 R2, R0, R238, RZ ;  /* 0x000000ee00027227 */ /* 0x000fe200078e00ff */
[----:B------:R-:W-:-:S03]  /*73f0*/  IADD3 R3, PT, PT, -R3, RZ, RZ ;  /* 0x000000ff03037210 */ /* 0x000fc60007ffe1ff */
[--C-:B------:R-:W-:Y:S01]  /*7400*/  @!P5 IMAD.IADD R248, R248, 0x1, -R233.reuse ;  /* 0x00000001f8f8d824 */ /* 0x100fe200078e0ae9 */
[----:B------:R-:W-:Y:S01]  /*7410*/  IADD3 R2, PT, PT, -R2, RZ, RZ ;  /* 0x000000ff02027210 */ /* 0x000fe20007ffe1ff */
[----:B------:R-:W-:Y:S02]  /*7420*/  @!P6 IMAD.IADD R245, R245, 0x1, -R233 ;  /* 0x00000001f5f5e824 */ /* 0x000fe400078e0ae9 */
[----:B------:R-:W-:Y:S01]  /*7430*/  @!P2 IMAD.MOV R247, RZ, RZ, -R247 ;  /* 0x000000fffff7a224 */ /* 0x000fe200078e0af7 */
[C---:B------:R-:W-:Y:S01]  /*7440*/  ISETP.GT.U32.AND P6, PT, R233.reuse, R248, PT ;  /* 0x000000f8e900720c */ /* 0x040fe20003fc4070 */
[C---:B------:R-:W-:Y:S01]  /*7450*/  IMAD R238, R233.reuse, R2, R238 ;  /* 0x00000002e9ee7224 */ /* 0x040fe200078e02ee */
[----:B------:R-:W-:Y:S01]  /*7460*/  ISETP.GT.U32.AND P2, PT, R233, R245, PT ;  /* 0x000000f5e900720c */ /* 0x000fe20003f44070 */
[----:B------:R-:W-:-:S04]  /*7470*/  IMAD.HI.U32 R2, R0, R239, RZ ;  /* 0x000000ef00027227 */ /* 0x000fc800078e00ff */
[C---:B------:R-:W-:Y:S01]  /*7480*/  IMAD R237, R233.reuse, R4, R237 ;  /* 0x00000004e9ed7224 */ /* 0x040fe200078e02ed */
[----:B------:R-:W-:Y:S01]  /*7490*/  IADD3 R2, PT, PT, -R2, RZ, RZ ;  /* 0x000000ff02027210 */ /* 0x000fe20007ffe1ff */
[C---:B------:R-:W-:Y:S02]  /*74a0*/  IMAD R240, R233.reuse, R3, R240 ;  /* 0x00000003e9f07224 */ /* 0x040fe400078e02f0 */
[----:B------:R-:W-:Y:S01]  /*74b0*/  IMAD.HI.U32 R4, R0, R241, RZ ;  /* 0x000000f100047227 */ /* 0x000fe200078e00ff */
[----:B------:R-:W-:-:S03]  /*74c0*/  ISETP.GT.U32.AND P5, PT, R233, R237, PT ;  /* 0x000000ede900720c */ /* 0x000fc60003fa4070 */
[----:B------:R-:W-:Y:S01]  /*74d0*/  @!P6 IMAD.IADD R248, R248, 0x1, -R233 ;  /* 0x00000001f8f8e824 */ /* 0x000fe200078e0ae9 */
[C---:B------:R-:W-:Y:S01]  /*74e0*/  ISETP.GT.U32.AND P6, PT, R233.reuse, R238, PT ;  /* 0x000000eee900720c */ /* 0x040fe20003fc4070 */
[C---:B------:R-:W-:Y:S02]  /*74f0*/  IMAD R239, R233.reuse, R2, R239 ;  /* 0x00000002e9ef7224 */ /* 0x040fe400078e02ef */
[----:B------:R-:W-:Y:S02]  /*7500*/  @!P4 IMAD.MOV R248, RZ, RZ, -R248 ;  /* 0x000000fffff8c224 */ /* 0x000fe400078e0af8 */
[----:B------:R-:W-:Y:S01]  /*7510*/  IMAD.HI.U32 R2, R0, R242, RZ ;  /* 0x000000f200027227 */ /* 0x000fe200078e00ff */
[----:B------:R-:W-:-:S03]  /*7520*/  ISETP.GT.U32.AND P4, PT, R233, R239, PT ;  /* 0x000000efe900720c */ /* 0x000fc60003f84070 */
[--C-:B------:R-:W-:Y:S01]  /*7530*/  @!P2 IMAD.IADD R245, R245, 0x1, -R233.reuse ;  /* 0x00000001f5f5a824 */ /* 0x100fe200078e0ae9 */
[----:B------:R-:W-:Y:S01]  /*7540*/  ISETP.GT.U32.AND P2, PT, R233, R240, PT ;  /* 0x000000f0e900720c */ /* 0x000fe20003f44070 */
[----:B------:R-:W-:Y:S01]  /*7550*/  IMAD.MOV R4, RZ, RZ, -R4 ;  /* 0x000000ffff047224 */ /* 0x000fe200078e0a04 */
[----:B------:R-:W-:Y:S01]  /*7560*/  IADD3 R2, PT, PT, -R2, RZ, RZ ;  /* 0x000000ff02027210 */ /* 0x000fe20007ffe1ff */
[----:B------:R-:W-:Y:S01]  /*7570*/  @!P5 IMAD.IADD R237, R237, 0x1, -R233 ;  /* 0x00000001ededd824 */ /* 0x000fe200078e0ae9 */
[----:B------:R-:W-:Y:S01]  /*7580*/  @!P6 IADD3 R238, PT, PT, R238, -R233, RZ ;  /* 0x800000e9eeeee210 */ /* 0x000fe20007ffe0ff */
[----:B------:R-:W-:Y:S01]  /*7590*/  IMAD R241, R233, R4, R241 ;  /* 0x00000004e9f17224 */ /* 0x000fe200078e02f1 */
[----:B------:R-:W-:Y:S01]  /*75a0*/  @!P1 IADD3 R245, PT, PT, -R245, RZ, RZ ;  /* 0x000000fff5f59210 */ /* 0x000fe20007ffe1ff */
[C---:B------:R-:W-:Y:S01]  /*75b0*/  IMAD R242, R233.reuse, R2, R242 ;  /* 0x00000002e9f27224 */ /* 0x040fe200078e02f2 */
[----:B------:R-:W-:Y:S01]  /*75c0*/  ISETP.GT.U32.AND P5, PT, R233, R237, PT ;  /* 0x000000ede900720c */ /* 0x000fe20003fa4070 */
[----:B------:R-:W-:Y:S01]  /*75d0*/  @!P4 IMAD.IADD R239, R239, 0x1, -R233 ;  /* 0x00000001efefc824 */ /* 0x000fe200078e0ae9 */
[----:B------:R-:W-:Y:S01]  /*75e0*/  ISETP.GT.U32.AND P4, PT, R233, R238, PT ;  /* 0x000000eee900720c */ /* 0x000fe20003f84070 */
[----:B------:R-:W-:Y:S01]  /*75f0*/  IMAD.HI.U32 R2, R0, R243, RZ ;  /* 0x000000f300027227 */ /* 0x000fe200078e00ff */
[----:B------:R-:W-:-:S03]  /*7600*/  ISETP.GE.AND P6, PT, R6, RZ, PT ;  /* 0x000000ff0600720c */ /* 0x000fc60003fc6270 */
[----:B------:R-:W-:Y:S01]  /*7610*/  @!P2 IMAD.IADD R240, R240, 0x1, -R233 ;  /* 0x00000001f0f0a824 */ /* 0x000fe200078e0ae9 */
[----:B------:R-:W-:Y:S01]  /*7620*/  IADD3 R4, PT, PT, -R2, RZ, RZ ;  /* 0x000000ff02047210 */ /* 0x000fe20007ffe1ff */
[----:B------:R-:W-:Y:S01]  /*7630*/  IMAD.HI.U32 R2, R0, R244, RZ ;  /* 0x000000f400027227 */ /* 0x000fe200078e00ff */
[C---:B------:R-:W-:Y:S02]  /*7640*/  ISETP.GT.U32.AND P2, PT, R233.reuse, R239, PT ;  /* 0x000000efe900720c */ /* 0x040fe40003f44070 */
[C---:B------:R-:W-:Y:S01]  /*7650*/  ISETP.GT.U32.AND P1, PT, R233.reuse, R240, PT ;  /* 0x000000f0e900720c */ /* 0x040fe20003f24070 */
[C---:B------:R-:W-:Y:S01]  /*7660*/  IMAD R243, R233.reuse, R4, R243 ;  /* 0x00000004e9f37224 */ /* 0x040fe200078e02f3 */
[----:B------:R-:W-:Y:S01]  /*7670*/  IADD3 R2, PT, PT, -R2, RZ, RZ ;  /* 0x000000ff02027210 */ /* 0x000fe20007ffe1ff */
[--C-:B------:R-:W-:Y:S01]  /*7680*/  @!P4 IMAD.IADD R238, R238, 0x1, -R233.reuse ;  /* 0x00000001eeeec824 */ /* 0x100fe200078e0ae9 */
[----:B------:R-:W-:Y:S01]  /*7690*/  ISETP.GT.U32.AND P4, PT, R233, R241, PT ;  /* 0x000000f1e900720c */ /* 0x000fe20003f84070 */
[----:B------:R-:W-:Y:S01]  /*76a0*/  @!P5 IMAD.IADD R237, R237, 0x1, -R233 ;  /* 0x00000001ededd824 */ /* 0x000fe200078e0ae9 */
[----:B------:R-:W-:Y:S01]  /*76b0*/  ISETP.GE.AND P5, PT, R5, RZ, PT ;  /* 0x000000ff0500720c */ /* 0x000fe20003fa6270 */
[----:B------:R-:W-:Y:S01]  /*76c0*/  IMAD.HI.U32 R4, R0, R7, RZ ;  /* 0x0000000700047227 */ /* 0x000fe200078e00ff */
[----:B------:R-:W-:-:S03]  /*76d0*/  IABS R5, R13 ;  /* 0x0000000d00057213 */ /* 0x000fc60000000000 */
[----:B------:R-:W-:Y:S01]  /*76e0*/  @!P3 IMAD.MOV R237, RZ, RZ, -R237 ;  /* 0x000000ffffedb224 */ /* 0x000fe200078e0aed */
[----:B------:R-:W-:Y:S01]  /*76f0*/  IADD3 R4, PT, PT, -R4, RZ, RZ ;  /* 0x000000ff04047210 */ /* 0x000fe20007ffe1ff */
[----:B------:R-:W-:Y:S01]  /*7700*/  @!P1 IMAD.IADD R240, R240, 0x1, -R233 ;  /* 0x00000001f0f09824 */ /* 0x000fe200078e0ae9 */
[----:B------:R-:W-:Y:S01]  /*7710*/  ISETP.GE.AND P1, PT, R8, RZ, PT ;  /* 0x000000ff0800720c */ /* 0x000fe20003f26270 */
[----:B------:R-:W-:Y:S01]  /*7720*/  IMAD.HI.U32 R3, R0, R5, RZ ;  /* 0x0000000500037227 */ /* 0x000fe200078e00ff */
[----:B------:R-:W-:-:S03]  /*7730*/  IABS R8, R15 ;  /* 0x0000000f00087213 */ /* 0x000fc60000000000 */
[----:B------:R-:W-:Y:S01]  /*7740*/  @!P4 IMAD.IADD R241, R241, 0x1, -R233 ;  /* 0x00000001f1f1c824 */ /* 0x000fe200078e0ae9 */
[C---:B------:R-:W-:Y:S01]  /*7750*/  ISETP.GT.U32.AND P4, PT, R233.reuse, R243, PT ;  /* 0x000000f3e900720c */ /* 0x040fe20003f84070 */
[----:B------:R-:W-:Y:S01]  /*7760*/  IMAD.MOV R6, RZ, RZ, -R3 ;  /* 0x000000ffff067224 */ /* 0x000fe200078e0a03 */
[----:B------:R-:W-:Y:S01]  /*7770*/  @!P5 IADD3 R238, PT, PT, -R238, RZ, RZ ;  /* 0x000000ffeeeed210 */ /* 0x000fe20007ffe1ff */
[C---:B------:R-:W-:Y:S01]  /*7780*/  IMAD R244, R233.reuse, R2, R244 ;  /* 0x00000002e9f47224 */ /* 0x040fe200078e02f4 */
[C---:B------:R-:W-:Y:S01]  /*7790*/  ISETP.GT.U32.AND P3, PT, R233.reuse, R241, PT ;  /* 0x000000f1e900720c */ /* 0x040fe20003f64070 */
[C---:B------:R-:W-:Y:S02]  /*77a0*/  IMAD R2, R233.reuse, R6, R5 ;  /* 0x00000006e9027224 */ /* 0x040fe400078e0205 */
[C---:B------:R-:W-:Y:S02]  /*77b0*/  IMAD R4, R233.reuse, R4, R7 ;  /* 0x00000004e9047224 */ /* 0x040fe400078e0207 */
[----:B------:R-:W-:Y:S01]  /*77c0*/  @!P1 IMAD.MOV R240, RZ, RZ, -R240 ;  /* 0x000000fffff09224 */ /* 0x000fe200078e0af0 */
[----:B------:R-:W-:Y:S01]  /*77d0*/  ISETP.GT.U32.AND P1, PT, R233, R2, PT ;  /* 0x00000002e900720c */ /* 0x000fe20003f24070 */
[----:B------:R-:W-:-:S02]  /*77e0*/  VIADD R5, R252, 0x9d ;  /* 0x0000009dfc057836 */ /* 0x000fc40000000000 */
[--C-:B------:R-:W-:Y:S02]  /*77f0*/  @!P4 IMAD.IADD R243, R243, 0x1, -R233.reuse ;  /* 0x00000001f3f3c824 */ /* 0x100fe400078e0ae9 */
[----:B------:R-:W-:Y:S01]  /*7800*/  @!P2 IMAD.IADD R239, R239, 0x1, -R233 ;  /* 0x00000001efefa824 */ /* 0x000fe200078e0ae9 */
[C---:B------:R-:W-:Y:S02]  /*7810*/  ISETP.GT.U32.AND P2, PT, R233.reuse, R242, PT ;  /* 0x000000f2e900720c */ /* 0x040fe40003f44070 */
[----:B------:R-:W-:Y:S01]  /*7820*/  ISETP.GT.U32.AND P4, PT, R233, R243, PT ;  /* 0x000000f3e900720c */ /* 0x000fe20003f84070 */
[----:B------:R-:W-:Y:S01]  /*7830*/  @!P6 IMAD.MOV R239, RZ, RZ, -R239 ;  /* 0x000000ffffefe224 */ /* 0x000fe200078e0aef */
[----:B------:R-:W-:Y:S02]  /*7840*/  @!P3 IADD3 R241, PT, PT, R241, -R233, RZ ;  /* 0x800000e9f1f1b210 */ /* 0x000fe40007ffe0ff */
[----:B------:R-:W-:Y:S01]  /*7850*/  ISETP.GT.U32.AND P3, PT, R233, R4, PT ;  /* 0x00000004e900720c */ /* 0x000fe20003f64070 */
[----:B------:R-:W-:Y:S01]  /*7860*/  @!P1 IMAD.IADD R2, R2, 0x1, -R233 ;  /* 0x0000000102029824 */ /* 0x000fe200078e0ae9 */
[----:B------:R-:W-:-:S02]  /*7870*/  IABS R6, R5 ;  /* 0x0000000500067213 */ /* 0x000fc40000000000 */
[----:B------:R-:W-:-:S03]  /*7880*/  ISETP.GT.U32.AND P6, PT, R233, R244, PT ;  /* 0x000000f4e900720c */ /* 0x000fc60003fc4070 */
[----:B------:R-:W-:Y:S02]  /*7890*/  IMAD.HI.U32 R3, R0, R6, RZ ;  /* 0x0000000600037227 */ /* 0x000fe400078e00ff */
[-C--:B------:R-:W-:Y:S02]  /*78a0*/  @!P4 IADD3 R243, PT, PT, R243, -R233.reuse, RZ ;  /* 0x800000e9f3f3c210 */ /* 0x080fe40007ffe0ff */
[----:B------:R-:W-:Y:S01]  /*78b0*/  ISETP.GE.AND P4, PT, R11, RZ, PT ;  /* 0x000000ff0b00720c */ /* 0x000fe20003f86270 */
[----:B------:R-:W-:Y:S01]  /*78c0*/  IMAD.MOV R3, RZ, RZ, -R3 ;  /* 0x000000ffff037224 */ /* 0x000fe200078e0a03 */
[----:B------:R-:W-:Y:S01]  /*78d0*/  @!P3 IADD3 R4, PT, PT, R4, -R233, RZ ;  /* 0x800000e90404b210 */ /* 0x000fe20007ffe0ff */
[----:B------:R-:W-:Y:S01]  /*78e0*/  @!P2 IMAD.IADD R242, R242, 0x1, -R233 ;  /* 0x00000001f2f2a824 */ /* 0x000fe200078e0ae9 */
[C---:B------:R-:W-:Y:S01]  /*78f0*/  ISETP.GT.U32.AND P3, PT, R233.reuse, R2, PT ;  /* 0x00000002e900720c */ /* 0x040fe20003f64070 */
[----:B------:R-:W-:Y:S01]  /*7900*/  IMAD R6, R233, R3, R6 ;  /* 0x00000003e9067224 */ /* 0x000fe200078e0206 */
[----:B------:R-:W-:Y:S01]  /*7910*/  ISETP.GE.AND P2, PT, R9, RZ, PT ;  /* 0x000000ff0900720c */ /* 0x000fe20003f46270 */
[----:B------:R-:W-:Y:S01]  /*7920*/  IMAD.HI.U32 R3, R0, R8, RZ ;  /* 0x0000000800037227 */ /* 0x000fe200078e00ff */
[----:B------:R-:W-:-:S03]  /*7930*/  ISETP.GT.U32.AND P5, PT, R233, R242, PT ;  /* 0x000000f2e900720c */ /* 0x000fc60003fa4070 */
[----:B------:R-:W-:Y:S02]  /*7940*/  IMAD.MOV R3, RZ, RZ, -R3 ;  /* 0x000000ffff037224 */ /* 0x000fe400078e0a03 */
[----:B------:R-:W-:Y:S01]  /*7950*/  @!P4 IMAD.MOV R243, RZ, RZ, -R243 ;  /* 0x000000fffff3c224 */ /* 0x000fe200078e0af3 */
[C---:B------:R-:W-:Y:S01]  /*7960*/  ISETP.GT.U32.AND P4, PT, R233.reuse, R6, PT ;  /* 0x00000006e900720c */ /* 0x040fe20003f84070 */
[C---:B------:R-:W-:Y:S02]  /*7970*/  IMAD R8, R233.reuse, R3, R8 ;  /* 0x00000003e9087224 */ /* 0x040fe400078e0208 */
[--C-:B------:R-:W-:Y:S01]  /*7980*/  @!P6 IMAD.IADD R244, R244, 0x1, -R233.reuse ;  /* 0x00000001f4f4e824 */ /* 0x100fe200078e0ae9 */
[----:B------:R-:W-:Y:S01]  /*7990*/  ISETP.GE.AND P6, PT, R12, RZ, PT ;  /* 0x000000ff0c00720c */ /* 0x000fe20003fc6270 */
[--C-:B------:R-:W-:Y:S01]  /*79a0*/  @!P3 IMAD.IADD R2, R2, 0x1, -R233.reuse ;  /* 0x000000010202b824 */ /* 0x100fe200078e0ae9 */
[C---:B------:R-:W-:Y:S01]  /*79b0*/  ISETP.GT.U32.AND P3, PT, R233.reuse, R8, PT ;  /* 0x00000008e900720c */ /* 0x040fe20003f64070 */
[----:B------:R-:W-:Y:S01]  /*79c0*/  @!P5 IMAD.IADD R242, R242, 0x1, -R233 ;  /* 0x00000001f2f2d824 */ /* 0x000fe200078e0ae9 */
[----:B------:R-:W-:Y:S01]  /*79d0*/  ISETP.GE.AND P5, PT, R10, RZ, PT ;  /* 0x000000ff0a00720c */ /* 0x000fe20003fa6270 */
[----:B------:R-:W-:Y:S01]  /*79e0*/  @!P2 IMAD.MOV R241, RZ, RZ, -R241 ;  /* 0x000000fffff1a224 */ /* 0x000fe200078e0af1 */
[C---:B------:R-:W-:Y:S01]  /*79f0*/  ISETP.GT.U32.AND P2, PT, R233.reuse, R4, PT ;  /* 0x00000004e900720c */ /* 0x040fe20003f44070 */
[----:B------:R-:W-:Y:S01]  /*7a00*/  VIADD R11, R252, 0xa0 ;  /* 0x000000a0fc0b7836 */ /* 0x000fe20000000000 */
[----:B------:R-:W-:Y:S01]  /*7a10*/  ISETP.GT.U32.AND P1, PT, R233, R244, PT ;  /* 0x000000f4e900720c */ /* 0x000fe20003f24070 */
[----:B------:R-:W-:Y:S01]  /*7a20*/  @!P4 IMAD.IADD R6, R6, 0x1, -R233 ;  /* 0x000000010606c824 */ /* 0x000fe200078e0ae9 */
[----:B------:R-:W-:Y:S01]  /*7a30*/  IADD3 R10, PT, PT, R252, 0x9f, RZ ;  /* 0x0000009ffc0a7810 */ /* 0x000fe20007ffe0ff */
[----:B------:R-:W-:Y:S01]  /*7a40*/  IMAD.MOV.U32 R17, RZ, RZ, R2 ;  /* 0x000000ffff117224 */ /* 0x000fe200078e0002 */
[----:B------:R-:W-:-:S02]  /*7a50*/  IABS R9, R11 ;  /* 0x0000000b00097213 */ /* 0x000fc40000000000 */
[----:B------:R-:W-:Y:S02]  /*7a60*/  IABS R7, R10 ;  /* 0x0000000a00077213 */ /* 0x000fe40000000000 */
[----:B------:R-:W-:Y:S02]  /*7a70*/  ISETP.GT.U32.AND P4, PT, R233, R6, PT ;  /* 0x00000006e900720c */ /* 0x000fe40003f84070 */
[----:B------:R-:W-:Y:S01]  /*7a80*/  @!P3 IADD3 R8, PT, PT, R8, -R233, RZ ;  /* 0x800000e90808b210 */ /* 0x000fe20007ffe0ff */
[----:B------:R-:W-:Y:S01]  /*7a90*/  IMAD.HI.U32 R3, R0, R7, RZ ;  /* 0x0000000700037227 */ /* 0x000fe200078e00ff */
[----:B------:R-:W-:Y:S02]  /*7aa0*/  @!P5 IADD3 R242, PT, PT, -R242, RZ, RZ ;  /* 0x000000fff2f2d210 */ /* 0x000fe40007ffe1ff */
[----:B------:R-:W-:Y:S01]  /*7ab0*/  @!P2 IADD3 R4, PT, PT, R4, -R233, RZ ;  /* 0x800000e90404a210 */ /* 0x000fe20007ffe0ff */
[----:B------:R-:W-:Y:S01]  /*7ac0*/  @!P1 IMAD.IADD R244, R244, 0x1, -R233 ;  /* 0x00000001f4f49824 */ /* 0x000fe200078e0ae9 */
[----:B------:R-:W-:Y:S01]  /*7ad0*/  ISETP.GE.AND P5, PT, R13, RZ, PT ;  /* 0x000000ff0d00720c */ /* 0x000fe20003fa6270 */
[----:B------:R-:W-:Y:S01]  /*7ae0*/  IMAD.MOV R2, RZ, RZ, -R3 ;  /* 0x000000ffff027224 */ /* 0x000fe200078e0a03 */
[----:B------:R-:W-:Y:S01]  /*7af0*/  ISETP.GE.AND P2, PT, R5, RZ, PT ;  /* 0x000000ff0500720c */ /* 0x000fe20003f46270 */
[----:B------:R-:W-:Y:S01]  /*7b00*/  IMAD.HI.U32 R5, R0, R9, RZ ;  /* 0x0000000900057227 */ /* 0x000fe200078e00ff */
[----:B------:R-:W-:-:S02]  /*7b10*/  ISETP.GT.U32.AND P3, PT, R233, R8, PT ;  /* 0x00000008e900720c */ /* 0x000fc40003f64070 */
[----:B------:R-:W-:Y:S01]  /*7b20*/  ISETP.GE.AND P1, PT, R14, RZ, PT ;  /* 0x000000ff0e00720c */ /* 0x000fe20003f26270 */
[C---:B------:R-:W-:Y:S01]  /*7b30*/  IMAD R2, R233.reuse, R2, R7 ;  /* 0x00000002e9027224 */ /* 0x040fe200078e0207 */
[----:B------:R-:W-:Y:S01]  /*7b40*/  MOV R16, R4 ;  /* 0x0000000400107202 */ /* 0x000fe20000000f00 */
[----:B------:R-:W-:Y:S02]  /*7b50*/  IMAD.MOV R4, RZ, RZ, -R5 ;  /* 0x000000ffff047224 */ /* 0x000fe400078e0a05 */
[----:B------:R-:W-:Y:S01]  /*7b60*/  @!P4 IMAD.IADD R6, R6, 0x1, -R233 ;  /* 0x000000010606c824 */ /* 0x000fe200078e0ae9 */
[C---:B------:R-:W-:Y:S01]  /*7b70*/  ISETP.GT.U32.AND P4, PT, R233.reuse, R2, PT ;  /* 0x00000002e900720c */ /* 0x040fe20003f84070 */
[----:B------:R-:W-:Y:S02]  /*7b80*/  IMAD R4, R233, R4, R9 ;  /* 0x00000004e9047224 */ /* 0x000fe400078e0209 */
[----:B------:R-:W-:Y:S01]  /*7b90*/  @!P6 IMAD.MOV R244, RZ, RZ, -R244 ;  /* 0x000000fffff4e224 */ /* 0x000fe200078e0af4 */
[----:B------:R-:W-:Y:S01]  /*7ba0*/  MOV R7, R6 ;  /* 0x0000000600077202 */ /* 0x000fe20000000f00 */
[----:B------:R-:W-:Y:S01]  /*7bb0*/  @!P5 IMAD.MOV R17, RZ, RZ, -R17 ;  /* 0x000000ffff11d224 */ /* 0x000fe200078e0a11 */
[----:B------:R-:W-:Y:S01]  /*7bc0*/  ISETP.GE.AND P6, PT, R15, RZ, PT ;  /* 0x000000ff0f00720c */ /* 0x000fe20003fc6270 */
[--C-:B------:R-:W-:Y:S01]  /*7bd0*/  @!P3 IMAD.IADD R8, R8, 0x1, -R233.reuse ;  /* 0x000000010808b824 */ /* 0x100fe200078e0ae9 */
[----:B------:R-:W-:Y:S01]  /*7be0*/  @!P1 IADD3 R16, PT, PT, -R16, RZ, RZ ;  /* 0x000000ff10109210 */ /* 0x000fe20007ffe1ff */
[----:B------:R-:W-:Y:S01]  /*7bf0*/  VIADD R3, R252, 0xa1 ;  /* 0x000000a1fc037836 */ /* 0x000fe20000000000 */
[----:B------:R-:W-:Y:S01]  /*7c00*/  ISETP.GT.U32.AND P3, PT, R233, R4, PT ;  /* 0x00000004e900720c */ /* 0x000fe20003f64070 */
[----:B------:R-:W-:Y:S01]  /*7c10*/  STL [R1+0x18], R17 ;  /* 0x0000181101007387 */ /* 0x000fe20000100800 */
[----:B------:R-:W-:Y:S01]  /*7c20*/  @!P2 IADD3 R7, PT, PT, -R7, RZ, RZ ;  /* 0x000000ff0707a210 */ /* 0x000fe20007ffe1ff */
[----:B------:R-:W-:Y:S01]  /*7c30*/  @!P4 IMAD.IADD R2, R2, 0x1, -R233 ;  /* 0x000000010202c824 */ /* 0x000fe200078e0ae9 */
[----:B------:R-:W-:Y:S01]  /*7c40*/  IABS R6, R3 ;  /* 0x0000000300067213 */ /* 0x000fe20000000000 */
[----:B------:R-:W-:Y:S01]  /*7c50*/  STL [R1+0x14], R16 ;  /* 0x0000141001007387 */ /* 0x000fe20000100800 */
[C---:B------:R-:W-:Y:S01]  /*7c60*/  VIADD R5, R252.reuse, 0xa2 ;  /* 0x000000a2fc057836 */ /* 0x040fe20000000000 */
[----:B------:R-:W-:Y:S01]  /*7c70*/  ISETP.GE.AND P2, PT, R3, RZ, PT ;  /* 0x000000ff0300720c */ /* 0x000fe20003f46270 */
[----:B------:R-:W-:Y:S01]  /*7c80*/  VIADD R9, R252, 0xa4 ;  /* 0x000000a4fc097836 */ /* 0x000fe20000000000 */
[----:B------:R1:W-:Y:S01]  /*7c90*/  STL [R1+0x10], R7 ;  /* 0x0000100701007387 */ /* 0x0003e20000100800 */
[----:B------:R-:W-:Y:S01]  /*7ca0*/  IMAD.HI.U32 R3, R0, R6, RZ ;  /* 0x0000000600037227 */ /* 0x000fe200078e00ff */
[----:B------:R-:W-:-:S02]  /*7cb0*/  IABS R251, R5 ;  /* 0x0000000500fb7213 */ /* 0x000fc40000000000 */
[----:B------:R-:W-:Y:S01]  /*7cc0*/  ISETP.GE.AND P4, PT, R5, RZ, PT ;  /* 0x000000ff0500720c */ /* 0x000fe20003f86270 */
[----:B------:R-:W-:Y:S01]  /*7cd0*/  @!P3 IMAD.IADD R4, R4, 0x1, -R233 ;  /* 0x000000010404b824 */ /* 0x000fe200078e0ae9 */
[----:B------:R-:W-:Y:S01]  /*7ce0*/  IADD3 R3, PT, PT, -R3, RZ, RZ ;  /* 0x000000ff03037210 */ /* 0x000fe20007ffe1ff */
[----:B------:R-:W-:Y:S01]  /*7cf0*/  IMAD.HI.U32 R5, R0, R251, RZ ;  /* 0x000000fb00057227 */ /* 0x000fe200078e00ff */
[----:B------:R-:W-:Y:S02]  /*7d00*/  ISETP.GE.AND P5, PT, R10, RZ, PT ;  /* 0x000000ff0a00720c */ /* 0x000fe40003fa6270 */
[C---:B------:R-:W-:Y:S01]  /*7d10*/  ISETP.GT.U32.AND P3, PT, R233.reuse, R4, PT ;  /* 0x00000004e900720c */ /* 0x040fe20003f64070 */
[----:B-1----:R-:W-:Y:S01]  /*7d20*/  IMAD.MOV.U32 R7, RZ, RZ, R8 ;  /* 0x000000ffff077224 */ /* 0x002fe200078e0008 */
[----:B------:R-:W-:Y:S01]  /*7d30*/  IABS R19, R9 ;  /* 0x0000000900137213 */ /* 0x000fe20000000000 */
[----:B------:R-:W-:Y:S01]  /*7d40*/  IMAD R6, R233, R3, R6 ;  /* 0x00000003e9067224 */ /* 0x000fe200078e0206 */
[----:B------:R-:W-:Y:S01]  /*7d50*/  ISETP.GE.AND P1, PT, R11, RZ, PT ;  /* 0x000000ff0b00720c */ /* 0x000fe20003f26270 */
[----:B------:R-:W-:Y:S01]  /*7d60*/  IMAD.MOV R8, RZ, RZ, -R5 ;  /* 0x000000ffff087224 */ /* 0x000fe200078e0a05 */
[----:B------:R-:W-:Y:S01]  /*7d70*/  @!P6 IADD3 R7, PT, PT, -R7, RZ, RZ ;  /* 0x000000ff0707e210 */ /* 0x000fe20007ffe1ff */
[----:B------:R-:W-:Y:S01]  /*7d80*/  VIADD R5, R252, 0xa5 ;  /* 0x000000a5fc057836 */ /* 0x000fe20000000000 */
[C---:B------:R-:W-:Y:S01]  /*7d90*/  ISETP.GT.U32.AND P6, PT, R233.reuse, R2, PT ;  /* 0x00000002e900720c */ /* 0x040fe20003fc4070 */
[----:B------:R-:W-:Y:S01]  /*7da0*/  IMAD R251, R233, R8, R251 ;  /* 0x00000008e9fb7224 */ /* 0x000fe200078e02fb */
[----:B------:R-:W-:Y:S01]  /*7db0*/  IABS R15, R229 ;  /* 0x000000e5000f7213 */ /* 0x000fe20000000000 */
[----:B------:R1:W-:Y:S01]  /*7dc0*/  STL [R1+0xc], R7 ;  /* 0x00000c0701007387 */ /* 0x0003e20000100800 */
[----:B------:R-:W-:Y:S01]  /*7dd0*/  IABS R20, R5 ;  /* 0x0000000500147213 */ /* 0x000fe20000000000 */
[----:B------:R-:W-:Y:S01]  /*7de0*/  IMAD.HI.U32 R3, R0, R19, RZ ;  /* 0x0000001300037227 */ /* 0x000fe200078e00ff */
[----:B------:R-:W-:-:S02]  /*7df0*/  @!P3 IADD3 R4, PT, PT, R4, -R233, RZ ;  /* 0x800000e90404b210 */ /* 0x000fc40007ffe0ff */
[----:B------:R-:W-:-:S03]  /*7e00*/  ISETP.GT.U32.AND P3, PT, R233, R251, PT ;  /* 0x000000fbe900720c */ /* 0x000fc60003f64070 */
[----:B------:R-:W-:Y:S02]  /*7e10*/  IMAD.MOV.U32 R8, RZ, RZ, R4 ;  /* 0x000000ffff087224 */ /* 0x000fe400078e0004 */
[----:B------:R-:W-:Y:S01]  /*7e20*/  @!P6 IADD3 R2, PT, PT, R2, -R233, RZ ;  /* 0x800000e90202e210 */ /* 0x000fe20007ffe0ff */
[----:B-1----:R-:W-:Y:S01]  /*7e30*/  VIADD R7, R252, 0xa3 ;  /* 0x000000a3fc077836 */ /* 0x002fe20000000000 */
[C---:B------:R-:W-:Y:S01]  /*7e40*/  ISETP.GT.U32.AND P6, PT, R233.reuse, R6, PT ;  /* 0x00000006e900720c */ /* 0x040fe20003fc4070 */
[----:B------:R-:W-:Y:S01]  /*7e50*/  IMAD.MOV R4, RZ, RZ, -R3 ;  /* 0x000000ffff047224 */ /* 0x000fe200078e0a03 */
[----:B------:R-:W-:Y:S01]  /*7e60*/  @!P1 IADD3 R8, PT, PT, -R8, RZ, RZ ;  /* 0x000000ff08089210 */ /* 0x000fe20007ffe1ff */
[----:B------:R-:W-:Y:S01]  /*7e70*/  IMAD.MOV.U32 R10, RZ, RZ, R2 ;  /* 0x000000ffff0a7224 */ /* 0x000fe200078e0002 */
[----:B------:R-:W-:Y:S01]  /*7e80*/  IABS R250, R7 ;  /* 0x0000000700fa7213 */ /* 0x000fe20000000000 */
[----:B------:R-:W-:Y:S01]  /*7e90*/  IMAD R19, R233, R4, R19 ;  /* 0x00000004e9137224 */ /* 0x000fe200078e0213 */
[----:B------:R-:W-:Y:S01]  /*7ea0*/  ISETP.GE.AND P1, PT, R9, RZ, PT ;  /* 0x000000ff0900720c */ /* 0x000fe20003f26270 */
[----:B------:R-:W-:Y:S01]  /*7eb0*/  @!P3 IMAD.IADD R251, R251, 0x1, -R233 ;  /* 0x00000001fbfbb824 */ /* 0x000fe200078e0ae9 */
[----:B------:R-:W-:Y:S01]  /*7ec0*/  IADD3 R9, PT, PT, R252, 0xab, RZ ;  /* 0x000000abfc097810 */ /* 0x000fe20007ffe0ff */
[----:B------:R-:W-:-:S03]  /*7ed0*/  IMAD.HI.U32 R2, R0, R250, RZ ;  /* 0x000000fa00027227 */ /* 0x000fc600078e00ff */
[----:B------:R-:W-:Y:S01]  /*7ee0*/  ISETP.GT.U32.AND P3, PT, R233, R251, PT ;  /* 0x000000fbe900720c */ /* 0x000fe20003f64070 */
[----:B------:R-:W-:Y:S01]  /*7ef0*/  @!P6 IMAD.IADD R6, R6, 0x1, -R233 ;  /* 0x000000010606e824 */ /* 0x000fe200078e0ae9 */
[----:B------:R-:W-:Y:S01]  /*7f00*/  IADD3 R2, PT, PT, -R2, RZ, RZ ;  /* 0x000000ff02027210 */ /* 0x000fe20007ffe1ff */
[----:B------:R-:W-:Y:S01]  /*7f10*/  @!P5 IMAD.MOV R10, RZ, RZ, -R10 ;  /* 0x000000ffff0ad224 */ /* 0x000fe200078e0a0a */
[----:B------:R-:W-:Y:S01]  /*7f20*/  ISETP.GE.AND P5, PT, R7, RZ, PT ;  /* 0x000000ff0700720c */ /* 0x000fe20003fa6270 */
[----:B------:R-:W-:Y:S01]  /*7f30*/  VIADD R4, R252, 0xa6 ;  /* 0x000000a6fc047836 */ /* 0x000fe20000000000 */
[C---:B------:R-:W-:Y:S01]  /*7f40*/  ISETP.GT.U32.AND P6, PT, R233.reuse, R6, PT ;  /* 0x00000006e900720c */ /* 0x040fe20003fc4070 */
[----:B------:R-:W-:Y:S01]  /*7f50*/  IMAD R250, R233, R2, R250 ;  /* 0x00000002e9fa7224 */ /* 0x000fe200078e02fa */
[----:B------:R1:W-:Y:S01]  /*7f60*/  STL [R1+0x8], R10 ;  /* 0x0000080a01007387 */ /* 0x0003e20000100800 */
[----:B------:R-:W-:Y:S01]  /*7f70*/  IMAD.HI.U32 R2, R0, R20, RZ ;  /* 0x0000001400027227 */ /* 0x000fe200078e00ff */
[----:B------:R-:W-:-:S02]  /*7f80*/  IABS R21, R4 ;  /* 0x0000000400157213 */ /* 0x000fc40000000000 */
[----:B------:R-:W-:Y:S01]  /*7f90*/  IADD3 R7, PT, PT, R252, 0xa7, RZ ;  /* 0x000000a7fc077810 */ /* 0x000fe20007ffe0ff */
[----:B------:R-:W-:Y:S01]  /*7fa0*/  IMAD.MOV R2, RZ, RZ, -R2 ;  /* 0x000000ffff027224 */ /* 0x000fe200078e0a02 */
[----:B------:R2:W-:Y:S01]  /*7fb0*/  STL [R1+0x4], R8 ;  /* 0x0000040801007387 */ /* 0x0005e20000100800 */
[----:B------:R-:W-:Y:S01]  /*7fc0*/  @!P3 IMAD.IADD R251, R251, 0x1, -R233 ;  /* 0x00000001fbfbb824 */ /* 0x000fe200078e0ae9 */
[C---:B------:R-:W-:Y:S01]  /*7fd0*/  ISETP.GT.U32.AND P3, PT, R233.reuse, R19, PT ;  /* 0x00000013e900720c */ /* 0x040fe20003f64070 */
[C---:B------:R-:W-:Y:S01]  /*7fe0*/  IMAD R20, R233.reuse, R2, R20 ;  /* 0x00000002e9147224 */ /* 0x040fe200078e0214 */
[----:B------:R-:W-:Y:S01]  /*7ff0*/  IABS R22, R7 ;  /* 0x0000000700167213 */ /* 0x000fe20000000000 */
[----:B------:R-:W-:Y:S01]  /*8000*/  IMAD.HI.U32 R2, R0, R21, RZ ;  /* 0x0000001500027227 */ /* 0x000fe200078e00ff */
[----:B------:R-:W-:Y:S02]  /*8010*/  @!P6 IADD3 R6, PT, PT, R6, -R233, RZ ;  /* 0x800000e90606e210 */ /* 0x000fe40007ffe0ff */
[----:B------:R-:W-:Y:S01]  /*8020*/  ISETP.GT.U32.AND P6, PT, R233, R250, PT ;  /* 0x000000fae900720c */ /* 0x000fe20003fc4070 */
[----:B------:R-:W-:Y:S01]  /*8030*/  IMAD.HI.U32 R3, R0, R22, RZ ;  /* 0x0000001600037227 */ /* 0x000fe200078e00ff */
[----:B------:R-:W-:-:S02]  /*8040*/  IADD3 R2, PT, PT, -R2, RZ, RZ ;  /* 0x000000ff02027210 */ /* 0x000fc40007ffe1ff */
[----:B------:R-:W-:Y:S01]  /*8050*/  IABS R26, R9 ;  /* 0x00000009001a7213 */ /* 0x000fe20000000000 */
[----:B-1----:R-:W-:Y:S02]  /*8060*/  IMAD.MOV.U32 R10, RZ, RZ, R6 ;  /* 0x000000ffff0a7224 */ /* 0x002fe400078e0006 */
[----:B--2---:R-:W-:Y:S02]  /*8070*/  VIADD R8, R252, 0xa8 ;  /* 0x000000a8fc087836 */ /* 0x004fe40000000000 */
[----:B------:R-:W-:Y:S01]  /*8080*/  @!P2 IMAD.MOV R10, RZ, RZ, -R10 ;  /* 0x000000ffff0aa224 */ /* 0x000fe200078e0a0a */
[----:B------:R-:W-:Y:S01]  /*8090*/  ISETP.GT.U32.AND P2, PT, R233, R20, PT ;  /* 0x00000014e900720c */ /* 0x000fe20003f44070 */
[----:B------:R-:W-:Y:S01]  /*80a0*/  @!P3 IMAD.IADD R19, R19, 0x1, -R233 ;  /* 0x000000011313b824 */ /* 0x000fe200078e0ae9 */
[----:B------:R-:W-:Y:S01]  /*80b0*/  IABS R23, R8 ;  /* 0x0000000800177213 */ /* 0x000fe20000000000 */
[C---:B------:R-:W-:Y:S01]  /*80c0*/  IMAD R21, R233.reuse, R2, R21 ;  /* 0x00000002e9157224 */ /* 0x040fe200078e0215 */
[----:B------:R-:W-:Y:S01]  /*80d0*/  @!P6 IADD3 R250, PT, PT, R250, -R233, RZ ;  /* 0x800000e9fafae210 */ /* 0x000fe20007ffe0ff */
[----:B------:R-:W-:Y:S01]  /*80e0*/  IMAD.MOV R3, RZ, RZ, -R3 ;  /* 0x000000ffff037224 */ /* 0x000fe200078e0a03 */
[----:B------:R-:W-:Y:S01]  /*80f0*/  ISETP.GT.U32.AND P3, PT, R233, R19, PT ;  /* 0x00000013e900720c */ /* 0x000fe20003f64070 */
[----:B------:R-:W-:Y:S01]  /*8100*/  IMAD.HI.U32 R2, R0, R23, RZ ;  /* 0x0000001700027227 */ /* 0x000fe200078e00ff */
[----:B------:R-:W-:Y:S01]  /*8110*/  ISETP.GE.AND P6, PT, R5, RZ, PT ;  /* 0x000000ff0500720c */ /* 0x000fe20003fc6270 */
[----:B------:R1:W-:Y:S01]  /*8120*/  STL [R1], R10 ;  /* 0x0000000a01007387 */ /* 0x0003e20000100800 */
[----:B------:R-:W-:Y:S01]  /*8130*/  IADD3 R5, PT, PT, R252, 0xa9, RZ ;  /* 0x000000a9fc057810 */ /* 0x000fe20007ffe0ff */
[----:B------:R-:W-:-:S02]  /*8140*/  IMAD R22, R233, R3, R22 ;  /* 0x00000003e9167224 */ /* 0x000fc400078e0216 */
[----:B------:R-:W-:Y:S01]  /*8150*/  @!P2 IMAD.IADD R20, R20, 0x1, -R233 ;  /* 0x000000011414a824 */ /* 0x000fe200078e0ae9 */
[----:B------:R-:W-:Y:S01]  /*8160*/  IABS R24, R5 ;  /* 0x0000000500187213 */ /* 0x000fe20000000000 */
[----:B------:R-:W-:Y:S02]  /*8170*/  IMAD.MOV R2, RZ, RZ, -R2 ;  /* 0x000000ffff027224 */ /* 0x000fe400078e0a02 */
[----:B------:R-:W-:Y:S01]  /*8180*/  @!P4 IMAD.MOV R251, RZ, RZ, -R251 ;  /* 0x000000fffffbc224 */ /* 0x000fe200078e0afb */
[C---:B------:R-:W-:Y:S01]  /*8190*/  ISETP.GT.U32.AND P2, PT, R233.reuse, R20, PT ;  /* 0x00000014e900720c */ /* 0x040fe20003f44070 */
[C---:B------:R-:W-:Y:S01]  /*81a0*/  IMAD R23, R233.reuse, R2, R23 ;  /* 0x00000002e9177224 */ /* 0x040fe200078e0217 */
[----:B------:R-:W-:Y:S01]  /*81b0*/  ISETP.GT.U32.AND P4, PT, R233, R250, PT ;  /* 0x000000fae900720c */ /* 0x000fe20003f84070 */
[----:B------:R-:W-:Y:S01]  /*81c0*/  IMAD.HI.U32 R2, R0, R24, RZ ;  /* 0x0000001800027227 */ /* 0x000fe200078e00ff */
[----:B------:R-:W-:Y:S01]  /*81d0*/  @!P3 IADD3 R19, PT, PT, R19, -R233, RZ ;  /* 0x800000e91313b210 */ /* 0x000fe20007ffe0ff */
[----:B------:R-:W-:Y:S01]  /*81e0*/  STL [R1+0x2408], R251 ;  /* 0x002408fb01007387 */ /* 0x000fe20000100800 */
[----:B------:R-:W-:Y:S01]  /*81f0*/  ISETP.GT.U32.AND P3, PT, R233, R22, PT ;  /* 0x00000016e900720c */ /* 0x000fe20003f64070 */
[----:B------:R-:W-:Y:S01]  /*8200*/  VIADD R6, R252, 0xaa ;  /* 0x000000aafc067836 */ /* 0x000fe20000000000 */
[----:B------:R-:W-:-:S02]  /*8210*/  @!P1 IADD3 R19, PT, PT, -R19, RZ, RZ ;  /* 0x000000ff13139210 */ /* 0x000fc40007ffe1ff */
[----:B-1----:R-:W-:Y:S02]  /*8220*/  IADD3 R10, PT, PT, R252, 0xee, RZ ;  /* 0x000000eefc0a7810 */ /* 0x002fe40007ffe0ff */
[----:B------:R-:W-:Y:S01]  /*8230*/  IABS R25, R6 ;  /* 0x0000000600197213 */ /* 0x000fe20000000000 */
[--C-:B------:R-:W-:Y:S01]  /*8240*/  @!P2 IMAD.IADD R20, R20, 0x1, -R233.reuse ;  /* 0x000000011414a824 */ /* 0x100fe200078e0ae9 */
[C---:B------:R-:W-:Y:S01]  /*8250*/  ISETP.GT.U32.AND P2, PT, R233.reuse, R23, PT ;  /* 0x00000017e900720c */ /* 0x040fe20003f44070 */
[--C-:B------:R-:W-:Y:S01]  /*8260*/  @!P4 IMAD.IADD R250, R250, 0x1, -R233.reuse ;  /* 0x00000001fafac824 */ /* 0x100fe200078e0ae9 */
[----:B------:R-:W-:Y:S01]  /*8270*/  ISETP.GT.U32.AND P4, PT, R233, R21, PT ;  /* 0x00000015e900720c */ /* 0x000fe20003f84070 */
[----:B------:R-:W-:Y:S01]  /*8280*/  IMAD.HI.U32 R3, R0, R25, RZ ;  /* 0x0000001900037227 */ /* 0x000fe200078e00ff */
[----:B------:R-:W-:Y:S02]  /*8290*/  IABS R17, R10 ;  /* 0x0000000a00117213 */ /* 0x000fe40000000000 */
[----:B------:R-:W-:Y:S01]  /*82a0*/  @!P5 IADD3 R250, PT, PT, -R250, RZ, RZ ;  /* 0x000000fffafad210 */ /* 0x000fe20007ffe1ff */
[--C-:B------:R-:W-:Y:S01]  /*82b0*/  @!P3 IMAD.IADD R22, R22, 0x1, -R233.reuse ;  /* 0x000000011616b824 */ /* 0x100fe200078e0ae9 */
[----:B------:R-:W-:Y:S01]  /*82c0*/  ISETP.GE.AND P5, PT, R4, RZ, PT ;  /* 0x000000ff0400720c */ /* 0x000fe20003fa6270 */
[----:B------:R-:W-:Y:S01]  /*82d0*/  IMAD.MOV R4, RZ, RZ, -R2 ;  /* 0x000000ffff047224 */ /* 0x000fe200078e0a02 */
[----:B------:R-:W-:Y:S01]  /*82e0*/  ISETP.GE.AND P3, PT, R7, RZ, PT ;  /* 0x000000ff0700720c */ /* 0x000fe20003f66270 */
[----:B------:R-:W-:Y:S01]  /*82f0*/  IMAD.HI.U32 R2, R0, R26, RZ ;  /* 0x0000001a00027227 */ /* 0x000fe200078e00ff */
[----:B------:R1:W-:Y:S03]  /*8300*/  STL [R1+0x240c], R250 ;  /* 0x00240cfa01007387 */ /* 0x0003e60000100800 */
[--C-:B------:R-:W-:Y:S01]  /*8310*/  @!P2 IMAD.IADD R23, R23, 0x1, -R233.reuse ;  /* 0x000000011717a824 */ /* 0x100fe200078e0ae9 */
[----:B------:R-:W-:Y:S01]  /*8320*/  ISETP.GT.U32.AND P2, PT, R233, R22, PT ;  /* 0x00000016e900720c */ /* 0x000fe20003f44070 */
[----:B------:R-:W-:Y:S01]  /*8330*/  IMAD.MOV R2, RZ, RZ, -R2 ;  /* 0x000000ffff027224 */ /* 0x000fe200078e0a02 */
[----:B------:R-:W-:Y:S01]  /*8340*/  STL [R1+0x2404], R19 ;  /* 0x0024041301007387 */ /* 0x000fe20000100800 */
[----:B------:R-:W-:Y:S01]  /*8350*/  @!P4 IMAD.IADD R21, R21, 0x1, -R233 ;  /* 0x000000011515c824 */ /* 0x000fe200078e0ae9 */
[C---:B------:R-:W-:Y:S01]  /*8360*/  ISETP.GT.U32.AND P1, PT, R233.reuse, R23, PT ;  /* 0x00000017e900720c */ /* 0x040fe20003f24070 */
[----:B------:R-:W-:-:S02]  /*8370*/  IMAD R26, R233, R2, R26 ;  /* 0x00000002e91a7224 */ /* 0x000fc400078e021a */
[C---:B------:R-:W-:Y:S01]  /*8380*/  IMAD R24, R233.reuse, R4, R24 ;  /* 0x00000004e9187224 */ /* 0x040fe200078e0218 */
[----:B------:R-:W-:Y:S01]  /*8390*/  ISETP.GT.U32.AND P4, PT, R233, R21, PT ;  /* 0x00000015e900720c */ /* 0x000fe20003f84070 */
[C---:B------:R-:W-:Y:S01]  /*83a0*/  VIADD R7, R252.reuse, 0xad ;  /* 0x000000adfc077836 */ /* 0x040fe20000000000 */
[----:B------:R-:W-:Y:S01]  /*83b0*/  IADD3 R4, PT, PT, -R3, RZ, RZ ;  /* 0x000000ff03047210 */ /* 0x000fe20007ffe1ff */
[----:B------:R-:W-:Y:S01]  /*83c0*/  @!P6 IMAD.MOV R20, RZ, RZ, -R20 ;  /* 0x000000ffff14e224 */ /* 0x000fe200078e0a14 */
[C---:B------:R-:W-:Y:S01]  /*83d0*/  IADD3 R3, PT, PT, R252.reuse, 0xac, RZ ;  /* 0x000000acfc037810 */ /* 0x040fe20007ffe0ff */
[----:B-1----:R-:W-:Y:S01]  /*83e0*/  VIADD R250, R252, 0xf3 ;  /* 0x000000f3fcfa7836 */ /* 0x002fe20000000000 */
[----:B------:R-:W-:Y:S01]  /*83f0*/  @!P2 IADD3 R22, PT, PT, R22, -R233, RZ ;  /* 0x800000e91616a210 */ /* 0x000fe20007ffe0ff */
[C---:B------:R-:W-:Y:S01]  /*8400*/  IMAD R25, R233.reuse, R4, R25 ;  /* 0x00000004e9197224 */ /* 0x040fe200078e0219 */
[----:B------:R-:W-:Y:S01]  /*8410*/  ISETP.GT.U32.AND P2, PT, R233, R26, PT ;  /* 0x0000001ae900720c */ /* 0x000fe20003f44070 */
[--C-:B------:R-:W-:Y:S01]  /*8420*/  @!P1 IMAD.IADD R23, R23, 0x1, -R233.reuse ;  /* 0x0000000117179824 */ /* 0x100fe200078e0ae9 */
[----:B------:R-:W-:Y:S01]  /*8430*/  IABS R27, R3 ;  /* 0x00000003001b7213 */ /* 0x000fe20000000000 */
[----:B------:R-:W-:Y:S01]  /*8440*/  @!P3 IMAD.MOV R22, RZ, RZ, -R22 ;  /* 0x000000ffff16b224 */ /* 0x000fe200078e0a16 */
[----:B------:R-:W-:Y:S01]  /*8450*/  IABS R28, R7 ;  /* 0x00000007001c7213 */ /* 0x000fe20000000000 */
[----:B------:R-:W-:Y:S01]  /*8460*/  @!P4 IMAD.IADD R21, R21, 0x1, -R233 ;  /* 0x000000011515c824 */ /* 0x000fe200078e0ae9 */
[----:B------:R-:W-:Y:S01]  /*8470*/  ISETP.GE.AND P1, PT, R5, RZ, PT ;  /* 0x000000ff0500720c */ /* 0x000fe20003f26270 */
[----:B------:R-:W-:Y:S01]  /*8480*/  IMAD.HI.U32 R2, R0, R27, RZ ;  /* 0x0000001b00027227 */ /* 0x000fe200078e00ff */
[----:B------:R-:W-:Y:S01]  /*8490*/  IADD3 R5, PT, PT, R252, 0xae, RZ ;  /* 0x000000aefc057810 */ /* 0x000fe20007ffe0ff */
[----:B------:R-:W-:Y:S01]  /*84a0*/  STL [R1+0x2410], R20 ;  /* 0x0024101401007387 */ /* 0x000fe20000100800 */
[----:B------:R-:W-:Y:S01]  /*84b0*/  ISETP.GT.U32.AND P6, PT, R233, R24, PT ;  /* 0x00000018e900720c */ /* 0x000fe20003fc4070 */
[----:B------:R-:W-:Y:S01]  /*84c0*/  IMAD.MOV R4, RZ, RZ, -R2 ;  /* 0x000000ffff047224 */ /* 0x000fe200078e0a02 */
[----:B------:R-:W-:Y:S01]  /*84d0*/  IABS R29, R5 ;  /* 0x00000005001d7213 */ /* 0x000fe20000000000 */
[----:B------:R-:W-:Y:S01]  /*84e0*/  IMAD.HI.U32 R2, R0, R28, RZ ;  /* 0x0000001c00027227 */ /* 0x000fe200078e00ff */
[----:B------:R-:W-:-:S02]  /*84f0*/  @!P2 IADD3 R26, PT, PT, R26, -R233, RZ ;  /* 0x800000e91a1aa210 */ /* 0x000fc40007ffe0ff */
[----:B------:R-:W-:Y:S01]  /*8500*/  ISETP.GE.AND P4, PT, R8, RZ, PT ;  /* 0x000000ff0800720c */ /* 0x000fe20003f86270 */
[----:B------:R-:W-:Y:S01]  /*8510*/  @!P5 IMAD.MOV R21, RZ, RZ, -R21 ;  /* 0x000000ffff15d224 */ /* 0x000fe200078e0a15 */
[C---:B------:R-:W-:Y:S01]  /*8520*/  ISETP.GT.U32.AND P2, PT, R233.reuse, R26, PT ;  /* 0x0000001ae900720c */ /* 0x040fe20003f44070 */
[----:B------:R-:W-:Y:S01]  /*8530*/  IMAD.MOV R2, RZ, RZ, -R2 ;  /* 0x000000ffff027224 */ /* 0x000fe200078e0a02 */
[C---:B------:R-:W-:Y:S01]  /*8540*/  ISETP.GT.U32.AND P5, PT, R233.reuse, R25, PT ;  /* 0x00000019e900720c */ /* 0x040fe20003fa4070 */
[C---:B------:R-:W-:Y:S01]  /*8550*/  IMAD R27, R233.reuse, R4, R27 ;  /* 0x00000004e91b7224 */ /* 0x040fe200078e021b */
[----:B------:R-:W-:Y:S01]  /*8560*/  IADD3 R4, PT, PT, R252, 0xaf, RZ ;  /* 0x000000affc047810 */ /* 0x000fe20007ffe0ff */
[----:B------:R-:W-:Y:S01]  /*8570*/  IMAD R28, R233, R2, R28 ;  /* 0x00000002e91c7224 */ /* 0x000fe200078e021c */
[----:B------:R-:W-:Y:S01]  /*8580*/  STL [R1+0x2400], R21 ;  /* 0x0024001501007387 */ /* 0x000fe20000100800 */
[----:B------:R-:W-:Y:S01]  /*8590*/  IMAD.HI.U32 R2, R0, R29, RZ ;  /* 0x0000001d00027227 */ /* 0x000fe200078e00ff */
[----:B------:R-:W-:-:S02]  /*85a0*/  IABS R30, R4 ;  /* 0x00000004001e7213 */ /* 0x000fc40000000000 */
[----:B------:R1:W-:Y:S01]  /*85b0*/  STL [R1+0x2414], R22 ;  /* 0x0024141601007387 */ /* 0x0003e20000100800 */
[--C-:B------:R-:W-:Y:S01]  /*85c0*/  @!P6 IMAD.IADD R24, R24, 0x1, -R233.reuse ;  /* 0x000000011818e824 */ /* 0x100fe200078e0ae9 */
[----:B------:R-:W-:Y:S01]  /*85d0*/  IADD3 R2, PT, PT, -R2, RZ, RZ ;  /* 0x000000ff02027210 */ /* 0x000fe20007ffe1ff */
[--C-:B------:R-:W-:Y:S01]  /*85e0*/  @!P2 IMAD.IADD R26, R26, 0x1, -R233.reuse ;  /* 0x000000011a1aa824 */ /* 0x100fe200078e0ae9 */
[----:B------:R-:W-:Y:S01]  /*85f0*/  ISETP.GT.U32.AND P2, PT, R233, R28, PT ;  /* 0x0000001ce900720c */ /* 0x000fe20003f44070 */
[----:B------:R-:W-:Y:S01]  /*8600*/  @!P5 IMAD.IADD R25, R25, 0x1, -R233 ;  /* 0x000000011919d824 */ /* 0x000fe200078e0ae9 */
[----:B------:R-:W-:Y:S01]  /*8610*/  @!P4 IADD3 R23, PT, PT, -R23, RZ, RZ ;  /* 0x000000ff1717c210 */ /* 0x000fe20007ffe1ff */
[C---:B------:R-:W-:Y:S01]  /*8620*/  IMAD R29, R233.reuse, R2, R29 ;  /* 0x00000002e91d7224 */ /* 0x040fe200078e021d */
[C---:B------:R-:W-:Y:S01]  /*8630*/  ISETP.GT.U32.AND P4, PT, R233.reuse, R27, PT ;  /* 0x0000001be900720c */ /* 0x040fe20003f84070 */
[----:B------:R-:W-:Y:S01]  /*8640*/  IMAD.HI.U32 R2, R0, R30, RZ ;  /* 0x0000001e00027227 */ /* 0x000fe200078e00ff */
[C---:B------:R-:W-:Y:S01]  /*8650*/  ISETP.GT.U32.AND P3, PT, R233.reuse, R25, PT ;  /* 0x00000019e900720c */ /* 0x040fe20003f64070 */
[----:B------:R-:W-:Y:S01]  /*8660*/  STL [R1+0x23fc], R23 ;  /* 0x0023fc1701007387 */ /* 0x000fe20000100800 */
[----:B------:R-:W-:Y:S01]  /*8670*/  ISETP.GE.AND P6, PT, R6, RZ, PT ;  /* 0x000000ff0600720c */ /* 0x000fe20003fc6270 */
[C---:B------:R-:W-:Y:S01]  /*8680*/  VIADD R6, R252.reuse, 0xb0 ;  /* 0x000000b0fc067836 */ /* 0x040fe20000000000 */
[----:B------:R-:W-:Y:S01]  /*8690*/  ISETP.GT.U32.AND P5, PT, R233, R24, PT ;  /* 0x00000018e900720c */ /* 0x000fe20003fa4070 */
[C---:B------:R-:W-:Y:S01]  /*86a0*/  VIADD R8, R252.reuse, 0xbb ;  /* 0x000000bbfc087836 */ /* 0x040fe20000000000 */
[----:B------:R-:W-:Y:S01]  /*86b0*/  IABS R12, R250 ;  /* 0x000000fa000c7213 */ /* 0x000fe20000000000 */
[----:B-1----:R-:W-:Y:S01]  /*86c0*/  VIADD R22, R252, 0xf1 ;  /* 0x000000f1fc167836 */ /* 0x002fe20000000000 */
[----:B------:R-:W-:Y:S01]  /*86d0*/  @!P2 IADD3 R28, PT, PT, R28, -R233, RZ ;  /* 0x800000e91c1ca210 */ /* 0x000fe20007ffe0ff */
[C---:B------:R-:W-:Y:S01]  /*86e0*/  VIADD R20, R252.reuse, 0xf2 ;  /* 0x000000f2fc147836 */ /* 0x040fe20000000000 */
[----:B------:R-:W-:Y:S01]  /*86f0*/  IABS R31, R6 ;  /* 0x00000006001f7213 */ /* 0x000fe20000000000 */
[--C-:B------:R-:W-:Y:S01]  /*8700*/  @!P4 IMAD.IADD R27, R27, 0x1, -R233.reuse ;  /* 0x000000011b1bc824 */ /* 0x100fe200078e0ae9 */
[----:B------:R-:W-:Y:S01]  /*8710*/  ISETP.GT.U32.AND P2, PT, R233, R28, PT ;  /* 0x0000001ce900720c */ /* 0x000fe20003f44070 */
[--C-:B------:R-:W-:Y:S01]  /*8720*/  @!P3 IMAD.IADD R25, R25, 0x1, -R233.reuse ;  /* 0x000000011919b824 */ /* 0x100fe200078e0ae9 */
[----:B------:R-:W-:Y:S01]  /*8730*/  ISETP.GE.AND P3, PT, R3, RZ, PT ;  /* 0x000000ff0300720c */ /* 0x000fe20003f66270 */
[----:B------:R-:W-:Y:S01]  /*8740*/  IMAD.MOV R3, RZ, RZ, -R2 ;  /* 0x000000ffff037224 */ /* 0x000fe200078e0a02 */
[----:B------:R-:W-:Y:S01]  /*8750*/  ISETP.GE.AND P4, PT, R7, RZ, PT ;  /* 0x000000ff0700720c */ /* 0x000fe20003f86270 */
[----:B------:R-:W-:Y:S01]  /*8760*/  VIADD R7, R252, 0xb1 ;  /* 0x000000b1fc077836 */ /* 0x000fe20000000000 */
[----:B------:R-:W-:Y:S01]  /*8770*/  @!P6 IADD3 R25, PT, PT, -R25, RZ, RZ ;  /* 0x000000ff1919e210 */ /* 0x000fe20007ffe1ff */
[C---:B------:R-:W-:Y:S01]  /*8780*/  IMAD R30, R233.reuse, R3, R30 ;  /* 0x00000003e91e7224 */ /* 0x040fe200078e021e */
[----:B------:R-:W-:Y:S01]  /*8790*/  ISETP.GT.U32.AND P6, PT, R233, R29, PT ;  /* 0x0000001de900720c */ /* 0x000fe20003fc4070 */
[--C-:B------:R-:W-:Y:S01]  /*87a0*/  @!P5 IMAD.IADD R24, R24, 0x1, -R233.reuse ;  /* 0x000000011818d824 */ /* 0x100fe200078e0ae9 */
[----:B------:R-:W-:Y:S01]  /*87b0*/  IABS R32, R7 ;  /* 0x0000000700207213 */ /* 0x000fe20000000000 */
[----:B------:R-:W-:Y:S01]  /*87c0*/  IMAD.HI.U32 R2, R0, R31, RZ ;  /* 0x0000001f00027227 */ /* 0x000fe200078e00ff */
[----:B------:R-:W-:Y:S01]  /*87d0*/  IADD3 R3, PT, PT, R252, 0xb2, RZ ;  /* 0x000000b2fc037810 */ /* 0x000fe20007ffe0ff */
[----:B------:R1:W-:Y:S01]  /*87e0*/  STL [R1+0x23f8], R25 ;  /* 0x0023f81901007387 */ /* 0x0003e20000100800 */
[----:B------:R-:W-:Y:S01]  /*87f0*/  ISETP.GE.AND P5, PT, R9, RZ, PT ;  /* 0x000000ff0900720c */ /* 0x000fe20003fa6270 */
[--C-:B------:R-:W-:Y:S01]  /*8800*/  @!P2 IMAD.IADD R28, R28, 0x1, -R233.reuse ;  /* 0x000000011c1ca824 */ /* 0x100fe200078e0ae9 */
[C---:B------:R-:W-:Y:S01]  /*8810*/  ISETP.GT.U32.AND P2, PT, R233.reuse, R30, PT ;  /* 0x0000001ee900720c */ /* 0x040fe20003f44070 */
[----:B------:R-:W-:Y:S01]  /*8820*/  @!P1 IMAD.MOV R24, RZ, RZ, -R24 ;  /* 0x000000ffff189224 */ /* 0x000fe200078e0a18 */
[----:B------:R-:W-:Y:S01]  /*8830*/  ISETP.GT.U32.AND P1, PT, R233, R27, PT ;  /* 0x0000001be900720c */ /* 0x000fe20003f24070 */
[----:B------:R-:W-:Y:S01]  /*8840*/  IMAD.MOV R2, RZ, RZ, -R2 ;  /* 0x000000ffff027224 */ /* 0x000fe200078e0a02 */
[----:B------:R-:W-:Y:S01]  /*8850*/  IABS R33, R3 ;  /* 0x0000000300217213 */ /* 0x000fe20000000000 */
[----:B------:R-:W-:Y:S01]  /*8860*/  @!P6 IMAD.IADD R29, R29, 0x1, -R233 ;  /* 0x000000011d1de824 */ /* 0x000fe200078e0ae9 */
[----:B------:R-:W-:Y:S01]  /*8870*/  @!P4 IADD3 R28, PT, PT, -R28, RZ, RZ ;  /* 0x000000ff1c1cc210 */ /* 0x000fe20007ffe1ff */
[C---:B------:R-:W-:Y:S01]  /*8880*/  IMAD R31, R233.reuse, R2, R31 ;  /* 0x00000002e91f7224 */ /* 0x040fe200078e021f */
[----:B------:R-:W-:Y:S01]  /*8890*/  ISETP.GE.AND P4, PT, R6, RZ, PT ;  /* 0x000000ff0600720c */ /* 0x000fe20003f86270 */
[----:B------:R-:W-:Y:S01]  /*88a0*/  IMAD.HI.U32 R2, R0, R32, RZ ;  /* 0x0000002000027227 */ /* 0x000fe200078e00ff */
[----:B------:R-:W-:-:S02]  /*88b0*/  ISETP.GT.U32.AND P6, PT, R233, R29, PT ;  /* 0x0000001de900720c */ /* 0x000fc40003fc4070 */
[----:B------:R-:W-:Y:S01]  /*88c0*/  IABS R42, R8 ;  /* 0x00000008002a7213 */ /* 0x000fe20000000000 */
[----:B------:R-:W-:Y:S01]  /*88d0*/  @!P2 IMAD.IADD R30, R30, 0x1, -R233 ;  /* 0x000000011e1ea824 */ /* 0x000fe200078e0ae9 */
[----:B------:R-:W-:Y:S01]  /*88e0*/  IABS R14, R22 ;  /* 0x00000016000e7213 */ /* 0x000fe20000000000 */
[----:B------:R-:W-:Y:S01]  /*88f0*/  IMAD.MOV R2, RZ, RZ, -R2 ;  /* 0x000000ffff027224 */ /* 0x000fe200078e0a02 */
[----:B------:R-:W-:Y:S01]  /*8900*/  @!P1 IADD3 R27, PT, PT, R27, -R233, RZ ;  /* 0x800000e91b1b9210 */ /* 0x000fe20007ffe0ff */
[----:B------:R-:W-:Y:S01]  /*8910*/  @!P5 IMAD.MOV R26, RZ, RZ, -R26 ;  /* 0x000000ffff1ad224 */ /* 0x000fe200078e0a1a */
[C---:B------:R-:W-:Y:S01]  /*8920*/  ISETP.GT.U32.AND P2, PT, R233.reuse, R30, PT ;  /* 0x0000001ee900720c */ /* 0x040fe20003f44070 */
[----:B------:R-:W-:Y:S01]  /*8930*/  IMAD R32, R233, R2, R32 ;  /* 0x00000002e9207224 */ /* 0x000fe200078e0220 */
[----:B------:R-:W-:Y:S01]  /*8940*/  ISETP.GE.AND P1, PT, R4, RZ, PT ;  /* 0x000000ff0400720c */ /* 0x000fe20003f26270 */
[----:B------:R-:W-:Y:S01]  /*8950*/  IMAD.HI.U32 R2, R0, R33, RZ ;  /* 0x0000002100027227 */ /* 0x000fe200078e00ff */
[----:B------:R-:W-:-:S02]  /*8960*/  ISETP.GE.AND P5, PT, R5, RZ, PT ;  /* 0x000000ff0500720c */ /* 0x000fc40003fa6270 */
[----:B------:R-:W-:Y:S01]  /*8970*/  @!P6 IADD3 R29, PT, PT, R29, -R233, RZ ;  /* 0x800000e91d1de210 */ /* 0x000fe20007ffe0ff */
[----:B------:R-:W-:Y:S01]  /*8980*/  @!P3 IMAD.MOV R27, RZ, RZ, -R27 ;  /* 0x000000ffff1bb224 */ /* 0x000fe200078e0a1b */
[----:B------:R-:W-:Y:S01]  /*8990*/  IADD3 R4, PT, PT, -R2, RZ, RZ ;  /* 0x000000ff02047210 */ /* 0x000fe20007ffe1ff */
[C---:B------:R-:W-:Y:S01]  /*89a0*/  VIADD R5, R252.reuse, 0xb3 ;  /* 0x000000b3fc057836 */ /* 0x040fe20000000000 */
[C---:B------:R-:W-:Y:S01]  /*89b0*/  ISETP.GT.U32.AND P3, PT, R233.reuse, R31, PT ;  /* 0x0000001fe900720c */ /* 0x040fe20003f64070 */
[----:B------:R-:W-:Y:S01]  /*89c0*/  VIADD R6, R252, 0xb6 ;  /* 0x000000b6fc067836 */ /* 0x000fe20000000000 */
[C---:B------:R-:W-:Y:S01]  /*89d0*/  ISETP.GT.U32.AND P6, PT, R233.reuse, R32, PT ;  /* 0x00000020e900720c */ /* 0x040fe20003fc4070 */
[----:B------:R-:W-:Y:S01]  /*89e0*/  @!P2 IMAD.IADD R30, R30, 0x1, -R233 ;  /* 0x000000011e1ea824 */ /* 0x000fe200078e0ae9 */
[----:B------:R-:W-:Y:S01]  /*89f0*/  IABS R34, R5 ;  /* 0x0000000500227213 */ /* 0x000fe20000000000 */
[----:B------:R-:W-:Y:S01]  /*8a00*/  IMAD R33, R233, R4, R33 ;  /* 0x00000004e9217224 */ /* 0x000fe200078e0221 */
[----:B------:R-:W-:Y:S01]  /*8a10*/  ISETP.GE.AND P2, PT, R3, RZ, PT ;  /* 0x000000ff0300720c */ /* 0x000fe20003f46270 */
[----:B------:R-:W-:Y:S01]  /*8a20*/  @!P5 IMAD.MOV R29, RZ, RZ, -R29 ;  /* 0x000000ffff1dd224 */ /* 0x000fe200078e0a1d */
[----:B------:R-:W-:Y:S01]  /*8a30*/  @!P1 IADD3 R30, PT, PT, -R30, RZ, RZ ;  /* 0x000000ff1e1e9210 */ /* 0x000fe20007ffe1ff */
[----:B------:R-:W-:Y:S01]  /*8a40*/  IMAD.HI.U32 R2, R0, R34, RZ ;  /* 0x0000002200027227 */ /* 0x000fe200078e00ff */
[----:B------:R-:W-:Y:S01]  /*8a50*/  ISETP.GT.U32.AND P1, PT, R233, R33, PT ;  /* 0x00000021e900720c */ /* 0x000fe20003f24070 */
[----:B------:R-:W-:Y:S01]  /*8a60*/  STL [R1+0x23f4], R27 ;  /* 0x0023f41b01007387 */ /* 0x000fe20000100800 */
[----:B------:R-:W-:Y:S01]  /*8a70*/  IADD3 R3, PT, PT, R252, 0xb4, RZ ;  /* 0x000000b4fc037810 */ /* 0x000fe20007ffe0ff */
[--C-:B------:R-:W-:Y:S01]  /*8a80*/  @!P3 IMAD.IADD R31, R31, 0x1, -R233.reuse ;  /* 0x000000011f1fb824 */ /* 0x100fe200078e0ae9 */
[----:B------:R-:W-:Y:S01]  /*8a90*/  IABS R37, R6 ;  /* 0x0000000600257213 */ /* 0x000fe20000000000 */
[--C-:B------:R-:W-:Y:S01]  /*8aa0*/  @!P6 IMAD.IADD R32, R32, 0x1, -R233.reuse ;  /* 0x000000012020e824 */ /* 0x100fe200078e0ae9 */
[----:B------:R-:W-:Y:S01]  /*8ab0*/  IABS R35, R3 ;  /* 0x0000000300237213 */ /* 0x000fe20000000000 */
[----:B------:R-:W-:Y:S01]  /*8ac0*/  IMAD.MOV R2, RZ, RZ, -R2 ;  /* 0x000000ffff027224 */ /* 0x000fe200078e0a02 */
[C---:B------:R-:W-:Y:S01]  /*8ad0*/  ISETP.GT.U32.AND P3, PT, R233.reuse, R31, PT ;  /* 0x0000001fe900720c */ /* 0x040fe20003f64070 */
[C---:B------:R-:W-:Y:S01]  /*8ae0*/  VIADD R21, R252.reuse, 0xf6 ;  /* 0x000000f6fc157836 */ /* 0x040fe20000000000 */
[C---:B------:R-:W-:Y:S01]  /*8af0*/  ISETP.GT.U32.AND P6, PT, R233.reuse, R32, PT ;  /* 0x00000020e900720c */ /* 0x040fe20003fc4070 */
[----:B------:R-:W-:Y:S01]  /*8b00*/  IMAD R34, R233, R2, R34 ;  /* 0x00000002e9227224 */ /* 0x000fe200078e0222 */
[----:B------:R-:W-:Y:S01]  /*8b10*/  ISETP.GE.AND P5, PT, R7, RZ, PT ;  /* 0x000000ff0700720c */ /* 0x000fe20003fa6270 */
[--C-:B------:R-:W-:Y:S01]  /*8b20*/  @!P1 IMAD.IADD R33, R33, 0x1, -R233.reuse ;  /* 0x0000000121219824 */ /* 0x100fe200078e0ae9 */
[----:B------:R-:W-:Y:S01]  /*8b30*/  IADD3 R7, PT, PT, R252, 0xba, RZ ;  /* 0x000000bafc077810 */ /* 0x000fe20007ffe0ff */
[----:B------:R-:W-:Y:S01]  /*8b40*/  IMAD.HI.U32 R2, R0, R35, RZ ;  /* 0x0000002300027227 */ /* 0x000fe200078e00ff */
[----:B------:R-:W-:Y:S01]  /*8b50*/  IABS R13, R20 ;  /* 0x00000014000d7213 */ /* 0x000fe20000000000 */
[----:B------:R-:W-:Y:S01]  /*8b60*/  STL [R1+0x23f0], R29 ;  /* 0x0023f01d01007387 */ /* 0x000fe20000100800 */
[----:B------:R-:W-:Y:S01]  /*8b70*/  ISETP.GT.U32.AND P1, PT, R233, R33, PT ;  /* 0x00000021e900720c */ /* 0x000fe20003f24070 */
[----:B------:R-:W-:Y:S01]  /*8b80*/  VIADD R251, R252, 0xf4 ;  /* 0x000000f4fcfb7836 */ /* 0x000fe20000000000 */
[----:B------:R-:W-:Y:S01]  /*8b90*/  IADD3 R4, PT, PT, -R2, RZ, RZ ;  /* 0x000000ff02047210 */ /* 0x000fe20007ffe1ff */
[----:B------:R-:W-:Y:S01]  /*8ba0*/  @!P3 IMAD.IADD R31, R31, 0x1, -R233 ;  /* 0x000000011f1fb824 */ /* 0x000fe200078e0ae9 */
[----:B------:R-:W-:Y:S01]  /*8bb0*/  ISETP.GE.AND P3, PT, R5, RZ, PT ;  /* 0x000000ff0500720c */ /* 0x000fe20003f66270 */
[----:B------:R-:W-:Y:S01]  /*8bc0*/  VIADD R5, R252, 0xb5 ;  /* 0x000000b5fc057836 */ /* 0x000fe20000000000 */
[----:B------:R-:W-:Y:S01]  /*8bd0*/  @!P6 IADD3 R32, PT, PT, R32, -R233, RZ ;  /* 0x800000e92020e210 */ /* 0x000fe20007ffe0ff */
[C---:B------:R-:W-:Y:S01]  /*8be0*/  IMAD R35, R233.reuse, R4, R35 ;  /* 0x00000004e9237224 */ /* 0x040fe200078e0223 */
[----:B------:R-:W-:Y:S01]  /*8bf0*/  ISETP.GT.U32.AND P6, PT, R233, R34, PT ;  /* 0x00000022e900720c */ /* 0x000fe20003fc4070 */
[----:B------:R-:W-:Y:S01]  /*8c00*/  @!P4 IMAD.MOV R31, RZ, RZ, -R31 ;  /* 0x000000ffff1fc224 */ /* 0x000fe200078e0a1f */
[----:B------:R-:W-:Y:S01]  /*8c10*/  IABS R36, R5 ;  /* 0x0000000500247213 */ /* 0x000fe20000000000 */
[----:B------:R-:W-:Y:S01]  /*8c20*/  @!P5 IMAD.MOV R32, RZ, RZ, -R32 ;  /* 0x000000ffff20d224 */ /* 0x000fe200078e0a20 */
[----:B------:R-:W-:Y:S01]  /*8c30*/  ISETP.GE.AND P4, PT, R3, RZ, PT ;  /* 0x000000ff0300720c */ /* 0x000fe20003f86270 */
[----:B------:R-:W-:Y:S01]  /*8c40*/  @!P1 IMAD.IADD R33, R33, 0x1, -R233 ;  /* 0x0000000121219824 */ /* 0x000fe200078e0ae9 */
[----:B------:R-:W-:Y:S01]  /*8c50*/  ISETP.GT.U32.AND P1, PT, R233, R35, PT ;  /* 0x00000023e900720c */ /* 0x000fe20003f24070 */
[----:B------:R-:W-:Y:S01]  /*8c60*/  IMAD.HI.U32 R2, R0, R36, RZ ;  /* 0x0000002400027227 */ /* 0x000fe200078e00ff */
[----:B------:R-:W-:Y:S01]  /*8c70*/  IADD3 R4, PT, PT, R252, 0xb7, RZ ;  /* 0x000000b7fc047810 */ /* 0x000fe20007ffe0ff */
[----:B------:R2:W-:Y:S01]  /*8c80*/  STL [R1+0x23ec], R31 ;  /* 0x0023ec1f01007387 */ /* 0x0005e20000100800 */
[----:B------:R-:W-:Y:S01]  /*8c90*/  ISETP.GE.AND P5, PT, R5, RZ, PT ;  /* 0x000000ff0500720c */ /* 0x000fe20003fa6270 */
[----:B------:R-:W-:Y:S01]  /*8ca0*/  IMAD.MOV R3, RZ, RZ, -R2 ;  /* 0x000000ffff037224 */ /* 0x000fe200078e0a02 */
[----:B------:R-:W-:Y:S01]  /*8cb0*/  IABS R38, R4 ;  /* 0x0000000400267213 */ /* 0x000fe20000000000 */
[----:B------:R-:W-:Y:S01]  /*8cc0*/  IMAD.HI.U32 R2, R0, R37, RZ ;  /* 0x0000002500027227 */ /* 0x000fe200078e00ff */
[----:B------:R-:W-:-:S02]  /*8cd0*/  IADD3 R5, PT, PT, R252, 0xb8, RZ ;  /* 0x000000b8fc057810 */ /* 0x000fc40007ffe0ff */
[----:B------:R-:W-:Y:S01]  /*8ce0*/  IABS R41, R7 ;  /* 0x0000000700297213 */ /* 0x000fe20000000000 */
[--C-:B------:R-:W-:Y:S01]  /*8cf0*/  @!P6 IMAD.IADD R34, R34, 0x1, -R233.reuse ;  /* 0x000000012222e824 */ /* 0x100fe200078e0ae9 */
[----:B------:R-:W-:Y:S01]  /*8d00*/  IABS R39, R5 ;  /* 0x0000000500277213 */ /* 0x000fe20000000000 */
[----:B------:R-:W-:Y:S01]  /*8d10*/  IMAD.MOV R2, RZ, RZ, -R2 ;  /* 0x000000ffff027224 */ /* 0x000fe200078e0a02 */
[----:B------:R-:W-:Y:S01]  /*8d20*/  IABS R9, R21 ;  /* 0x0000001500097213 */ /* 0x000fe20000000000 */
[----:B------:R-:W-:Y:S01]  /*8d30*/  @!P1 IMAD.IADD R35, R35, 0x1, -R233 ;  /* 0x0000000123239824 */ /* 0x000fe200078e0ae9 */
[C---:B------:R-:W-:Y:S01]  /*8d40*/  ISETP.GT.U32.AND P6, PT, R233.reuse, R34, PT ;  /* 0x00000022e900720c */ /* 0x040fe20003fc4070 */
[C---:B------:R-:W-:Y:S01]  /*8d50*/  IMAD R37, R233.reuse, R2, R37 ;  /* 0x00000002e9257224 */ /* 0x040fe200078e0225 */
[----:B------:R-:W-:Y:S01]  /*8d60*/  IADD3 R19, PT, PT, R252, 0xf5, RZ ;  /* 0x000000f5fc137810 */ /* 0x000fe20007ffe0ff */
[----:B------:R-:W-:Y:S01]  /*8d70*/  IMAD.HI.U32 R2, R0, R38, RZ ;  /* 0x0000002600027227 */ /* 0x000fe200078e00ff */
[----:B------:R-:W-:-:S02]  /*8d80*/  ISETP.GT.U32.AND P1, PT, R233, R35, PT ;  /* 0x00000023e900720c */ /* 0x000fc40003f24070 */
[----:B------:R-:W-:Y:S01]  /*8d90*/  IABS R11, R251 ;  /* 0x000000fb000b7213 */ /* 0x000fe20000000000 */
[C---:B------:R-:W-:Y:S01]  /*8da0*/  IMAD R36, R233.reuse, R3, R36 ;  /* 0x00000003e9247224 */ /* 0x040fe200078e0224 */
[----:B------:R-:W-:Y:S01]  /*8db0*/  IADD3 R3, PT, PT, -R2, RZ, RZ ;  /* 0x000000ff02037210 */ /* 0x000fe20007ffe1ff */
[----:B------:R-:W-:Y:S01]  /*8dc0*/  @!P2 IMAD.MOV R33, RZ, RZ, -R33 ;  /* 0x000000ffff21a224 */ /* 0x000fe200078e0a21 */
[----:B------:R-:W-:Y:S01]  /*8dd0*/  IABS R10, R19 ;  /* 0x00000013000a7213 */ /* 0x000fe20000000000 */
[----:B------:R-:W-:Y:S01]  /*8de0*/  IMAD.HI.U32 R2, R0, R39, RZ ;  /* 0x0000002700027227 */ /* 0x000fe200078e00ff */
[C---:B------:R-:W-:Y:S02]  /*8df0*/  ISETP.GT.U32.AND P2, PT, R233.reuse, R36, PT ;  /* 0x00000024e900720c */ /* 0x040fe40003f44070 */
[----:B------:R-:W-:Y:S01]  /*8e00*/  @!P6 IADD3 R34, PT, PT, R34, -R233, RZ ;  /* 0x800000e92222e210 */ /* 0x000fe20007ffe0ff */
[----:B------:R-:W-:Y:S01]  /*8e10*/  IMAD R38, R233, R3, R38 ;  /* 0x00000003e9267224 */ /* 0x000fe200078e0226 */
[----:B------:R-:W-:Y:S01]  /*8e20*/  ISETP.GE.AND P6, PT, R6, RZ, PT ;  /* 0x000000ff0600720c */ /* 0x000fe20003fc6270 */
[--C-:B------:R-:W-:Y:S01]  /*8e30*/  @!P1 IMAD.IADD R35, R35, 0x1, -R233.reuse ;  /* 0x0000000123239824 */ /* 0x100fe200078e0ae9 */
[C---:B-1----:R-:W-:Y:S01]  /*8e40*/  IADD3 R25, PT, PT, R252.reuse, 0xf8, RZ ;  /* 0x000000f8fc197810 */ /* 0x042fe20007ffe0ff */
[----:B------:R-:W-:Y:S01]  /*8e50*/  VIADD R6, R252, 0xb9 ;  /* 0x000000b9fc067836 */ /* 0x000fe20000000000 */
[C---:B------:R-:W-:Y:S01]  /*8e60*/  ISETP.GT.U32.AND P1, PT, R233.reuse, R38, PT ;  /* 0x00000026e900720c */ /* 0x040fe20003f24070 */
[----:B------:R-:W-:Y:S01]  /*8e70*/  @!P3 IMAD.MOV R34, RZ, RZ, -R34 ;  /* 0x000000ffff22b224 */ /* 0x000fe200078e0a22 */
[C---:B------:R-:W-:Y:S01]  /*8e80*/  ISETP.GT.U32.AND P3, PT, R233.reuse, R37, PT ;  /* 0x00000025e900720c */ /* 0x040fe20003f64070 */
[----:B------:R-:W-:Y:S01]  /*8e90*/  IMAD.MOV R2, RZ, RZ, -R2 ;  /* 0x000000ffff027224 */ /* 0x000fe200078e0a02 */
[----:B------:R-:W-:Y:S01]  /*8ea0*/  IABS R40, R6 ;  /* 0x0000000600287213 */ /* 0x000fe20000000000 */
[----:B------:R-:W-:Y:S01]  /*8eb0*/  @!P2 IMAD.IADD R36, R36, 0x1, -R233 ;  /* 0x000000012424a824 */ /* 0x000fe200078e0ae9 */
[----:B--2---:R-:W-:Y:S01]  /*8ec0*/  IADD3 R31, PT, PT, R252, 0xfb, RZ ;  /* 0x000000fbfc1f7810 */ /* 0x004fe20007ffe0ff */
[C---:B------:R-:W-:Y:S01]  /*8ed0*/  IMAD R39, R233.reuse, R2, R39 ;  /* 0x00000002e9277224 */ /* 0x040fe200078e0227 */
[----:B------:R1:W-:Y:S01]  /*8ee0*/  STL [R1+0x23e8], R33 ;  /* 0x0023e82101007387 */ /* 0x0003e20000100800 */
[----:B------:R-:W-:Y:S01]  /*8ef0*/  IMAD.HI.U32 R2, R0, R40, RZ ;  /* 0x0000002800027227 */ /* 0x000fe200078e00ff */
[----:B------:R-:W-:-:S02]  /*8f00*/  ISETP.GT.U32.AND P2, PT, R233, R36, PT ;  /* 0x00000024e900720c */ /* 0x000fc40003f44070 */
[----:B------:R2:W-:Y:S01]  /*8f10*/  STL [R1+0x23e4], R34 ;  /* 0x0023e42201007387 */ /* 0x0005e20000100800 */
[----:B------:R-:W-:Y:S01]  /*8f20*/  @!P1 IMAD.IADD R38, R38, 0x1, -R233 ;  /* 0x0000000126269824 */ /* 0x000fe200078e0ae9 */
[----:B------:R-:W-:Y:S01]  /*8f30*/  IADD3 R3, PT, PT, -R2, RZ, RZ ;  /* 0x000000ff02037210 */ /* 0x000fe20007ffe1ff */
[----:B------:R-:W-:Y:S01]  /*8f40*/  IMAD.HI.U32 R2, R0, R41, RZ ;  /* 0x0000002900027227 */ /* 0x000fe200078e00ff */
[----:B------:R-:W-:Y:S02]  /*8f50*/  @!P3 IADD3 R37, PT, PT, R37, -R233, RZ ;  /* 0x800000e92525b210 */ /* 0x000fe40007ffe0ff */
[----:B------:R-:W-:Y:S01]  /*8f60*/  ISETP.GE.AND P1, PT, R4, RZ, PT ;  /* 0x000000ff0400720c */ /* 0x000fe20003f26270 */
[----:B------:R-:W-:Y:S01]  /*8f70*/  @!P4 IMAD.MOV R35, RZ, RZ, -R35 ;  /* 0x000000ffff23c224 */ /* 0x000fe200078e0a23 */
[C---:B------:R-:W-:Y:S01]  /*8f80*/  ISETP.GT.U32.AND P4, PT, R233.reuse, R38, PT ;  /* 0x00000026e900720c */ /* 0x040fe20003f84070 */
[C---:B------:R-:W-:Y:S01]  /*8f90*/  IMAD R40, R233.reuse, R3, R40 ;  /* 0x00000003e9287224 */ /* 0x040fe200078e0228 */
[C---:B------:R-:W-:Y:S01]  /*8fa0*/  ISETP.GT.U32.AND P3, PT, R233.reuse, R37, PT ;  /* 0x00000025e900720c */ /* 0x040fe20003f64070 */
[----:B------:R-:W-:Y:S01]  /*8fb0*/  @!P2 IMAD.IADD R36, R36, 0x1, -R233 ;  /* 0x000000012424a824 */ /* 0x000fe200078e0ae9 */
[----:B------:R-:W-:Y:S01]  /*8fc0*/  IADD3 R2, PT, PT, -R2, RZ, RZ ;  /* 0x000000ff02027210 */ /* 0x000fe20007ffe1ff */
[C---:B------:R-:W-:Y:S01]  /*8fd0*/  VIADD R3, R252.reuse, 0xbc ;  /* 0x000000bcfc037836 */ /* 0x040fe20000000000 */
[C---:B------:R-:W-:Y:S01]  /*8fe0*/  ISETP.GT.U32.AND P2, PT, R233.reuse, R39, PT ;  /* 0x00000027e900720c */ /* 0x040fe20003f44070 */
[----:B------:R-:W-:Y:S01]  /*8ff0*/  VIADD R27, R252, 0xf9 ;  /* 0x000000f9fc1b7836 */ /* 0x000fe20000000000 */
[----:B------:R-:W-:Y:S01]  /*9000*/  @!P5 IADD3 R36, PT, PT, -R36, RZ, RZ ;  /* 0x000000ff2424d210 */ /* 0x000fe20007ffe1ff */
[----:B------:R-:W-:Y:S01]  /*9010*/  IMAD R41, R233, R2, R41 ;  /* 0x00000002e9297224 */ /* 0x000fe200078e0229 */
[----:B------:R-:W-:Y:S01]  /*9020*/  IABS R43, R3 ;  /* 0x00000003002b7213 */ /* 0x000fe20000000000 */
[----:B------:R-:W-:Y:S01]  /*9030*/  IMAD.HI.U32 R2, R0, R42, RZ ;  /* 0x0000002a00027227 */ /* 0x000fe200078e00ff */
[----:B-1----:R-:W-:-:S03]  /*9040*/  IADD3 R33, PT, PT, R252, 0xfc, RZ ;  /* 0x000000fcfc217810 */ /* 0x002fc60007ffe0ff */
[--C-:B------:R-:W-:Y:S01]  /*9050*/  @!P4 IMAD.IADD R38, R38, 0x1, -R233.reuse ;  /* 0x000000012626c824 */ /* 0x100fe200078e0ae9 */
[----:B------:R-:W-:Y:S01]  /*9060*/  ISETP.GT.U32.AND P4, PT, R233, R41, PT ;  /* 0x00000029e900720c */ /* 0x000fe20003f84070 */
[--C-:B------:R-:W-:Y:S01]  /*9070*/  @!P3 IMAD.IADD R37, R37, 0x1, -R233.reuse ;  /* 0x000000012525b824 */ /* 0x100fe200078e0ae9 */
[----:B------:R-:W-:Y:S01]  /*9080*/  ISETP.GT.U32.AND P3, PT, R233, R40, PT ;  /* 0x00000028e900720c */ /* 0x000fe20003f64070 */
[----:B------:R-:W-:Y:S01]  /*9090*/  @!P2 IMAD.IADD R39, R39, 0x1, -R233 ;  /* 0x000000012727a824 */ /* 0x000fe200078e0ae9 */
[----:B------:R-:W-:Y:S01]  /*90a0*/  ISETP.GE.AND P2, PT, R5, RZ, PT ;  /* 0x000000ff0500720c */ /* 0x000fe20003f46270 */
[----:B------:R-:W-:Y:S02]  /*90b0*/  IMAD.MOV R2, RZ, RZ, -R2 ;  /* 0x000000ffff027224 */ /* 0x000fe400078e0a02 */
[----:B------:R-:W-:Y:S01]  /*90c0*/  @!P6 IMAD.MOV R37, RZ, RZ, -R37 ;  /* 0x000000ffff25e224 */ /* 0x000fe200078e0a25 */
[C---:B------:R-:W-:Y:S01]  /*90d0*/  ISETP.GT.U32.AND P5, PT, R233.reuse, R39, PT ;  /* 0x00000027e900720c */ /* 0x040fe20003fa4070 */
[----:B------:R-:W-:Y:S01]  /*90e0*/  IMAD R42, R233, R2, R42 ;  /* 0x00000002e92a7224 */ /* 0x000fe200078e022a */
[----:B------:R-:W-:Y:S01]  /*90f0*/  ISETP.GE.AND P6, PT, R6, RZ, PT ;  /* 0x000000ff0600720c */ /* 0x000fe20003fc6270 */
[----:B------:R-:W-:-:S04]  /*9100*/  IMAD.HI.U32 R2, R0, R43, RZ ;  /* 0x0000002b00027227 */ /* 0x000fc800078e00ff */
[----:B------:R-:W-:Y:S01]  /*9110*/  @!P4 IMAD.IADD R41, R41, 0x1, -R233 ;  /* 0x000000012929c824 */ /* 0x000fe200078e0ae9 */
[----:B------:R-:W-:Y:S01]  /*9120*/  @!P3 IADD3 R40, PT, PT, R40, -R233, RZ ;  /* 0x800000e92828b210 */ /* 0x000fe20007ffe0ff */
[----:B------:R-:W-:Y:S02]  /*9130*/  IMAD.MOV R2, RZ, RZ, -R2 ;  /* 0x000000ffff027224 */ /* 0x000fe400078e0a02 */
[C---:B------:R-:W-:Y:S01]  /*9140*/  VIADD R5, R252.reuse, 0xbe ;  /* 0x000000befc057836 */ /* 0x040fe20000000000 */
[C---:B------:R-:W-:Y:S01]  /*9150*/  ISETP.GT.U32.AND P4, PT, R233.reuse, R41, PT ;  /* 0x00000029e900720c */ /* 0x040fe20003f84070 */
[C---:B------:R-:W-:Y:S01]  /*9160*/  IMAD R43, R233.reuse, R2, R43 ;  /* 0x00000002e92b7224 */ /* 0x040fe200078e022b */
[----:B------:R-:W-:Y:S01]  /*9170*/  ISETP.GT.U32.AND P3, PT, R233, R40, PT ;  /* 0x00000028e900720c */ /* 0x000fe20003f64070 */
[C---:B------:R-:W-:Y:S01]  /*9180*/  VIADD R6, R252.reuse, 0xbf ;  /* 0x000000bffc067836 */ /* 0x040fe20000000000 */
[----:B------:R-:W-:Y:S01]  /*9190*/  @!P5 IADD3 R39, PT, PT, R39, -R233, RZ ;  /* 0x800000e92727d210 */ /* 0x000fe20007ffe0ff */
[----:B------:R-:W-:Y:S01]  /*91a0*/  @!P1 IMAD.MOV R38, RZ, RZ, -R38 ;  /* 0x000000ffff269224 */ /* 0x000fe200078e0a26 */
[----:B------:R-:W-:Y:S01]  /*91b0*/  IABS R45, R5 ;  /* 0x00000005002d7213 */ /* 0x000fe20000000000 */
[C---:B------:R-:W-:Y:S01]  /*91c0*/  VIADD R23, R252.reuse, 0xf7 ;  /* 0x000000f7fc177836 */ /* 0x040fe20000000000 */
[----:B------:R-:W-:Y:S01]  /*91d0*/  @!P2 IADD3 R39, PT, PT, -R39, RZ, RZ ;  /* 0x000000ff2727a210 */ /* 0x000fe20007ffe1ff */
[C---:B------:R-:W-:Y:S01]  /*91e0*/  VIADD R29, R252.reuse, 0xfa ;  /* 0x000000fafc1d7836 */ /* 0x040fe20000000000 */
[----:B------:R-:W-:Y:S01]  /*91f0*/  ISETP.GT.U32.AND P2, PT, R233, R42, PT ;  /* 0x0000002ae900720c */ /* 0x000fe20003f44070 */
[C---:B--2---:R-:W-:Y:S01]  /*9200*/  VIADD R34, R252.reuse, 0xfd ;  /* 0x000000fdfc227836 */ /* 0x044fe20000000000 */
[----:B------:R-:W-:Y:S01]  /*9210*/  ISETP.GE.AND P5, PT, R7, RZ, PT ;  /* 0x000000ff0700720c */ /* 0x000fe20003fa6270 */
[----:B------:R-:W-:Y:S01]  /*9220*/  VIADD R7, R252, 0xc0 ;  /* 0x000000c0fc077836 */ /* 0x000fe20000000000 */
[----:B------:R-:W-:Y:S01]  /*9230*/  @!P4 IADD3 R41, PT, PT, R41, -R233, RZ ;  /* 0x800000e92929c210 */ /* 0x000fe20007ffe0ff */
[----:B------:R-:W-:Y:S01]  /*9240*/  @!P3 IMAD.IADD R40, R40, 0x1, -R233 ;  /* 0x000000012828b824 */ /* 0x000fe200078e0ae9 */
[----:B------:R-:W-:-:S02]  /*9250*/  ISETP.GT.U32.AND P4, PT, R233, R43, PT ;  /* 0x0000002be900720c */ /* 0x000fc40003f84070 */
[----:B------:R-:W-:Y:S01]  /*9260*/  ISETP.GE.AND P3, PT, R3, RZ, PT ;  /* 0x000000ff0300720c */ /* 0x000fe20003f66270 */
[----:B------:R-:W-:Y:S01]  /*9270*/  @!P6 IMAD.MOV R40, RZ, RZ, -R40 ;  /* 0x000000ffff28e224 */ /* 0x000fe200078e0a28 */
[----:B------:R-:W-:Y:S02]  /*9280*/  IADD3 R3, PT, PT, R252, 0xbd, RZ ;  /* 0x000000bdfc037810 */ /* 0x000fe40007ffe0ff */
[----:B------:R-:W-:Y:S01]  /*9290*/  IABS R46, R6 ;  /* 0x00000006002e7213 */ /* 0x000fe20000000000 */
[----:B------:R-:W-:Y:S01]  /*92a0*/  @!P2 IMAD.IADD R42, R42, 0x1, -R233 ;  /* 0x000000012a2aa824 */ /* 0x000fe200078e0ae9 */
[----:B------:R-:W-:Y:S01]  /*92b0*/  IABS R44, R3 ;  /* 0x00000003002c7213 */ /* 0x000fe20000000000 */
[----:B------:R-:W-:Y:S01]  /*92c0*/  @!P5 IMAD.MOV R41, RZ, RZ, -R41 ;  /* 0x000000ffff29d224 */ /* 0x000fe200078e0a29 */
[----:B------:R-:W-:Y:S01]  /*92d0*/  ISETP.GE.AND P2, PT, R3, RZ, PT ;  /* 0x000000ff0300720c */ /* 0x000fe20003f46270 */
[----:B------:R-:W-:Y:S01]  /*92e0*/  IMAD.HI.U32 R3, R0, R45, RZ ;  /* 0x0000002d00037227 */ /* 0x000fe200078e00ff */
[----:B------:R-:W-:-:S02]  /*92f0*/  ISETP.GT.U32.AND P6, PT, R233, R42, PT ;  /* 0x0000002ae900720c */ /* 0x000fc40003fc4070 */
[----:B------:R-:W-:Y:S01]  /*9300*/  ISETP.GE.AND P1, PT, R8, RZ, PT ;  /* 0x000000ff0800720c */ /* 0x000fe20003f26270 */
[----:B------:R-:W-:Y:S01]  /*9310*/  IMAD.HI.U32 R2, R0, R44, RZ ;  /* 0x0000002c00027227 */ /* 0x000fe200078e00ff */
[----:B------:R-:W-:Y:S02]  /*9320*/  IADD3 R4, PT, PT, -R3, RZ, RZ ;  /* 0x000000ff03047210 */ /* 0x000fe40007ffe1ff */
[----:B------:R-:W-:Y:S01]  /*9330*/  IABS R47, R7 ;  /* 0x00000007002f7213 */ /* 0x000fe20000000000 */
[----:B------:R-:W-:Y:S01]  /*9340*/  @!P4 IMAD.IADD R43, R43, 0x1, -R233 ;  /* 0x000000012b2bc824 */ /* 0x000fe200078e0ae9 */
[----:B------:R-:W-:Y:S01]  /*9350*/  IADD3 R2, PT, PT, -R2, RZ, RZ ;  /* 0x000000ff02027210 */ /* 0x000fe20007ffe1ff */
[C---:B------:R-:W-:Y:S02]  /*9360*/  IMAD R45, R233.reuse, R4, R45 ;  /* 0x00000004e92d7224 */ /* 0x040fe400078e022d */
[----:B------:R-:W-:Y:S01]  /*9370*/  IMAD.HI.U32 R3, R0, R47, RZ ;  /* 0x0000002f00037227 */ /* 0x000fe200078e00ff */
[----:B------:R-:W-:-:S03]  /*9380*/  ISETP.GT.U32.AND P4, PT, R233, R43, PT ;  /* 0x0000002be900720c */ /* 0x000fc60003f84070 */
[----:B------:R-:W-:Y:S01]  /*9390*/  IMAD R44, R233, R2, R44 ;  /* 0x00000002e92c7224 */ /* 0x000fe200078e022c */
[----:B------:R-:W-:Y:S01]  /*93a0*/  IADD3 R4, PT, PT, -R3, RZ, RZ ;  /* 0x000000ff03047210 */ /* 0x000fe20007ffe1ff */
[----:B------:R-:W-:-:S03]  /*93b0*/  IMAD.HI.U32 R2, R0, R46, RZ ;  /* 0x0000002e00027227 */ /* 0x000fc600078e00ff */
[C---:B------:R-:W-:Y:S01]  /*93c0*/  ISETP.GT.U32.AND P5, PT, R233.reuse, R44, PT ;  /* 0x0000002ce900720c */ /* 0x040fe20003fa4070 */
[----:B------:R-:W-:Y:S02]  /*93d0*/  IMAD.MOV R2, RZ, RZ, -R2 ;  /* 0x000000ffff027224 */ /* 0x000fe400078e0a02 */
[--C-:B------:R-:W-:Y:S01]  /*93e0*/  @!P6 IMAD.IADD R42, R42, 0x1, -R233.reuse ;  /* 0x000000012a2ae824 */ /* 0x100fe200078e0ae9 */
[C---:B------:R-:W-:Y:S01]  /*93f0*/  ISETP.GT.U32.AND P6, PT, R233.reuse, R45, PT ;  /* 0x0000002de900720c */ /* 0x040fe20003fc4070 */
[----:B------:R-:W-:Y:S02]  /*9400*/  IMAD R46, R233, R2, R46 ;  /* 0x00000002e92e7224 */ /* 0x000fe400078e022e */
[----:B------:R-:W-:Y:S01]  /*9410*/  @!P4 IMAD.IADD R43, R43, 0x1, -R233 ;  /* 0x000000012b2bc824 */ /* 0x000fe200078e0ae9 */
[----:B------:R-:W-:Y:S01]  /*9420*/  ISETP.GE.AND P4, PT, R5, RZ, PT ;  /* 0x000000ff0500720c */ /* 0x000fe20003f86270 */
[----:B------:R-:W-:Y:S01]  /*9430*/  @!P1 IMAD.MOV R42, RZ, RZ, -R42 ;  /* 0x000000ffff2a9224 */ /* 0x000fe200078e0a2a */
[C---:B------:R-:W-:Y:S01]  /*9440*/  IADD3 R5, PT, PT, R252.reuse, 0xc1, RZ ;  /* 0x000000c1fc057810 */ /* 0x040fe20007ffe0ff */
[C---:B------:R-:W-:Y:S01]  /*9450*/  IMAD R47, R233.reuse, R4, R47 ;  /* 0x00000004e92f7224 */ /* 0x040fe200078e022f */
[----:B------:R-:W-:Y:S01]  /*9460*/  ISETP.GT.U32.AND P1, PT, R233, R46, PT ;  /* 0x0000002ee900720c */ /* 0x000fe20003f24070 */
[C---:B------:R-:W-:Y:S01]  /*9470*/  VIADD R4, R252.reuse, 0xc2 ;  /* 0x000000c2fc047836 */ /* 0x040fe20000000000 */
[----:B------:R-:W-:Y:S01]  /*9480*/  IABS R48, R5 ;  /* 0x0000000500307213 */ /* 0x000fe20000000000 */
[----:B------:R-:W-:Y:S01]  /*9490*/  VIADD R8, R252, 0xc3 ;  /* 0x000000c3fc087836 */ /* 0x000fe20000000000 */
[----:B------:R-:W-:Y:S01]  /*94a0*/  @!P5 IADD3 R44, PT, PT, R44, -R233, RZ ;  /* 0x800000e92c2cd210 */ /* 0x000fe20007ffe0ff */
[----:B------:R-:W-:Y:S01]  /*94b0*/  @!P6 IMAD.IADD R45, R45, 0x1, -R233 ;  /* 0x000000012d2de824 */ /* 0x000fe200078e0ae9 */
[----:B------:R-:W-:Y:S01]  /*94c0*/  IABS R49, R4 ;  /* 0x0000000400317213 */ /* 0x000fe20000000000 */
[----:B------:R-:W-:Y:S01]  /*94d0*/  IMAD.HI.U32 R2, R0, R48, RZ ;  /* 0x0000003000027227 */ /* 0x000fe200078e00ff */
[----:B------:R-:W-:-:S02]  /*94e0*/  ISETP.GT.U32.AND P5, PT, R233, R44, PT ;  /* 0x0000002ce900720c */ /* 0x000fc40003fa4070 */
[C---:B------:R-:W-:Y:S01]  /*94f0*/  ISETP.GT.U32.AND P6, PT, R233.reuse, R45, PT ;  /* 0x0000002de900720c */ /* 0x040fe20003fc4070 */
[----:B------:R-:W-:Y:S01]  /*9500*/  @!P3 IMAD.MOV R43, RZ, RZ, -R43 ;  /* 0x000000ffff2bb224 */ /* 0x000fe200078e0a2b */
[----:B------:R-:W-:Y:S01]  /*9510*/  IADD3 R2, PT, PT, -R2, RZ, RZ ;  /* 0x000000ff02027210 */ /* 0x000fe20007ffe1ff */
[----:B------:R-:W-:Y:S01]  /*9520*/  @!P1 IMAD.IADD R46, R46, 0x1, -R233 ;  /* 0x000000012e2e9824 */ /* 0x000fe200078e0ae9 */
[----:B------:R-:W-:Y:S02]  /*9530*/  IABS R50, R8 ;  /* 0x0000000800327213 */ /* 0x000fe40000000000 */
[C---:B------:R-:W-:Y:S01]  /*9540*/  ISETP.GT.U32.AND P3, PT, R233.reuse, R47, PT ;  /* 0x0000002fe900720c */ /* 0x040fe20003f64070 */
[C---:B------:R-:W-:Y:S01]  /*9550*/  IMAD R48, R233.reuse, R2, R48 ;  /* 0x00000002e9307224 */ /* 0x040fe200078e0230 */
[----:B------:R-:W-:Y:S01]  /*9560*/  ISETP.GT.U32.AND P1, PT, R233, R46, PT ;  /* 0x0000002ee900720c */ /* 0x000fe20003f24070 */
[----:B------:R-:W-:-:S04]  /*9570*/  IMAD.HI.U32 R2, R0, R49, RZ ;  /* 0x0000003100027227 */ /* 0x000fc800078e00ff */
[--C-:B------:R-:W-:Y:S01]  /*9580*/  @!P5 IMAD.IADD R44, R44, 0x1, -R233.reuse ;  /* 0x000000012c2cd824 */ /* 0x100fe200078e0ae9 */
[----:B------:R-:W-:Y:S01]  /*9590*/  ISETP.GE.AND P5, PT, R6, RZ, PT ;  /* 0x000000ff0600720c */ /* 0x000fe20003fa6270 */
[----:B------:R-:W-:Y:S01]  /*95a0*/  IMAD.HI.U32 R3, R0, R50, RZ ;  /* 0x0000003200037227 */ /* 0x000fe200078e00ff */
[----:B------:R-:W-:Y:S02]  /*95b0*/  IADD3 R2, PT, PT, -R2, RZ, RZ ;  /* 0x000000ff02027210 */ /* 0x000fe40007ffe1ff */
[----:B------:R-:W-:Y:S01]  /*95c0*/  IADD3 R6, PT, PT, R252, 0xc4, RZ ;  /* 0x000000c4fc067810 */ /* 0x000fe20007ffe0ff */
[----:B------:R-:W-:Y:S01]  /*95d0*/  @!P6 IMAD.IADD R45, R45, 0x1, -R233 ;  /* 0x000000012d2de824 */ /* 0x000fe200078e0ae9 */
[C---:B------:R-:W-:Y:S01]  /*95e0*/  ISETP.GT.U32.AND P6, PT, R233.reuse, R48, PT ;  /* 0x00000030e900720c */ /* 0x040fe20003fc4070 */
[----:B------:R-:W-:Y:S01]  /*95f0*/  IMAD.MOV R3, RZ, RZ, -R3 ;  /* 0x000000ffff037224 */ /* 0x000fe200078e0a03 */
[----:B------:R-:W-:Y:S01]  /*9600*/  @!P1 IADD3 R46, PT, PT, R46, -R233, RZ ;  /* 0x800000e92e2e9210 */ /* 0x000fe20007ffe0ff */
[C---:B------:R-:W-:Y:S01]  /*9610*/  IMAD R49, R233.reuse, R2, R49 ;  /* 0x00000002e9317224 */ /* 0x040fe200078e0231 */
[----:B------:R-:W-:Y:S01]  /*9620*/  IABS R51, R6 ;  /* 0x0000000600337213 */ /* 0x000fe20000000000 */
[----:B------:R-:W-:-:S02]  /*9630*/  IMAD R50, R233, R3, R50 ;  /* 0x00000003e9327224 */ /* 0x000fc400078e0232 */
[--C-:B------:R-:W-:Y:S01]  /*9640*/  @!P3 IMAD.IADD R47, R47, 0x1, -R233.reuse ;  /* 0x000000012f2fb824 */ /* 0x100fe200078e0ae9 */
[C---:B------:R-:W-:Y:S01]  /*9650*/  ISETP.GT.U32.AND P1, PT, R233.reuse, R49, PT ;  /* 0x00000031e900720c */ /* 0x040fe20003f24070 */
[----:B------:R-:W-:Y:S01]  /*9660*/  IMAD.HI.U32 R2, R0, R51, RZ ;  /* 0x0000003300027227 */ /* 0x000fe200078e00ff */
[----:B------:R-:W-:Y:S02]  /*9670*/  @!P5 IADD3 R46, PT, PT, -R46, RZ, RZ ;  /* 0x000000ff2e2ed210 */ /* 0x000fe40007ffe1ff */
[C---:B------:R-:W-:Y:S01]  /*9680*/  ISETP.GT.U32.AND P5, PT, R233.reuse, R50, PT ;  /* 0x00000032e900720c */ /* 0x040fe20003fa4070 */
[----:B------:R-:W-:Y:S01]  /*9690*/  @!P6 IMAD.IADD R48, R48, 0x1, -R233 ;  /* 0x000000013030e824 */ /* 0x000fe200078e0ae9 */
[----:B------:R-:W-:Y:S01]  /*96a0*/  ISETP.GT.U32.AND P6, PT, R233, R47, PT ;  /* 0x0000002fe900720c */ /* 0x000fe20003fc4070 */
[----:B------:R-:W-:Y:S01]  /*96b0*/  IMAD.MOV R2, RZ, RZ, -R2 ;  /* 0x000000ffff027224 */ /* 0x000fe200078e0a02 */
[----:B------:R-:W-:Y:S01]  /*96c0*/  ISETP.GE.AND P3, PT, R7, RZ, PT ;  /* 0x000000ff0700720c */ /* 0x000fe20003f66270 */
[----:B------:R-:W-:Y:S01]  /*96d0*/  @!P2 IMAD.MOV R44, RZ, RZ, -R44 ;  /* 0x000000ffff2ca224 */ /* 0x000fe200078e0a2c */
[----:B------:R-:W-:Y:S01]  /*96e0*/  IADD3 R7, PT, PT, R252, 0xc5, RZ ;  /* 0x000000c5fc077810 */ /* 0x000fe20007ffe0ff */
[C---:B------:R-:W-:Y:S01]  /*96f0*/  IMAD R51, R233.reuse, R2, R51 ;  /* 0x00000002e9337224 */ /* 0x040fe200078e0233 */
[----:B------:R-:W-:Y:S01]  /*9700*/  ISETP.GT.U32.AND P2, PT, R233, R48, PT ;  /* 0x00000030e900720c */ /* 0x000fe20003f44070 */
[----:B------:R-:W-:Y:S01]  /*9710*/  @!P4 IMAD.MOV R45, RZ, RZ, -R45 ;  /* 0x000000ffff2dc224 */ /* 0x000fe200078e0a2d */
[----:B------:R-:W-:-:S02]  /*9720*/  IABS R52, R7 ;  /* 0x0000000700347213 */ /* 0x000fc40000000000 */
[-C--:B------:R-:W-:Y:S02]  /*9730*/  @!P1 IADD3 R49, PT, PT, R49, -R233.reuse, RZ ;  /* 0x800000e931319210 */ /* 0x080fe40007ffe0ff */
[----:B------:R-:W-:Y:S01]  /*9740*/  @!P5 IADD3 R50, PT, PT, R50, -R233, RZ ;  /* 0x800000e93232d210 */ /* 0x000fe20007ffe0ff */
[----:B------:R-:W-:Y:S01]  /*9750*/  @!P6 IMAD.IADD R47, R47, 0x1, -R233 ;  /* 0x000000012f2fe824 */ /* 0x000fe200078e0ae9 */
[----:B------:R-:W-:Y:S01]  /*9760*/  ISETP.GT.U32.AND P5, PT, R233, R49, PT ;  /* 0x00000031e900720c */ /* 0x000fe20003fa4070 */
[----:B------:R-:W-:Y:S01]  /*9770*/  IMAD.HI.U32 R2, R0, R52, RZ ;  /* 0x0000003400027227 */ /* 0x000fe200078e00ff */
[----:B------:R-:W-:Y:S02]  /*9780*/  ISETP.GE.AND P6, PT, R4, RZ, PT ;  /* 0x000000ff0400720c */ /* 0x000fe40003fc6270 */
[----:B------:R-:W-:Y:S01]  /*9790*/  ISETP.GE.AND P4, PT, R5, RZ, PT ;  /* 0x000000ff0500720c */ /* 0x000fe20003f86270 */
[----:B------:R-:W-:Y:S01]  /*97a0*/  VIADD R4, R252, 0xc6 ;  /* 0x000000c6fc047836 */ /* 0x000fe20000000000 */
[----:B------:R-:W-:Y:S01]  /*97b0*/  ISETP.GE.AND P1, PT, R8, RZ, PT ;  /* 0x000000ff0800720c */ /* 0x000fe20003f26270 */
[----:B------:R-:W-:-:S02]  /*97c0*/  IMAD.MOV R2, RZ, RZ, -R2 ;  /* 0x000000ffff027224 */ /* 0x000fc400078e0a02 */
[----:B------:R-:W-:Y:S01]  /*97d0*/  VIADD R5, R252, 0xc7 ;  /* 0x000000c7fc057836 */ /* 0x000fe20000000000 */
[----:B------:R-:W-:Y:S01]  /*97e0*/  IABS R53, R4 ;  /* 0x0000000400357213 */ /* 0x000fe20000000000 */
[----:B------:R-:W-:Y:S02]  /*97f0*/  IMAD R52, R233, R2, R52 ;  /* 0x00000002e9347224 */ /* 0x000fe400078e0234 */
[----:B------:R-:W-:Y:S01]  /*9800*/  @!P5 IMAD.IADD R49, R49, 0x1, -R233 ;  /* 0x000000013131d824 */ /* 0x000fe200078e0ae9 */
[----:B------:R-:W-:Y:S01]  /*9810*/  IABS R54, R5 ;  /* 0x0000000500367213 */ /* 0x000fe20000000000 */
[----:B------:R-:W-:Y:S01]  /*9820*/  IMAD.HI.U32 R2, R0, R53, RZ ;  /* 0x0000003500027227 */ /* 0x000fe200078e00ff */
[----:B------:R-:W-:-:S03]  /*9830*/  ISETP.GT.U32.AND P5, PT, R233, R52, PT ;  /* 0x00000034e900720c */ /* 0x000fc60003fa4070 */
[----:B------:R-:W-:Y:S02]  /*9840*/  IMAD.MOV R2, RZ, RZ, -R2 ;  /* 0x000000ffff027224 */ /* 0x000fe400078e0a02 */
[----:B------:R-:W-:Y:S01]  /*9850*/  @!P2 IMAD.IADD R48, R48, 0x1, -R233 ;  /* 0x000000013030a824 */ /* 0x000fe200078e0ae9 */
[C---:B------:R-:W-:Y:S01]  /*9860*/  ISETP.GT.U32.AND P2, PT, R233.reuse, R51, PT ;  /* 0x00000033e900720c */ /* 0x040fe20003f44070 */
[----:B------:R-:W-:Y:S02]  /*9870*/  VIADD R8, R252, 0xc8 ;  /* 0x000000c8fc087836 */ /* 0x000fe40000000000 */
[----:B------:R-:W-:Y:S02]  /*9880*/  IMAD R53, R233, R2, R53 ;  /* 0x00000002e9357224 */ /* 0x000fe400078e0235 */
[----:B------:R-:W-:Y:S01]  /*9890*/  IMAD.HI.U32 R3, R0, R54, RZ ;  /* 0x0000003600037227 */ /* 0x000fe200078e00ff */
[----:B------:R-:W-:-:S03]  /*98a0*/  IABS R55, R8 ;  /* 0x0000000800377213 */ /* 0x000fc60000000000 */
[----:B------:R-:W-:Y:S01]  /*98b0*/  @!P4 IMAD.MOV R48, RZ, RZ, -R48 ;  /* 0x000000ffff30c224 */ /* 0x000fe200078e0a30 */
[----:B------:R-:W-:Y:S01]  /*98c0*/  ISETP.GT.U32.AND P4, PT, R233, R53, PT ;  /* 0x00000035e900720c */ /* 0x000fe20003f84070 */
[----:B------:R-:W-:Y:S02]  /*98d0*/  IMAD.MOV R3, RZ, RZ, -R3 ;  /* 0x000000ffff037224 */ /* 0x000fe400078e0a03 */
[----:B------:R-:W-:Y:S01]  /*98e0*/  @!P5 IMAD.IADD R52, R52, 0x1, -R233 ;  /* 0x000000013434d824 */ /* 0x000fe200078e0ae9 */
[----:B------:R-:W-:Y:S01]  /*98f0*/  @!P2 IADD3 R51, PT, PT, R51, -R233, RZ ;  /* 0x800000e93333a210 */ /* 0x000fe20007ffe0ff */
[C---:B------:R-:W-:Y:S02]  /*9900*/  IMAD R54, R233.reuse, R3, R54 ;  /* 0x00000003e9367224 */ /* 0x040fe400078e0236 */
[----:B------:R-:W-:Y:S01]  /*9910*/  IMAD.HI.U32 R2, R0, R55, RZ ;  /* 0x0000003700027227 */ /* 0x000fe200078e00ff */
[C---:B------:R-:W-:Y:S02]  /*9920*/  ISETP.GT.U32.AND P5, PT, R233.reuse, R52, PT ;  /* 0x00000034e900720c */ /* 0x040fe40003fa4070 */
[C---:B------:R-:W-:Y:S01]  /*9930*/  ISETP.GT.U32.AND P2, PT, R233.reuse, R51, PT ;  /* 0x00000033e900720c */ /* 0x040fe20003f44070 */
[----:B------:R-:W-:Y:S01]  /*9940*/  @!P3 IMAD.MOV R47, RZ, RZ, -R47 ;  /* 0x000000ffff2fb224 */ /* 0x000fe200078e0a2f */
[C---:B------:R-:W-:Y:S01]  /*9950*/  ISETP.GT.U32.AND P3, PT, R233.reuse, R50, PT ;  /* 0x00000032e900720c */ /* 0x040fe20003f64070 */
[----:B------:R-:W-:Y:S01]  /*9960*/  @!P6 IMAD.MOV R49, RZ, RZ, -R49 ;  /* 0x000000ffff31e224 */ /* 0x000fe200078e0a31 */
[----:B------:R-:W-:Y:S01]  /*9970*/  ISETP.GT.U32.AND P6, PT, R233, R54, PT ;  /* 0x00000036e900720c */ /* 0x000fe20003fc4070 */
[----:B------:R-:W-:Y:S01]  /*9980*/  @!P4 IMAD.IADD R53, R53, 0x1, -R233 ;  /* 0x000000013535c824 */ /* 0x000fe200078e0ae9 */
[----:B------:R-:W-:Y:S01]  /*9990*/  IADD3 R2, PT, PT, -R2, RZ, RZ ;  /* 0x000000ff02027210 */ /* 0x000fe20007ffe1ff */
[----:B------:R-:W-:-:S03]  /*99a0*/  VIADD R3, R252, 0xc9 ;  /* 0x000000c9fc037836 */ /* 0x000fc60000000000 */
[C---:B------:R-:W-:Y:S01]  /*99b0*/  ISETP.GT.U32.AND P4, PT, R233.reuse, R53, PT ;  /* 0x00000035e900720c */ /* 0x040fe20003f84070 */
[----:B------:R-:W-:Y:S01]  /*99c0*/  IMAD R55, R233, R2, R55 ;  /* 0x00000002e9377224 */ /* 0x000fe200078e0237 */
[----:B------:R-:W-:Y:S01]  /*99d0*/  IABS R56, R3 ;  /* 0x0000000300387213 */ /* 0x000fe20000000000 */
[--C-:B------:R-:W-:Y:S01]  /*99e0*/  @!P5 IMAD.IADD R52, R52, 0x1, -R233.reuse ;  /* 0x000000013434d824 */ /* 0x100fe200078e0ae9 */
[-C--:B------:R-:W-:Y:S02]  /*99f0*/  @!P2 IADD3 R51, PT, PT, R51, -R233.reuse, RZ ;  /* 0x800000e93333a210 */ /* 0x080fe40007ffe0ff */
[----:B------:R-:W-:Y:S01]  /*9a00*/  @!P3 IADD3 R50, PT, PT, R50, -R233, RZ ;  /* 0x800000e93232b210 */ /* 0x000fe20007ffe0ff */
[----:B------:R-:W-:Y:S01]  /*9a10*/  IMAD.HI.U32 R2, R0, R56, RZ ;  /* 0x0000003800027227 */ /* 0x000fe200078e00ff */
[----:B------:R-:W-:Y:S02]  /*9a20*/  ISETP.GT.U32.AND P5, PT, R233, R55, PT ;  /* 0x00000037e900720c */ /* 0x000fe40003fa4070 */
[----:B------:R-:W-:Y:S01]  /*9a30*/  ISETP.GE.AND P3, PT, R6, RZ, PT ;  /* 0x000000ff0600720c */ /* 0x000fe20003f66270 */
[----:B------:R-:W-:Y:S01]  /*9a40*/  @!P1 IMAD.MOV R50, RZ, RZ, -R50 ;  /* 0x000000ffff329224 */ /* 0x000fe200078e0a32 */
[----:B------:R-:W-:Y:S01]  /*9a50*/  @!P6 IADD3 R54, PT, PT, R54, -R233, RZ ;  /* 0x800000e93636e210 */ /* 0x000fe20007ffe0ff */
[----:B------:R-:W-:Y:S01]  /*9a60*/  @!P4 IMAD.IADD R53, R53, 0x1, -R233 ;  /* 0x000000013535c824 */ /* 0x000fe200078e0ae9 */
[----:B------:R-:W-:-:S02]  /*9a70*/  ISETP.GE.AND P1, PT, R4, RZ, PT ;  /* 0x000000ff0400720c */ /* 0x000fc40003f26270 */
[----:B------:R-:W-:Y:S02]  /*9a80*/  ISETP.GT.U32.AND P6, PT, R233, R54, PT ;  /* 0x00000036e900720c */ /* 0x000fe40003fc4070 */
[----:B------:R-:W-:Y:S02]  /*9a90*/  IADD3 R4, PT, PT, R252, 0xca, RZ ;  /* 0x000000cafc047810 */ /* 0x000fe40007ffe0ff */
[----:B------:R-:W-:Y:S01]  /*9aa0*/  ISETP.GE.AND P4, PT, R3, RZ, PT ;  /* 0x000000ff0300720c */ /* 0x000fe20003f86270 */
[----:B------:R-:W-:Y:S01]  /*9ab0*/  IMAD.MOV R3, RZ, RZ, -R2 ;  /* 0x000000ffff037224 */ /* 0x000fe200078e0a02 */
[----:B------:R-:W-:Y:S02]  /*9ac0*/  IABS R57, R4 ;  /* 0x0000000400397213 */ /* 0x000fe40000000000 */
[----:B------:R-:W-:Y:S01]  /*9ad0*/  ISETP.GE.AND P2, PT, R7, RZ, PT ;  /* 0x000000ff0700720c */ /* 0x000fe20003f46270 */
[----:B------:R-:W-:Y:S01]  /*9ae0*/  IMAD R56, R233, R3, R56 ;  /* 0x00000003e9387224 */ /* 0x000fe200078e0238 */
[----:B------:R-:W-:Y:S01]  /*9af0*/  @!P5 IADD3 R55, PT, PT, R55, -R233, RZ ;  /* 0x800000e93737d210 */ /* 0x000fe20007ffe0ff */
[----:B------:R-:W-:Y:S01]  /*9b00*/  IMAD.HI.U32 R2, R0, R57, RZ ;  /* 0x0000003900027227 */ /* 0x000fe200078e00ff */
[----:B------:R-:W-:-:S02]  /*9b10*/  @!P3 IADD3 R51, PT, PT, -R51, RZ, RZ ;  /* 0x000000ff3333b210 */ /* 0x000fc40007ffe1ff */
[----:B------:R-:W-:Y:S01]  /*9b20*/  ISETP.GE.AND P3, PT, R5, RZ, PT ;  /* 0x000000ff0500720c */ /* 0x000fe20003f66270 */
[----:B------:R-:W-:Y:S01]  /*9b30*/  VIADD R5, R252, 0xcb ;  /* 0x000000cbfc057836 */ /* 0x000fe20000000000 */
[C---:B------:R-:W-:Y:S01]  /*9b40*/  ISETP.GT.U32.AND P5, PT, R233.reuse, R55, PT ;  /* 0x00000037e900720c */ /* 0x040fe20003fa4070 */
[----:B------:R-:W-:Y:S01]  /*9b50*/  @!P6 IMAD.IADD R54, R54, 0x1, -R233 ;  /* 0x000000013636e824 */ /* 0x000fe200078e0ae9 */
[----:B------:R-:W-:Y:S01]  /*9b60*/  ISETP.GE.AND P6, PT, R4, RZ, PT ;  /* 0x000000ff0400720c */ /* 0x000fe20003fc6270 */
[----:B------:R-:W-:Y:S01]  /*9b70*/  @!P1 IMAD.MOV R53, RZ, RZ, -R53 ;  /* 0x000000ffff359224 */ /* 0x000fe200078e0a35 */
[----:B------:R-:W-:Y:S01]  /*9b80*/  IABS R58, R5 ;  /* 0x00000005003a7213 */ /* 0x000fe20000000000 */
[----:B------:R-:W-:Y:S01]  /*9b90*/  @!P2 IMAD.MOV R52, RZ, RZ, -R52 ;  /* 0x000000ffff34a224 */ /* 0x000fe200078e0a34 */
[----:B------:R-:W-:Y:S01]  /*9ba0*/  IADD3 R4, PT, PT, -R2, RZ, RZ ;  /* 0x000000ff02047210 */ /* 0x000fe20007ffe1ff */
[----:B------:R-:W-:Y:S01]  /*9bb0*/  VIADD R7, R252, 0xce ;  /* 0x000000cefc077836 */ /* 0x000fe20000000000 */
[----:B------:R-:W-:Y:S01]  /*9bc0*/  ISETP.GT.U32.AND P1, PT, R233, R56, PT ;  /* 0x00000038e900720c */ /* 0x000fe20003f24070 */
[----:B------:R-:W-:Y:S01]  /*9bd0*/  IMAD.HI.U32 R2, R0, R58, RZ ;  /* 0x0000003a00027227 */ /* 0x000fe200078e00ff */
[----:B------:R-:W-:-:S02]  /*9be0*/  ISETP.GE.AND P2, PT, R8, RZ, PT ;  /* 0x000000ff0800720c */ /* 0x000fc40003f46270 */
[----:B------:R-:W-:Y:S01]  /*9bf0*/  IADD3 R6, PT, PT, R252, 0xcd, RZ ;  /* 0x000000cdfc067810 */ /* 0x000fe20007ffe0ff */
[----:B------:R-:W-:Y:S01]  /*9c00*/  IMAD R57, R233, R4, R57 ;  /* 0x00000004e9397224 */ /* 0x000fe200078e0239 */
[----:B------:R-:W-:Y:S01]  /*9c10*/  IADD3 R2, PT, PT, -R2, RZ, RZ ;  /* 0x000000ff02027210 */ /* 0x000fe20007ffe1ff */
[--C-:B------:R-:W-:Y:S01]  /*9c20*/  @!P5 IMAD.IADD R55, R55, 0x1, -R233.reuse ;  /* 0x000000013737d824 */ /* 0x100fe200078e0ae9 */
[----:B------:R-:W-:Y:S01]  /*9c30*/  IABS R60, R6 ;  /* 0x00000006003c7213 */ /* 0x000fe20000000000 */
[----:B------:R-:W-:Y:S01]  /*9c40*/  @!P3 IMAD.MOV R54, RZ, RZ, -R54 ;  /* 0x000000ffff36b224 */ /* 0x000fe200078e0a36 */
[C---:B------:R-:W-:Y:S01]  /*9c50*/  ISETP.GT.U32.AND P5, PT, R233.reuse, R57, PT ;  /* 0x00000039e900720c */ /* 0x040fe20003fa4070 */
[----:B------:R-:W-:Y:S01]  /*9c60*/  IMAD R58, R233, R2, R58 ;  /* 0x00000002e93a7224 */ /* 0x000fe200078e023a */
[----:B------:R-:W-:Y:S01]  /*9c70*/  ISETP.GE.AND P3, PT, R5, RZ, PT ;  /* 0x000000ff0500720c */ /* 0x000fe20003f66270 */
[----:B------:R-:W-:Y:S01]  /*9c80*/  @!P1 IMAD.IADD R56, R56, 0x1, -R233 ;  /* 0x0000000138389824 */ /* 0x000fe200078e0ae9 */
[----:B------:R-:W-:Y:S01]  /*9c90*/  IABS R61, R7 ;  /* 0x00000007003d7213 */ /* 0x000fe20000000000 */
[C---:B------:R-:W-:Y:S01]  /*9ca0*/  VIADD R5, R252.reuse, 0xcc ;  /* 0x000000ccfc057836 */ /* 0x040fe20000000000 */
[----:B------:R-:W-:Y:S01]  /*9cb0*/  IADD3 R4, PT, PT, R252, 0xcf, RZ ;  /* 0x000000cffc047810 */ /* 0x000fe20007ffe0ff */
[----:B------:R-:W-:Y:S01]  /*9cc0*/  @!P2 IMAD.MOV R55, RZ, RZ, -R55 ;  /* 0x000000ffff37a224 */ /* 0x000fe200078e0a37 */
[C---:B------:R-:W-:Y:S01]  /*9cd0*/  ISETP.GT.U32.AND P1, PT, R233.reuse, R56, PT ;  /* 0x00000038e900720c */ /* 0x040fe20003f24070 */
[----:B------:R-:W-:Y:S01]  /*9ce0*/  IMAD.HI.U32 R3, R0, R60, RZ ;  /* 0x0000003c00037227 */ /* 0x000fe200078e00ff */
[----:B------:R-:W-:-:S02]  /*9cf0*/  ISETP.GT.U32.AND P2, PT, R233, R58, PT ;  /* 0x0000003ae900720c */ /* 0x000fc40003f44070 */
[----:B------:R-:W-:Y:S01]  /*9d00*/  IABS R59, R5 ;  /* 0x00000005003b7213 */ /* 0x000fe20000000000 */
[----:B------:R-:W-:Y:S01]  /*9d10*/  @!P5 IMAD.IADD R57, R57, 0x1, -R233 ;  /* 0x000000013939d824 */ /* 0x000fe200078e0ae9 */
[----:B------:R-:W-:Y:S01]  /*9d20*/  IABS R62, R4 ;  /* 0x00000004003e7213 */ /* 0x000fe20000000000 */
[----:B------:R-:W-:Y:S02]  /*9d30*/  IMAD.MOV R3, RZ, RZ, -R3 ;  /* 0x000000ffff037224 */ /* 0x000fe400078e0a03 */
[----:B------:R-:W-:Y:S01]  /*9d40*/  IMAD.HI.U32 R2, R0, R59, RZ ;  /* 0x0000003b00027227 */ /* 0x000fe200078e00ff */
[----:B------:R-:W-:-:S03]  /*9d50*/  ISETP.GT.U32.AND P5, PT, R233, R57, PT ;  /* 0x00000039e900720c */ /* 0x000fc60003fa4070 */
[--C-:B------:R-:W-:Y:S01]  /*9d60*/  @!P1 IMAD.IADD R56, R56, 0x1, -R233.reuse ;  /* 0x0000000138389824 */ /* 0x100fe200078e0ae9 */
[----:B------:R-:W-:Y:S01]  /*9d70*/  IADD3 R2, PT, PT, -R2, RZ, RZ ;  /* 0x000000ff02027210 */ /* 0x000fe20007ffe1ff */
[----:B------:R-:W-:Y:S01]  /*9d80*/  IMAD R60, R233, R3, R60 ;  /* 0x00000003e93c7224 */ /* 0x000fe200078e023c */
[----:B------:R-:W-:Y:S01]  /*9d90*/  ISETP.GE.AND P1, PT, R5, RZ, PT ;  /* 0x000000ff0500720c */ /* 0x000fe20003f26270 */
[----:B------:R-:W-:Y:S02]  /*9da0*/  @!P2 IMAD.IADD R58, R58, 0x1, -R233 ;  /* 0x000000013a3aa824 */ /* 0x000fe400078e0ae9 */
[C---:B------:R-:W-:Y:S02]  /*9db0*/  IMAD R59, R233.reuse, R2, R59 ;  /* 0x00000002e93b7224 */ /* 0x040fe400078e023b */
[----:B------:R-:W-:Y:S01]  /*9dc0*/  @!P4 IMAD.MOV R56, RZ, RZ, -R56 ;  /* 0x000000ffff38c224 */ /* 0x000fe200078e0a38 */
[C---:B------:R-:W-:Y:S01]  /*9dd0*/  ISETP.GT.U32.AND P4, PT, R233.reuse, R60, PT ;  /* 0x0000003ce900720c */ /* 0x040fe20003f84070 */
[----:B------:R-:W-:Y:S01]  /*9de0*/  IMAD.HI.U32 R2, R0, R61, RZ ;  /* 0x0000003d00027227 */ /* 0x000fe200078e00ff */
[----:B------:R-:W-:-:S02]  /*9df0*/  ISETP.GT.U32.AND P2, PT, R233, R58, PT ;  /* 0x0000003ae900720c */ /* 0x000fc40003f44070 */
[----:B------:R-:W-:Y:S01]  /*9e00*/  @!P5 IADD3 R57, PT, PT, R57, -R233, RZ ;  /* 0x800000e93939d210 */ /* 0x000fe20007ffe0ff */
[----:B------:R-:W-:Y:S01]  /*9e10*/  VIADD R5, R252, 0xd0 ;  /* 0x000000d0fc057836 */ /* 0x000fe20000000000 */
[----:B------:R-:W-:Y:S01]  /*9e20*/  ISETP.GT.U32.AND P5, PT, R233, R59, PT ;  /* 0x0000003be900720c */ /* 0x000fe20003fa4070 */
[----:B------:R-:W-:Y:S01]  /*9e30*/  IMAD.HI.U32 R3, R0, R62, RZ ;  /* 0x0000003e00037227 */ /* 0x000fe200078e00ff */
[----:B------:R-:W-:Y:S02]  /*9e40*/  IADD3 R2, PT, PT, -R2, RZ, RZ ;  /* 0x000000ff02027210 */ /* 0x000fe40007ffe1ff */
[----:B------:R-:W-:Y:S01]  /*9e50*/  IABS R63, R5 ;  /* 0x00000005003f7213 */ /* 0x000fe20000000000 */
[----:B------:R-:W-:Y:S01]  /*9e60*/  IMAD.MOV R3, RZ, RZ, -R3 ;  /* 0x000000ffff037224 */ /* 0x000fe200078e0a03 */
[----:B------:R-:W-:Y:S01]  /*9e70*/  @!P6 IADD3 R57, PT, PT, -R57, RZ, RZ ;  /* 0x000000ff3939e210 */ /* 0x000fe20007ffe1ff */
[C---:B------:R-:W-:Y:S01]  /*9e80*/  IMAD R61, R233.reuse, R2, R61 ;  /* 0x00000002e93d7224 */ /* 0x040fe200078e023d */
[----:B------:R-:W-:Y:S01]  /*9e90*/  ISETP.GE.AND P6, PT, R6, RZ, PT ;  /* 0x000000ff0600720c */ /* 0x000fe20003fc6270 */
[--C-:B------:R-:W-:Y:S01]  /*9ea0*/  @!P4 IMAD.IADD R60, R60, 0x1, -R233.reuse ;  /* 0x000000013c3cc824 */ /* 0x100fe200078e0ae9 */
[----:B------:R-:W-:Y:S01]  /*9eb0*/  IADD3 R6, PT, PT, R252, 0xd1, RZ ;  /* 0x000000d1fc067810 */ /* 0x000fe20007ffe0ff */
[--C-:B------:R-:W-:Y:S01]  /*9ec0*/  @!P2 IMAD.IADD R58, R58, 0x1, -R233.reuse ;  /* 0x000000013a3aa824 */ /* 0x100fe200078e0ae9 */
[----:B------:R-:W-:Y:S01]  /*9ed0*/  ISETP.GT.U32.AND P2, PT, R233, R61, PT ;  /* 0x0000003de900720c */ /* 0x000fe20003f44070 */
[----:B------:R-:W-:Y:S01]  /*9ee0*/  @!P5 IMAD.IADD R59, R59, 0x1, -R233 ;  /* 0x000000013b3bd824 */ /* 0x000fe200078e0ae9 */
[----:B------:R-:W-:Y:S01]  /*9ef0*/  ISETP.GT.U32.AND P4, PT, R233, R60, PT ;  /* 0x0000003ce900720c */ /* 0x000fe20003f84070 */
[----:B------:R-:W-:Y:S01]  /*9f00*/  IMAD.HI.U32 R2, R0, R63, RZ ;  /* 0x0000003f00027227 */ /* 0x000fe200078e00ff */
[----:B------:R-:W-:-:S02]  /*9f10*/  IABS R64, R6 ;  /* 0x0000000600407213 */ /* 0x000fc40000000000 */
[C---:B------:R-:W-:Y:S01]  /*9f20*/  ISETP.GT.U32.AND P5, PT, R233.reuse, R59, PT ;  /* 0x0000003be900720c */ /* 0x040fe20003fa4070 */
[----:B------:R-:W-:Y:S01]  /*9f30*/  IMAD.MOV R2, RZ, RZ, -R2 ;  /* 0x000000ffff027224 */ /* 0x000fe200078e0a02 */
[----:B------:R-:W-:Y:S01]  /*9f40*/  @!P3 IADD3 R58, PT, PT, -R58, RZ, RZ ;  /* 0x000000ff3a3ab210 */ /* 0x000fe20007ffe1ff */
[C---:B------:R-:W-:Y:S02]  /*9f50*/  IMAD R62, R233.reuse, R3, R62 ;  /* 0x00000003e93e7224 */ /* 0x040fe400078e023e */
[----:B------:R-:W-:Y:S02]  /*9f60*/  IMAD R63, R233, R2, R63 ;  /* 0x00000002e93f7224 */ /* 0x000fe400078e023f */
[----:B------:R-:W-:Y:S01]  /*9f70*/  @!P2 IADD3 R61, PT, PT, R61, -R233, RZ ;  /* 0x800000e93d3da210 */ /* 0x000fe20007ffe0ff */
[----:B------:R-:W-:Y:S01]  /*9f80*/  IMAD.HI.U32 R2, R0, R64, RZ ;  /* 0x0000004000027227 */ /* 0x000fe200078e00ff */
[C---:B------:R-:W-:Y:S02]  /*9f90*/  ISETP.GT.U32.AND P3, PT, R233.reuse, R62, PT ;  /* 0x0000003ee900720c */ /* 0x040fe40003f64070 */
[C---:B------:R-:W-:Y:S01]  /*9fa0*/  ISETP.GT.U32.AND P2, PT, R233.reuse, R61, PT ;  /* 0x0000003de900720c */ /* 0x040fe20003f44070 */
[--C-:B------:R-:W-:Y:S01]  /*9fb0*/  @!P4 IMAD.IADD R60, R60, 0x1, -R233.reuse ;  /* 0x000000013c3cc824 */ /* 0x100fe200078e0ae9 */
[----:B------:R-:W-:Y:S01]  /*9fc0*/  ISETP.GT.U32.AND P4, PT, R233, R63, PT ;  /* 0x0000003fe900720c */ /* 0x000fe20003f84070 */
[----:B------:R-:W-:Y:S01]  /*9fd0*/  @!P5 IMAD.IADD R59, R59, 0x1, -R233 ;  /* 0x000000013b3bd824 */ /* 0x000fe200078e0ae9 */
[----:B------:R-:W-:Y:S01]  /*9fe0*/  ISETP.GE.AND P5, PT, R7, RZ, PT ;  /* 0x000000ff0700720c */ /* 0x000fe20003fa6270 */
[----:B------:R-:W-:-:S02]  /*9ff0*/  VIADD R8, R252, 0xd2 ;  /* 0x000000d2fc087836 */ /* 0x000fc40000000000 */
[----:B------:R-:W-:Y:S01]  /*a000*/  IMAD.MOV R3, RZ, RZ, -R2 ;  /* 0x000000ffff037224 */ /* 0x000fe200078e0a02 */
[----:B------:R-:W-:Y:S01]  /*a010*/  @!P1 IADD3 R59, PT, PT, -R59, RZ, RZ ;  /* 0x000000ff3b3b9210 */ /* 0x000fe20007ffe1ff */
[----:B------:R-:W-:Y:S01]  /*a020*/  @!P6 IMAD.MOV R60, RZ, RZ, -R60 ;  /* 0x000000ffff3ce224 */ /* 0x000fe200078e0a3c */
[----:B------:R-:W-:Y:S01]  /*a030*/  IABS R65, R8 ;  /* 0x0000000800417213 */ /* 0x000fe20000000000 */
[----:B------:R-:W-:Y:S01]  /*a040*/  IMAD R64, R233, R3, R64 ;  /* 0x00000003e9407224 */ /* 0x000fe200078e0240 */
[----:B------:R-:W-:Y:S01]  /*a050*/  ISETP.GE.AND P1, PT, R4, RZ, PT ;  /* 0x000000ff0400720c */ /* 0x000fe20003f26270 */
[----:B------:R-:W-:Y:S01]  /*a060*/  VIADD R3, R252, 0xd3 ;  /* 0x000000d3fc037836 */ /* 0x000fe20000000000 */
[----:B------:R-:W-:Y:S01]  /*a070*/  @!P2 IADD3 R61, PT, PT, R61, -R233, RZ ;  /* 0x800000e93d3da210 */ /* 0x000fe20007ffe0ff */
[----:B------:R-:W-:Y:S01]  /*a080*/  @!P4 IMAD.IADD R63, R63, 0x1, -R233 ;  /* 0x000000013f3fc824 */ /* 0x000fe200078e0ae9 */
[----:B------:R-:W-:Y:S01]  /*a090*/  ISETP.GE.AND P6, PT, R5, RZ, PT ;  /* 0x000000ff0500720c */ /* 0x000fe20003fc6270 */
[----:B------:R-:W-:Y:S01]  /*a0a0*/  IMAD.HI.U32 R2, R0, R65, RZ ;  /* 0x0000004100027227 */ /* 0x000fe200078e00ff */
[----:B------:R-:W-:-:S02]  /*a0b0*/  IABS R66, R3 ;  /* 0x0000000300427213 */ /* 0x000fc40000000000 */
[C---:B------:R-:W-:Y:S01]  /*a0c0*/  ISETP.GT.U32.AND P4, PT, R233.reuse, R63, PT ;  /* 0x0000003fe900720c */ /* 0x040fe20003f84070 */
[----:B------:R-:W-:Y:S01]  /*a0d0*/  @!P5 IMAD.MOV R61, RZ, RZ, -R61 ;  /* 0x000000ffff3dd224 */ /* 0x000fe200078e0a3d */
[C---:B------:R-:W-:Y:S01]  /*a0e0*/  ISETP.GT.U32.AND P5, PT, R233.reuse, R64, PT ;  /* 0x00000040e900720c */ /* 0x040fe20003fa4070 */
[----:B------:R-:W-:Y:S01]  /*a0f0*/  IMAD.MOV R2, RZ, RZ, -R2 ;  /* 0x000000ffff027224 */ /* 0x000fe200078e0a02 */
[----:B------:R-:W-:Y:S01]  /*a100*/  IADD3 R4, PT, PT, R252, 0xd4, RZ ;  /* 0x000000d4fc047810 */ /* 0x000fe20007ffe0ff */
[----:B------:R-:W-:Y:S01]  /*a110*/  @!P3 IMAD.IADD R62, R62, 0x1, -R233 ;  /* 0x000000013e3eb824 */ /* 0x000fe200078e0ae9 */
[----:B------:R-:W-:Y:S01]  /*a120*/  ISETP.GE.AND P2, PT, R6, RZ, PT ;  /* 0x000000ff0600720c */ /* 0x000fe20003f46270 */
[C---:B------:R-:W-:Y:S01]  /*a130*/  IMAD R65, R233.reuse, R2, R65 ;  /* 0x00000002e9417224 */ /* 0x040fe200078e0241 */
[----:B------:R-:W-:Y:S01]  /*a140*/  IABS R67, R4 ;  /* 0x0000000400437213 */ /* 0x000fe20000000000 */
[----:B------:R-:W-:Y:S01]  /*a150*/  IMAD.HI.U32 R2, R0, R66, RZ ;  /* 0x0000004200027227 */ /* 0x000fe200078e00ff */
[----:B------:R-:W-:-:S03]  /*a160*/  ISETP.GT.U32.AND P3, PT, R233, R62, PT ;  /* 0x0000003ee900720c */ /* 0x000fc60003f64070 */
[----:B------:R-:W-:Y:S01]  /*a170*/  @!P4 IMAD.IADD R63, R63, 0x1, -R233 ;  /* 0x000000013f3fc824 */ /* 0x000fe200078e0ae9 */
[C---:B------:R-:W-:Y:S01]  /*a180*/  ISETP.GT.U32.AND P4, PT, R233.reuse, R65, PT ;  /* 0x00000041e900720c */ /* 0x040fe20003f84070 */
[----:B------:R-:W-:Y:S01]  /*a190*/  IMAD.MOV R2, RZ, RZ, -R2 ;  /* 0x000000ffff027224 */ /* 0x000fe200078e0a02 */
[-C--:B------:R-:W-:Y:S01]  /*a1a0*/  @!P5 IADD3 R64, PT, PT, R64, -R233.reuse, RZ ;  /* 0x800000e94040d210 */ /* 0x080fe20007ffe0ff */
[----:B------:R-:W-:Y:S01]  /*a1b0*/  @!P6 IMAD.MOV R63, RZ, RZ, -R63 ;  /* 0x000000ffff3fe224 */ /* 0x000fe200078e0a3f */
[----:B------:R-:W-:Y:S01]  /*a1c0*/  ISETP.GE.AND P6, PT, R4, RZ, PT ;  /* 0x000000ff0400720c */ /* 0x000fe20003fc6270 */
[C---:B------:R-:W-:Y:S01]  /*a1d0*/  IMAD R66, R233.reuse, R2, R66 ;  /* 0x00000002e9427224 */ /* 0x040fe200078e0242 */
[----:B------:R-:W-:Y:S01]  /*a1e0*/  ISETP.GT.U32.AND P5, PT, R233, R64, PT ;  /* 0x00000040e900720c */ /* 0x000fe20003fa4070 */
[C---:B------:R-:W-:Y:S01]  /*a1f0*/  VIADD R5, R252.reuse, 0xd7 ;  /* 0x000000d7fc057836 */ /* 0x040fe20000000000 */
[C---:B------:R-:W-:Y:S01]  /*a200*/  IADD3 R2, PT, PT, R252.reuse, 0xd5, RZ ;  /* 0x000000d5fc027810 */ /* 0x040fe20007ffe0ff */
[----:B------:R-:W-:Y:S01]  /*a210*/  VIADD R6, R252, 0xd8 ;  /* 0x000000d8fc067836 */ /* 0x000fe20000000000 */
[----:B------:R-:W-:Y:S01]  /*a220*/  @!P3 IADD3 R62, PT, PT, R62, -R233, RZ ;  /* 0x800000e93e3eb210 */ /* 0x000fe20007ffe0ff */
[----:B------:R-:W-:Y:S01]  /*a230*/  VIADD R7, R252, 0xd9 ;  /* 0x000000d9fc077836 */ /* 0x000fe20000000000 */
[----:B------:R-:W-:-:S02]  /*a240*/  ISETP.GE.AND P3, PT, R8, RZ, PT ;  /* 0x000000ff0800720c */ /* 0x000fc40003f66270 */
[----:B------:R-:W-:Y:S01]  /*a250*/  @!P4 IADD3 R65, PT, PT, R65, -R233, RZ ;  /* 0x800000e94141c210 */ /* 0x000fe20007ffe0ff */
[----:B------:R-:W-:Y:S01]  /*a260*/  @!P1 IMAD.MOV R62, RZ, RZ, -R62 ;  /* 0x000000ffff3e9224 */ /* 0x000fe200078e0a3e */
[----:B------:R-:W-:Y:S01]  /*a270*/  ISETP.GE.AND P1, PT, R3, RZ, PT ;  /* 0x000000ff0300720c */ /* 0x000fe20003f26270 */
[----:B------:R-:W-:Y:S01]  /*a280*/  IMAD.HI.U32 R3, R0, R67, RZ ;  /* 0x0000004300037227 */ /* 0x000fe200078e00ff */
[C---:B------:R-:W-:Y:S02]  /*a290*/  ISETP.GT.U32.AND P4, PT, R233.reuse, R65, PT ;  /* 0x00000041e900720c */ /* 0x040fe40003f84070 */
[----:B------:R-:W-:Y:S01]  /*a2a0*/  IABS R68, R2 ;  /* 0x0000000200447213 */ /* 0x000fe20000000000 */
[----:B------:R-:W-:Y:S01]  /*a2b0*/  @!P5 IMAD.IADD R64, R64, 0x1, -R233 ;  /* 0x000000014040d824 */ /* 0x000fe200078e0ae9 */
[C---:B------:R-:W-:Y:S01]  /*a2c0*/  ISETP.GT.U32.AND P5, PT, R233.reuse, R66, PT ;  /* 0x00000042e900720c */ /* 0x040fe20003fa4070 */
[----:B------:R-:W-:Y:S01]  /*a2d0*/  IMAD.MOV R4, RZ, RZ, -R3 ;  /* 0x000000ffff047224 */ /* 0x000fe200078e0a03 */
[----:B------:R-:W-:Y:S01]  /*a2e0*/  IABS R70, R5 ;  /* 0x0000000500467213 */ /* 0x000fe20000000000 */
[----:B------:R-:W-:Y:S01]  /*a2f0*/  VIADD R3, R252, 0xd6 ;  /* 0x000000d6fc037836 */ /* 0x000fe20000000000 */
[----:B------:R-:W-:Y:S01]  /*a300*/  @!P2 IADD3 R64, PT, PT, -R64, RZ, RZ ;  /* 0x000000ff4040a210 */ /* 0x000fe20007ffe1ff */
[----:B------:R-:W-:Y:S01]  /*a310*/  IMAD R67, R233, R4, R67 ;  /* 0x00000004e9437224 */ /* 0x000fe200078e0243 */
[----:B------:R-:W-:Y:S01]  /*a320*/  ISETP.GE.AND P2, PT, R2, RZ, PT ;  /* 0x000000ff0200720c */ /* 0x000fe20003f46270 */
[----:B------:R-:W-:Y:S01]  /*a330*/  IMAD.HI.U32 R2, R0, R68, RZ ;  /* 0x0000004400027227 */ /* 0x000fe200078e00ff */
[----:B------:R-:W-:-:S02]  /*a340*/  IABS R69, R3 ;  /* 0x0000000300457213 */ /* 0x000fc40000000000 */
[----:B------:R-:W-:Y:S01]  /*a350*/  IABS R71, R6 ;  /* 0x0000000600477213 */ /* 0x000fe20000000000 */
[----:B------:R-:W-:Y:S01]  /*a360*/  @!P4 IMAD.IADD R65, R65, 0x1, -R233 ;  /* 0x000000014141c824 */ /* 0x000fe200078e0ae9 */
[----:B------:R-:W-:Y:S01]  /*a370*/  ISETP.GE.AND P4, PT, R3, RZ, PT ;  /* 0x000000ff0300720c */ /* 0x000fe20003f86270 */
[----:B------:R-:W-:Y:S01]  /*a380*/  IMAD.MOV R3, RZ, RZ, -R2 ;  /* 0x000000ffff037224 */ /* 0x000fe200078e0a02 */
[----:B------:R-:W-:Y:S01]  /*a390*/  @!P5 IADD3 R66, PT, PT, R66, -R233, RZ ;  /* 0x800000e94242d210 */ /* 0x000fe20007ffe0ff */
[----:B------:R-:W-:Y:S01]  /*a3a0*/  @!P3 IMAD.MOV R65, RZ, RZ, -R65 ;  /* 0x000000ffff41b224 */ /* 0x000fe200078e0a41 */
[C---:B------:R-:W-:Y:S01]  /*a3b0*/  ISETP.GT.U32.AND P3, PT, R233.reuse, R67, PT ;  /* 0x00000043e900720c */ /* 0x040fe20003f64070 */
[C---:B------:R-:W-:Y:S01]  /*a3c0*/  IMAD R68, R233.reuse, R3, R68 ;  /* 0x00000003e9447224 */ /* 0x040fe200078e0244 */
[----:B------:R-:W-:Y:S01]  /*a3d0*/  ISETP.GT.U32.AND P5, PT, R233, R66, PT ;  /* 0x00000042e900720c */ /* 0x000fe20003fa4070 */
[----:B------:R-:W-:Y:S01]  /*a3e0*/  IMAD.HI.U32 R2, R0, R69, RZ ;  /* 0x0000004500027227 */ /* 0x000fe200078e00ff */
[----:B------:R-:W-:-:S02]  /*a3f0*/  IABS R72, R7 ;  /* 0x0000000700487213 */ /* 0x000fc40000000000 */
[----:B------:R-:W-:Y:S01]  /*a400*/  IABS R8, R23 ;  /* 0x0000001700087213 */ /* 0x000fe20000000000 */
        /* <DEDUP_REMOVED lines=8> */
[----:B------:R-:W-:Y:S01]  /*a490*/  IADD3 R4, PT, PT, R252, 0xdc, RZ ;  /* 0x000000dcfc047810 */ /* 0x000fe20007ffe0ff */
[C---:B------:R-:W-:Y:S01]  /*a4a0*/  IMAD R70, R233.reuse, R3, R70 ;  /* 0x00000003e9467224 */ /* 0x040fe200078e0246 */
[C---:B------:R-:W-:Y:S01]  /*a4b0*/  ISETP.GT.U32.AND P3, PT, R233.reuse, R67, PT ;  /* 0x00000043e900720c */ /* 0x040fe20003f64070 */
[----:B------:R-:W-:Y:S01]  /*a4c0*/  @!P1 IMAD.MOV R66, RZ, RZ, -R66 ;  /* 0x000000ffff429224 */ /* 0x000fe200078e0a42 */
[----:B------:R-:W-:Y:S01]  /*a4d0*/  IABS R75, R4 ;  /* 0x00000004004b7213 */ /* 0x000fe20000000000 */
[----:B------:R-:W-:Y:S01]  /*a4e0*/  IMAD.MOV R2, RZ, RZ, -R2 ;  /* 0x000000ffff027224 */ /* 0x000fe200078e0a02 */
[----:B------:R-:W-:-:S03]  /*a4f0*/  ISETP.GT.U32.AND P1, PT, R233, R70, PT ;  /* 0x00000046e900720c */ /* 0x000fc60003f24070 */
[----:B------:R-:W-:Y:S01]  /*a500*/  @!P5 IADD3 R68, PT, PT, R68, -R233, RZ ;  /* 0x800000e94444d210 */ /* 0x000fe20007ffe0ff */
[C---:B------:R-:W-:Y:S02]  /*a510*/  IMAD R71, R233.reuse, R2, R71 ;  /* 0x00000002e9477224 */ /* 0x040fe400078e0247 */
[----:B------:R-:W-:Y:S01]  /*a520*/  IMAD.HI.U32 R2, R0, R72, RZ ;  /* 0x0000004800027227 */ /* 0x000fe200078e00ff */
[----:B------:R-:W-:-:S03]  /*a530*/  ISETP.GT.U32.AND P5, PT, R233, R68, PT ;  /* 0x00000044e900720c */ /* 0x000fc60003fa4070 */
[--C-:B------:R-:W-:Y:S01]  /*a540*/  @!P3 IMAD.IADD R67, R67, 0x1, -R233.reuse ;  /* 0x000000014343b824 */ /* 0x100fe200078e0ae9 */
[----:B------:R-:W-:Y:S01]  /*a550*/  ISETP.GT.U32.AND P3, PT, R233, R69, PT ;  /* 0x00000045e900720c */ /* 0x000fe20003f64070 */
[----:B------:R-:W-:Y:S01]  /*a560*/  IMAD.MOV R2, RZ, RZ, -R2 ;  /* 0x000000ffff027224 */ /* 0x000fe200078e0a02 */
[----:B------:R-:W-:Y:S02]  /*a570*/  @!P1 IADD3 R70, PT, PT, R70, -R233, RZ ;  /* 0x800000e946469210 */ /* 0x000fe40007ffe0ff */
[----:B------:R-:W-:Y:S01]  /*a580*/  @!P6 IADD3 R67, PT, PT, -R67, RZ, RZ ;  /* 0x000000ff4343e210 */ /* 0x000fe20007ffe1ff */
[----:B------:R-:W-:Y:S01]  /*a590*/  IMAD R72, R233, R2, R72 ;  /* 0x00000002e9487224 */ /* 0x000fe200078e0248 */
[----:B------:R-:W-:Y:S01]  /*a5a0*/  ISETP.GE.AND P6, PT, R5, RZ, PT ;  /* 0x000000ff0500720c */ /* 0x000fe20003fc6270 */
[----:B------:R-:W-:Y:S01]  /*a5b0*/  VIADD R5, R252, 0xda ;  /* 0x000000dafc057836 */ /* 0x000fe20000000000 */
[C---:B------:R-:W-:Y:S01]  /*a5c0*/  ISETP.GT.U32.AND P1, PT, R233.reuse, R70, PT ;  /* 0x00000046e900720c */ /* 0x040fe20003f24070 */
[----:B------:R-:W-:Y:S01]  /*a5d0*/  @!P5 IMAD.IADD R68, R68, 0x1, -R233 ;  /* 0x000000014444d824 */ /* 0x000fe200078e0ae9 */
[----:B------:R-:W-:-:S02]  /*a5e0*/  ISETP.GT.U32.AND P5, PT, R233, R71, PT ;  /* 0x00000047e900720c */ /* 0x000fc40003fa4070 */
[----:B------:R-:W-:Y:S01]  /*a5f0*/  IABS R73, R5 ;  /* 0x0000000500497213 */ /* 0x000fe20000000000 */
[----:B------:R-:W-:Y:S01]  /*a600*/  @!P2 IMAD.MOV R68, RZ, RZ, -R68 ;  /* 0x000000ffff44a224 */ /* 0x000fe200078e0a44 */
[----:B------:R-:W-:Y:S02]  /*a610*/  @!P3 IADD3 R69, PT, PT, R69, -R233, RZ ;  /* 0x800000e94545b210 */ /* 0x000fe40007ffe0ff */
[----:B------:R-:W-:Y:S01]  /*a620*/  ISETP.GE.AND P3, PT, R6, RZ, PT ;  /* 0x000000ff0600720c */ /* 0x000fe20003f66270 */
[----:B------:R-:W-:Y:S01]  /*a630*/  VIADD R6, R252, 0xdb ;  /* 0x000000dbfc067836 */ /* 0x000fe20000000000 */
[----:B------:R-:W-:Y:S01]  /*a640*/  ISETP.GT.U32.AND P2, PT, R233, R69, PT ;  /* 0x00000045e900720c */ /* 0x000fe20003f44070 */
[----:B------:R-:W-:-:S03]  /*a650*/  IMAD.HI.U32 R2, R0, R73, RZ ;  /* 0x0000004900027227 */ /* 0x000fc600078e00ff */
[----:B------:R-:W-:Y:S01]  /*a660*/  IABS R74, R6 ;  /* 0x00000006004a7213 */ /* 0x000fe20000000000 */
[--C-:B------:R-:W-:Y:S01]  /*a670*/  @!P5 IMAD.IADD R71, R71, 0x1, -R233.reuse ;  /* 0x000000014747d824 */ /* 0x100fe200078e0ae9 */
[----:B------:R-:W-:Y:S01]  /*a680*/  IADD3 R2, PT, PT, -R2, RZ, RZ ;  /* 0x000000ff02027210 */ /* 0x000fe20007ffe1ff */
[--C-:B------:R-:W-:Y:S01]  /*a690*/  @!P1 IMAD.IADD R70, R70, 0x1, -R233.reuse ;  /* 0x0000000146469824 */ /* 0x100fe200078e0ae9 */
[----:B------:R-:W-:Y:S01]  /*a6a0*/  ISETP.GE.AND P1, PT, R7, RZ, PT ;  /* 0x000000ff0700720c */ /* 0x000fe20003f26270 */
[----:B------:R-:W-:Y:S01]  /*a6b0*/  IMAD.HI.U32 R3, R0, R74, RZ ;  /* 0x0000004a00037227 */ /* 0x000fe200078e00ff */
[----:B------:R-:W-:Y:S02]  /*a6c0*/  ISETP.GT.U32.AND P5, PT, R233, R71, PT ;  /* 0x00000047e900720c */ /* 0x000fe40003fa4070 */
[----:B------:R-:W-:Y:S01]  /*a6d0*/  @!P6 IADD3 R70, PT, PT, -R70, RZ, RZ ;  /* 0x000000ff4646e210 */ /* 0x000fe20007ffe1ff */
[----:B------:R-:W-:Y:S01]  /*a6e0*/  @!P2 IMAD.IADD R69, R69, 0x1, -R233 ;  /* 0x000000014545a824 */ /* 0x000fe200078e0ae9 */
[----:B------:R-:W-:Y:S01]  /*a6f0*/  ISETP.GT.U32.AND P2, PT, R233, R72, PT ;  /* 0x00000048e900720c */ /* 0x000fe20003f44070 */
[----:B------:R-:W-:-:S02]  /*a700*/  IMAD.MOV R3, RZ, RZ, -R3 ;  /* 0x000000ffff037224 */ /* 0x000fc400078e0a03 */
[----:B------:R-:W-:Y:S02]  /*a710*/  @!P4 IMAD.MOV R69, RZ, RZ, -R69 ;  /* 0x000000ffff45c224 */ /* 0x000fe400078e0a45 */
[C---:B------:R-:W-:Y:S02]  /*a720*/  IMAD R74, R233.reuse, R3, R74 ;  /* 0x00000003e94a7224 */ /* 0x040fe400078e024a */
[C---:B------:R-:W-:Y:S02]  /*a730*/  IMAD R73, R233.reuse, R2, R73 ;  /* 0x00000002e9497224 */ /* 0x040fe400078e0249 */
[----:B------:R-:W-:Y:S01]  /*a740*/  IMAD.HI.U32 R2, R0, R75, RZ ;  /* 0x0000004b00027227 */ /* 0x000fe200078e00ff */
[----:B------:R-:W-:-:S03]  /*a750*/  ISETP.GT.U32.AND P6, PT, R233, R74, PT ;  /* 0x0000004ae900720c */ /* 0x000fc60003fc4070 */
[----:B------:R-:W-:Y:S01]  /*a760*/  @!P2 IADD3 R72, PT, PT, R72, -R233, RZ ;  /* 0x800000e94848a210 */ /* 0x000fe20007ffe0ff */
[----:B------:R-:W-:Y:S01]  /*a770*/  IMAD.MOV R2, RZ, RZ, -R2 ;  /* 0x000000ffff027224 */ /* 0x000fe200078e0a02 */
[----:B------:R-:W-:Y:S01]  /*a780*/  ISETP.GT.U32.AND P2, PT, R233, R73, PT ;  /* 0x00000049e900720c */ /* 0x000fe20003f44070 */
[----:B------:R-:W-:Y:S01]  /*a790*/  @!P5 IMAD.IADD R71, R71, 0x1, -R233 ;  /* 0x000000014747d824 */ /* 0x000fe200078e0ae9 */
[C---:B------:R-:W-:Y:S01]  /*a7a0*/  ISETP.GT.U32.AND P4, PT, R233.reuse, R72, PT ;  /* 0x00000048e900720c */ /* 0x040fe20003f84070 */
[----:B------:R-:W-:Y:S01]  /*a7b0*/  IMAD R75, R233, R2, R75 ;  /* 0x00000002e94b7224 */ /* 0x000fe200078e024b */
[----:B------:R-:W-:Y:S01]  /*a7c0*/  ISETP.GE.AND P5, PT, R5, RZ, PT ;  /* 0x000000ff0500720c */ /* 0x000fe20003fa6270 */
[----:B------:R-:W-:Y:S01]  /*a7d0*/  @!P3 IMAD.MOV R71, RZ, RZ, -R71 ;  /* 0x000000ffff47b224 */ /* 0x000fe200078e0a47 */
[----:B------:R-:W-:Y:S01]  /*a7e0*/  ISETP.GE.AND P3, PT, R6, RZ, PT ;  /* 0x000000ff0600720c */ /* 0x000fe20003f66270 */
[----:B------:R-:W-:Y:S01]  /*a7f0*/  VIADD R5, R252, 0xdd ;  /* 0x000000ddfc057836 */ /* 0x000fe20000000000 */
[----:B------:R-:W-:-:S02]  /*a800*/  @!P6 IADD3 R74, PT, PT, R74, -R233, RZ ;  /* 0x800000e94a4ae210 */ /* 0x000fc40007ffe0ff */
[----:B------:R-:W-:Y:S02]  /*a810*/  IADD3 R6, PT, PT, R252, 0xde, RZ ;  /* 0x000000defc067810 */ /* 0x000fe40007ffe0ff */
[----:B------:R-:W-:Y:S01]  /*a820*/  ISETP.GT.U32.AND P6, PT, R233, R74, PT ;  /* 0x0000004ae900720c */ /* 0x000fe20003fc4070 */
[--C-:B------:R-:W-:Y:S01]  /*a830*/  @!P2 IMAD.IADD R73, R73, 0x1, -R233.reuse ;  /* 0x000000014949a824 */ /* 0x100fe200078e0ae9 */
[----:B------:R-:W-:Y:S01]  /*a840*/  IABS R77, R6 ;  /* 0x00000006004d7213 */ /* 0x000fe20000000000 */
[----:B------:R-:W-:Y:S01]  /*a850*/  @!P4 IMAD.IADD R72, R72, 0x1, -R233 ;  /* 0x000000014848c824 */ /* 0x000fe200078e0ae9 */
[C---:B------:R-:W-:Y:S02]  /*a860*/  ISETP.GT.U32.AND P4, PT, R233.reuse, R75, PT ;  /* 0x0000004be900720c */ /* 0x040fe40003f84070 */
[----:B------:R-:W-:Y:S01]  /*a870*/  ISETP.GT.U32.AND P2, PT, R233, R73, PT ;  /* 0x00000049e900720c */ /* 0x000fe20003f44070 */
[----:B------:R-:W-:Y:S01]  /*a880*/  IMAD.HI.U32 R3, R0, R77, RZ ;  /* 0x0000004d00037227 */ /* 0x000fe200078e00ff */
[----:B------:R-:W-:-:S03]  /*a890*/  IABS R76, R5 ;  /* 0x00000005004c7213 */ /* 0x000fc60000000000 */
[----:B------:R-:W-:Y:S01]  /*a8a0*/  @!P1 IMAD.MOV R72, RZ, RZ, -R72 ;  /* 0x000000ffff489224 */ /* 0x000fe200078e0a48 */
[----:B------:R-:W-:Y:S01]  /*a8b0*/  ISETP.GE.AND P1, PT, R4, RZ, PT ;  /* 0x000000ff0400720c */ /* 0x000fe20003f26270 */
[----:B------:R-:W-:Y:S01]  /*a8c0*/  IMAD.MOV R4, RZ, RZ, -R3 ;  /* 0x000000ffff047224 */ /* 0x000fe200078e0a03 */
[----:B------:R-:W-:Y:S01]  /*a8d0*/  @!P6 IADD3 R74, PT, PT, R74, -R233, RZ ;  /* 0x800000e94a4ae210 */ /* 0x000fe20007ffe0ff */
[----:B------:R-:W-:Y:S01]  /*a8e0*/  VIADD R3, R252, 0xe0 ;  /* 0x000000e0fc037836 */ /* 0x000fe20000000000 */
[----:B------:R-:W-:Y:S01]  /*a8f0*/  ISETP.GE.AND P6, PT, R6, RZ, PT ;  /* 0x000000ff0600720c */ /* 0x000fe20003fc6270 */
[----:B------:R-:W-:Y:S02]  /*a900*/  @!P4 IMAD.IADD R75, R75, 0x1, -R233 ;  /* 0x000000014b4bc824 */ /* 0x000fe400078e0ae9 */
[C---:B------:R-:W-:Y:S01]  /*a910*/  IMAD R77, R233.reuse, R4, R77 ;  /* 0x00000004e94d7224 */ /* 0x040fe200078e024d */
[----:B------:R-:W-:Y:S01]  /*a920*/  IABS R79, R3 ;  /* 0x00000003004f7213 */ /* 0x000fe20000000000 */
[----:B------:R-:W-:Y:S01]  /*a930*/  @!P3 IMAD.MOV R74, RZ, RZ, -R74 ;  /* 0x000000ffff4ab224 */ /* 0x000fe200078e0a4a */
[C---:B------:R-:W-:Y:S01]  /*a940*/  ISETP.GT.U32.AND P4, PT, R233.reuse, R75, PT ;  /* 0x0000004be900720c */ /* 0x040fe20003f84070 */
[----:B------:R-:W-:Y:S01]  /*a950*/  IMAD.HI.U32 R2, R0, R76, RZ ;  /* 0x0000004c00027227 */ /* 0x000fe200078e00ff */
[----:B------:R-:W-:-:S02]  /*a960*/  ISETP.GT.U32.AND P3, PT, R233, R77, PT ;  /* 0x0000004de900720c */ /* 0x000fc40003f64070 */
[----:B------:R-:W-:Y:S01]  /*a970*/  @!P2 IADD3 R73, PT, PT, R73, -R233, RZ ;  /* 0x800000e94949a210 */ /* 0x000fe20007ffe0ff */
[----:B------:R-:W-:Y:S01]  /*a980*/  IMAD.MOV R2, RZ, RZ, -R2 ;  /* 0x000000ffff027224 */ /* 0x000fe200078e0a02 */
[----:B------:R-:W-:Y:S01]  /*a990*/  ISETP.GE.AND P2, PT, R5, RZ, PT ;  /* 0x000000ff0500720c */ /* 0x000fe20003f46270 */
[C---:B------:R-:W-:Y:S02]  /*a9a0*/  VIADD R5, R252.reuse, 0xe2 ;  /* 0x000000e2fc057836 */ /* 0x040fe40000000000 */
[----:B------:R-:W-:Y:S02]  /*a9b0*/  IMAD R76, R233, R2, R76 ;  /* 0x00000002e94c7224 */ /* 0x000fe400078e024c */
[C---:B------:R-:W-:Y:S01]  /*a9c0*/  VIADD R2, R252.reuse, 0xdf ;  /* 0x000000dffc027836 */ /* 0x040fe20000000000 */
[----:B------:R-:W-:Y:S01]  /*a9d0*/  IABS R81, R5 ;  /* 0x0000000500517213 */ /* 0x000fe20000000000 */
[----:B------:R-:W-:Y:S01]  /*a9e0*/  @!P5 IMAD.MOV R73, RZ, RZ, -R73 ;  /* 0x000000ffff49d224 */ /* 0x000fe200078e0a49 */
[----:B------:R-:W-:Y:S01]  /*a9f0*/  @!P4 IADD3 R75, PT, PT, R75, -R233, RZ ;  /* 0x800000e94b4bc210 */ /* 0x000fe20007ffe0ff */
[----:B------:R-:W-:Y:S01]  /*aa00*/  @!P3 IMAD.IADD R77, R77, 0x1, -R233 ;  /* 0x000000014d4db824 */ /* 0x000fe200078e0ae9 */
[----:B------:R-:W-:Y:S01]  /*aa10*/  ISETP.GT.U32.AND P4, PT, R233, R76, PT ;  /* 0x0000004ce900720c */ /* 0x000fe20003f84070 */
[----:B------:R-:W-:Y:S01]  /*aa20*/  VIADD R6, R252, 0xe1 ;  /* 0x000000e1fc067836 */ /* 0x000fe20000000000 */
[----:B------:R-:W-:-:S02]  /*aa30*/  @!P1 IADD3 R75, PT, PT, -R75, RZ, RZ ;  /* 0x000000ff4b4b9210 */ /* 0x000fc40007ffe1ff */
[----:B------:R-:W-:Y:S01]  /*aa40*/  ISETP.GE.AND P1, PT, R3, RZ, PT ;  /* 0x000000ff0300720c */ /* 0x000fe20003f26270 */
[C---:B------:R-:W-:Y:S01]  /*aa50*/  IMAD.HI.U32 R3, R0.reuse, R79, RZ ;  /* 0x0000004f00037227 */ /* 0x040fe200078e00ff */
[----:B------:R-:W-:Y:S02]  /*aa60*/  ISETP.GT.U32.AND P3, PT, R233, R77, PT ;  /* 0x0000004de900720c */ /* 0x000fe40003f64070 */
[----:B------:R-:W-:Y:S02]  /*aa70*/  IABS R78, R2 ;  /* 0x00000002004e7213 */ /* 0x000fe40000000000 */
[----:B------:R-:W-:Y:S01]  /*aa80*/  IADD3 R4, PT, PT, -R3, RZ, RZ ;  /* 0x000000ff03047210 */ /* 0x000fe20007ffe1ff */
[----:B------:R-:W-:Y:S01]  /*aa90*/  IMAD.HI.U32 R3, R0, R81, RZ ;  /* 0x0000005100037227 */ /* 0x000fe200078e00ff */
[----:B------:R-:W-:Y:S02]  /*aaa0*/  ISETP.GE.AND P5, PT, R2, RZ, PT ;  /* 0x000000ff0200720c */ /* 0x000fe40003fa6270 */
[----:B------:R-:W-:Y:S01]  /*aab0*/  @!P4 IADD3 R76, PT, PT, R76, -R233, RZ ;  /* 0x800000e94c4cc210 */ /* 0x000fe20007ffe0ff */
[----:B------:R-:W-:Y:S01]  /*aac0*/  IMAD R79, R233, R4, R79 ;  /* 0x00000004e94f7224 */ /* 0x000fe200078e024f */
[----:B------:R-:W-:Y:S01]  /*aad0*/  IADD3 R4, PT, PT, -R3, RZ, RZ ;  /* 0x000000ff03047210 */ /* 0x000fe20007ffe1ff */
[----:B------:R-:W-:Y:S01]  /*aae0*/  VIADD R3, R252, 0xe3 ;  /* 0x000000e3fc037836 */ /* 0x000fe20000000000 */
[----:B------:R-:W-:Y:S01]  /*aaf0*/  ISETP.GT.U32.AND P4, PT, R233, R76, PT ;  /* 0x0000004ce900720c */ /* 0x000fe20003f84070 */
[----:B------:R-:W-:Y:S01]  /*ab00*/  @!P3 IMAD.IADD R77, R77, 0x1, -R233 ;  /* 0x000000014d4db824 */ /* 0x000fe200078e0ae9 */
[----:B------:R-:W-:Y:S01]  /*ab10*/  ISETP.GT.U32.AND P3, PT, R233, R79, PT ;  /* 0x0000004fe900720c */ /* 0x000fe20003f64070 */
[----:B------:R-:W-:Y:S01]  /*ab20*/  IMAD.HI.U32 R2, R0, R78, RZ ;  /* 0x0000004e00027227 */ /* 0x000fe200078e00ff */
[----:B------:R-:W-:-:S02]  /*ab30*/  IABS R82, R3 ;  /* 0x0000000300527213 */ /* 0x000fc40000000000 */
[----:B------:R-:W-:Y:S01]  /*ab40*/  IABS R80, R6 ;  /* 0x0000000600507213 */ /* 0x000fe20000000000 */
[----:B------:R-:W-:Y:S01]  /*ab50*/  IMAD.MOV R2, RZ, RZ, -R2 ;  /* 0x000000ffff027224 */ /* 0x000fe200078e0a02 */
[----:B------:R-:W-:Y:S01]  /*ab60*/  @!P6 IADD3 R77, PT, PT, -R77, RZ, RZ ;  /* 0x000000ff4d4de210 */ /* 0x000fe20007ffe1ff */
[----:B------:R-:W-:-:S04]  /*ab70*/  IMAD.HI.U32 R7, R0, R82, RZ ;  /* 0x0000005200077227 */ /* 0x000fc800078e00ff */
[----:B------:R-:W-:Y:S02]  /*ab80*/  IMAD.MOV R7, RZ, RZ, -R7 ;  /* 0x000000ffff077224 */ /* 0x000fe400078e0a07 */
[----:B------:R-:W-:Y:S01]  /*ab90*/  @!P3 IADD3 R79, PT, PT, R79, -R233, RZ ;  /* 0x800000e94f4fb210 */ /* 0x000fe20007ffe0ff */
[C---:B------:R-:W-:Y:S02]  /*aba0*/  IMAD R78, R233.reuse, R2, R78 ;  /* 0x00000002e94e7224 */ /* 0x040fe400078e024e */
[C---:B------:R-:W-:Y:S01]  /*abb0*/  IMAD R82, R233.reuse, R7, R82 ;  /* 0x00000007e9527224 */ /* 0x040fe200078e0252 */
[C---:B------:R-:W-:Y:S01]  /*abc0*/  ISETP.GT.U32.AND P3, PT, R233.reuse, R79, PT ;  /* 0x0000004fe900720c */ /* 0x040fe20003f64070 */
[----:B------:R-:W-:Y:S01]  /*abd0*/  @!P4 IMAD.IADD R76, R76, 0x1, -R233 ;  /* 0x000000014c4cc824 */ /* 0x000fe200078e0ae9 */
[----:B------:R-:W-:Y:S01]  /*abe0*/  ISETP.GT.U32.AND P4, PT, R233, R78, PT ;  /* 0x0000004ee900720c */ /* 0x000fe20003f84070 */
[----:B------:R-:W-:-:S04]  /*abf0*/  IMAD.HI.U32 R2, R0, R80, RZ ;  /* 0x0000005000027227 */ /* 0x000fc800078e00ff */
[C---:B------:R-:W-:Y:S01]  /*ac00*/  IMAD R81, R233.reuse, R4, R81 ;  /* 0x00000004e9517224 */ /* 0x040fe200078e0251 */
[----:B------:R-:W-:Y:S01]  /*ac10*/  IADD3 R4, PT, PT, R252, 0xe4, RZ ;  /* 0x000000e4fc047810 */ /* 0x000fe20007ffe0ff */
[----:B------:R-:W-:Y:S02]  /*ac20*/  IMAD.MOV R2, RZ, RZ, -R2 ;  /* 0x000000ffff027224 */ /* 0x000fe400078e0a02 */
[----:B------:R-:W-:Y:S01]  /*ac30*/  @!P2 IMAD.MOV R76, RZ, RZ, -R76 ;  /* 0x000000ffff4ca224 */ /* 0x000fe200078e0a4c */
[----:B------:R-:W-:Y:S01]  /*ac40*/  ISETP.GT.U32.AND P6, PT, R233, R81, PT ;  /* 0x00000051e900720c */ /* 0x000fe20003fc4070 */
[--C-:B------:R-:W-:Y:S01]  /*ac50*/  @!P3 IMAD.IADD R79, R79, 0x1, -R233.reuse ;  /* 0x000000014f4fb824 */ /* 0x100fe200078e0ae9 */
[C---:B------:R-:W-:Y:S01]  /*ac60*/  ISETP.GT.U32.AND P3, PT, R233.reuse, R82, PT ;  /* 0x00000052e900720c */ /* 0x040fe20003f64070 */
[----:B------:R-:W-:Y:S01]  /*ac70*/  IMAD R80, R233, R2, R80 ;  /* 0x00000002e9507224 */ /* 0x000fe200078e0250 */
[----:B------:R-:W-:Y:S01]  /*ac80*/  IABS R83, R4 ;  /* 0x0000000400537213 */ /* 0x000fe20000000000 */
[----:B------:R-:W-:-:S02]  /*ac90*/  @!P4 IMAD.IADD R78, R78, 0x1, -R233 ;  /* 0x000000014e4ec824 */ /* 0x000fc400078e0ae9 */
[----:B------:R-:W-:Y:S01]  /*aca0*/  VIADD R2, R252, 0xe5 ;  /* 0x000000e5fc027836 */ /* 0x000fe20000000000 */
[C---:B------:R-:W-:Y:S01]  /*acb0*/  ISETP.GT.U32.AND P2, PT, R233.reuse, R80, PT ;  /* 0x00000050e900720c */ /* 0x040fe20003f44070 */
[----:B------:R-:W-:Y:S01]  /*acc0*/  @!P1 IMAD.MOV R79, RZ, RZ, -R79 ;  /* 0x000000ffff4f9224 */ /* 0x000fe200078e0a4f */
[----:B------:R-:W-:Y:S02]  /*acd0*/  ISETP.GT.U32.AND P4, PT, R233, R78, PT ;  /* 0x0000004ee900720c */ /* 0x000fe40003f84070 */
[----:B------:R-:W-:Y:S02]  /*ace0*/  IABS R84, R2 ;  /* 0x0000000200547213 */ /* 0x000fe40000000000 */
[----:B------:R-:W-:Y:S01]  /*acf0*/  @!P6 IADD3 R81, PT, PT, R81, -R233, RZ ;  /* 0x800000e95151e210 */ /* 0x000fe20007ffe0ff */
[----:B------:R-:W-:Y:S01]  /*ad00*/  @!P3 IMAD.IADD R82, R82, 0x1, -R233 ;  /* 0x000000015252b824 */ /* 0x000fe200078e0ae9 */
[----:B------:R-:W-:Y:S01]  /*ad10*/  ISETP.GE.AND P6, PT, R5, RZ, PT ;  /* 0x000000ff0500720c */ /* 0x000fe20003fc6270 */
[----:B------:R-:W-:Y:S01]  /*ad20*/  VIADD R5, R252, 0xe6 ;  /* 0x000000e6fc057836 */ /* 0x000fe20000000000 */
[----:B------:R-:W-:Y:S01]  /*ad30*/  ISETP.GE.AND P1, PT, R3, RZ, PT ;  /* 0x000000ff0300720c */ /* 0x000fe20003f26270 */
[----:B------:R-:W-:Y:S01]  /*ad40*/  IMAD.HI.U32 R7, R0, R84, RZ ;  /* 0x0000005400077227 */ /* 0x000fe200078e00ff */
[----:B------:R-:W-:-:S02]  /*ad50*/  ISETP.GT.U32.AND P3, PT, R233, R82, PT ;  /* 0x00000052e900720c */ /* 0x000fc40003f64070 */
[----:B------:R-:W-:Y:S01]  /*ad60*/  IABS R85, R5 ;  /* 0x0000000500557213 */ /* 0x000fe20000000000 */
[--C-:B------:R-:W-:Y:S01]  /*ad70*/  @!P4 IMAD.IADD R78, R78, 0x1, -R233.reuse ;  /* 0x000000014e4ec824 */ /* 0x100fe200078e0ae9 */
[----:B------:R-:W-:Y:S01]  /*ad80*/  @!P2 IADD3 R80, PT, PT, R80, -R233, RZ ;  /* 0x800000e95050a210 */ /* 0x000fe20007ffe0ff */
[----:B------:R-:W-:Y:S01]  /*ad90*/  VIADD R3, R252, 0xe7 ;  /* 0x000000e7fc037836 */ /* 0x000fe20000000000 */
[----:B------:R-:W-:Y:S01]  /*ada0*/  ISETP.GE.AND P4, PT, R6, RZ, PT ;  /* 0x000000ff0600720c */ /* 0x000fe20003f86270 */
[----:B------:R-:W-:Y:S01]  /*adb0*/  IMAD.HI.U32 R6, R0, R83, RZ ;  /* 0x0000005300067227 */ /* 0x000fe200078e00ff */
[C---:B------:R-:W-:Y:S02]  /*adc0*/  ISETP.GT.U32.AND P2, PT, R233.reuse, R80, PT ;  /* 0x00000050e900720c */ /* 0x040fe40003f44070 */
[----:B------:R-:W-:Y:S01]  /*add0*/  @!P5 IADD3 R78, PT, PT, -R78, RZ, RZ ;  /* 0x000000ff4e4ed210 */ /* 0x000fe20007ffe1ff */
[----:B------:R-:W-:Y:S01]  /*ade0*/  IMAD.MOV R6, RZ, RZ, -R6 ;  /* 0x000000ffff067224 */ /* 0x000fe200078e0a06 */
[----:B------:R-:W-:Y:S01]  /*adf0*/  ISETP.GT.U32.AND P5, PT, R233, R81, PT ;  /* 0x00000051e900720c */ /* 0x000fe20003fa4070 */
[----:B------:R-:W-:Y:S01]  /*ae00*/  @!P3 IMAD.IADD R82, R82, 0x1, -R233 ;  /* 0x000000015252b824 */ /* 0x000fe200078e0ae9 */
[----:B------:R-:W-:Y:S01]  /*ae10*/  ISETP.GE.AND P3, PT, R2, RZ, PT ;  /* 0x000000ff0200720c */ /* 0x000fe20003f66270 */
[----:B------:R-:W-:Y:S01]  /*ae20*/  IMAD.HI.U32 R2, R0, R85, RZ ;  /* 0x0000005500027227 */ /* 0x000fe200078e00ff */
[----:B------:R-:W-:-:S02]  /*ae30*/  IABS R86, R3 ;  /* 0x0000000300567213 */ /* 0x000fc40000000000 */
[----:B------:R-:W-:Y:S01]  /*ae40*/  @!P1 IADD3 R82, PT, PT, -R82, RZ, RZ ;  /* 0x000000ff52529210 */ /* 0x000fe20007ffe1ff */
[----:B------:R-:W-:Y:S02]  /*ae50*/  IMAD.MOV R2, RZ, RZ, -R2 ;  /* 0x000000ffff027224 */ /* 0x000fe400078e0a02 */
[C---:B------:R-:W-:Y:S02]  /*ae60*/  IMAD R83, R233.reuse, R6, R83 ;  /* 0x00000006e9537224 */ /* 0x040fe400078e0253 */
[C---:B------:R-:W-:Y:S02]  /*ae70*/  IMAD R85, R233.reuse, R2, R85 ;  /* 0x00000002e9557224 */ /* 0x040fe400078e0255 */
[----:B------:R-:W-:Y:S01]  /*ae80*/  @!P2 IMAD.IADD R80, R80, 0x1, -R233 ;  /* 0x000000015050a824 */ /* 0x000fe200078e0ae9 */
[C---:B------:R-:W-:Y:S01]  /*ae90*/  ISETP.GT.U32.AND P2, PT, R233.reuse, R83, PT ;  /* 0x00000053e900720c */ /* 0x040fe20003f44070 */
[----:B------:R-:W-:Y:S01]  /*aea0*/  IMAD.MOV R7, RZ, RZ, -R7 ;  /* 0x000000ffff077224 */ /* 0x000fe200078e0a07 */
[----:B------:R-:W-:Y:S01]  /*aeb0*/  ISETP.GT.U32.AND P1, PT, R233, R85, PT ;  /* 0x00000055e900720c */ /* 0x000fe20003f24070 */
[----:B------:R-:W-:Y:S01]  /*aec0*/  @!P5 IMAD.IADD R81, R81, 0x1, -R233 ;  /* 0x000000015151d824 */ /* 0x000fe200078e0ae9 */
[----:B------:R-:W-:Y:S01]  /*aed0*/  ISETP.GE.AND P5, PT, R4, RZ, PT ;  /* 0x000000ff0400720c */ /* 0x000fe20003fa6270 */
[C---:B------:R-:W-:Y:S01]  /*aee0*/  IMAD R84, R233.reuse, R7, R84 ;  /* 0x00000007e9547224 */ /* 0x040fe200078e0254 */
[----:B------:R-:W-:Y:S01]  /*aef0*/  @!P4 IADD3 R80, PT, PT, -R80, RZ, RZ ;  /* 0x000000ff5050c210 */ /* 0x000fe20007ffe1ff */
[----:B------:R-:W-:Y:S01]  /*af00*/  VIADD R4, R252, 0xe8 ;  /* 0x000000e8fc047836 */ /* 0x000fe20000000000 */
[----:B------:R-:W-:Y:S01]  /*af10*/  IABS R7, R25 ;  /* 0x0000001900077213 */ /* 0x000fe20000000000 */
[----:B------:R-:W-:Y:S01]  /*af20*/  IMAD.HI.U32 R2, R0, R86, RZ ;  /* 0x0000005600027227 */ /* 0x000fe200078e00ff */
[----:B------:R-:W-:-:S02]  /*af30*/  ISETP.GT.U32.AND P4, PT, R233, R84, PT ;  /* 0x00000054e900720c */ /* 0x000fc40003f84070 */
[----:B------:R-:W-:Y:S01]  /*af40*/  IABS R87, R4 ;  /* 0x0000000400577213 */ /* 0x000fe20000000000 */
[----:B------:R-:W-:Y:S01]  /*af50*/  IMAD.MOV R2, RZ, RZ, -R2 ;  /* 0x000000ffff027224 */ /* 0x000fe200078e0a02 */
[----:B------:R-:W-:Y:S01]  /*af60*/  @!P2 IADD3 R83, PT, PT, R83, -R233, RZ ;  /* 0x800000e95353a210 */ /* 0x000fe20007ffe0ff */
[----:B------:R-:W-:Y:S01]  /*af70*/  @!P1 IMAD.IADD R85, R85, 0x1, -R233 ;  /* 0x0000000155559824 */ /* 0x000fe200078e0ae9 */
[----:B------:R-:W-:Y:S01]  /*af80*/  ISETP.GE.AND P2, PT, R5, RZ, PT ;  /* 0x000000ff0500720c */ /* 0x000fe20003f46270 */
[C---:B------:R-:W-:Y:S02]  /*af90*/  IMAD R86, R233.reuse, R2, R86 ;  /* 0x00000002e9567224 */ /* 0x040fe400078e0256 */
[----:B------:R-:W-:Y:S01]  /*afa0*/  @!P6 IMAD.MOV R81, RZ, RZ, -R81 ;  /* 0x000000ffff51e224 */ /* 0x000fe200078e0a51 */
[C---:B------:R-:W-:Y:S01]  /*afb0*/  ISETP.GT.U32.AND P6, PT, R233.reuse, R83, PT ;  /* 0x00000053e900720c */ /* 0x040fe20003fc4070 */
[----:B------:R-:W-:Y:S01]  /*afc0*/  IMAD.HI.U32 R2, R0, R87, RZ ;  /* 0x0000005700027227 */ /* 0x000fe200078e00ff */
[----:B------:R-:W-:-:S02]  /*afd0*/  ISETP.GT.U32.AND P1, PT, R233, R85, PT ;  /* 0x00000055e900720c */ /* 0x000fc40003f24070 */
[----:B------:R-:W-:Y:S01]  /*afe0*/  @!P4 IADD3 R84, PT, PT, R84, -R233, RZ ;  /* 0x800000e95454c210 */ /* 0x000fe20007ffe0ff */
[----:B------:R-:W-:Y:S01]  /*aff0*/  VIADD R6, R252, 0xef ;  /* 0x000000effc067836 */ /* 0x000fe20000000000 */
[----:B------:R-:W-:Y:S02]  /*b000*/  IADD3 R2, PT, PT, -R2, RZ, RZ ;  /* 0x000000ff02027210 */ /* 0x000fe40007ffe1ff */
[C---:B------:R-:W-:Y:S02]  /*b010*/  ISETP.GT.U32.AND P4, PT, R233.reuse, R84, PT ;  /* 0x00000054e900720c */ /* 0x040fe40003f84070 */
[----:B------:R-:W-:Y:S01]  /*b020*/  IABS R16, R6 ;  /* 0x0000000600107213 */ /* 0x000fe20000000000 */
[----:B------:R-:W-:Y:S01]  /*b030*/  IMAD R87, R233, R2, R87 ;  /* 0x00000002e9577224 */ /* 0x000fe200078e0257 */
[----:B------:R-:W-:Y:S01]  /*b040*/  IABS R6, R27 ;  /* 0x0000001b00067213 */ /* 0x000fe20000000000 */
[--C-:B------:R-:W-:Y:S01]  /*b050*/  @!P6 IMAD.IADD R83, R83, 0x1, -R233.reuse ;  /* 0x000000015353e824 */ /* 0x100fe200078e0ae9 */
[----:B------:R-:W-:Y:S01]  /*b060*/  ISETP.GE.AND P6, PT, R3, RZ, PT ;  /* 0x000000ff0300720c */ /* 0x000fe20003fc6270 */
[----:B------:R-:W-:Y:S01]  /*b070*/  @!P1 IMAD.IADD R85, R85, 0x1, -R233 ;  /* 0x0000000155559824 */ /* 0x000fe200078e0ae9 */
[----:B------:R-:W-:Y:S01]  /*b080*/  ISETP.GT.U32.AND P1, PT, R233, R87, PT ;  /* 0x00000057e900720c */ /* 0x000fe20003f24070 */
[----:B------:R-:W-:-:S02]  /*b090*/  VIADD R3, R252, 0xe9 ;  /* 0x000000e9fc037836 */ /* 0x000fc40000000000 */
[----:B------:R-:W-:Y:S01]  /*b0a0*/  @!P5 IMAD.MOV R83, RZ, RZ, -R83 ;  /* 0x000000ffff53d224 */ /* 0x000fe200078e0a53 */
[----:B------:R-:W-:Y:S01]  /*b0b0*/  ISETP.GT.U32.AND P5, PT, R233, R86, PT ;  /* 0x00000056e900720c */ /* 0x000fe20003fa4070 */
[----:B------:R-:W-:Y:S01]  /*b0c0*/  @!P2 IMAD.MOV R85, RZ, RZ, -R85 ;  /* 0x000000ffff55a224 */ /* 0x000fe200078e0a55 */
[----:B------:R-:W-:Y:S02]  /*b0d0*/  IABS R88, R3 ;  /* 0x0000000300587213 */ /* 0x000fe40000000000 */
[----:B------:R-:W-:Y:S02]  /*b0e0*/  @!P4 IADD3 R84, PT, PT, R84, -R233, RZ ;  /* 0x800000e95454c210 */ /* 0x000fe40007ffe0ff */
[----:B------:R-:W-:Y:S01]  /*b0f0*/  ISETP.GE.AND P4, PT, R4, RZ, PT ;  /* 0x000000ff0400720c */ /* 0x000fe20003f86270 */
[----:B------:R-:W-:-:S04]  /*b100*/  IMAD.HI.U32 R2, R0, R88, RZ ;  /* 0x0000005800027227 */ /* 0x000fc800078e00ff */
[----:B------:R-:W-:Y:S02]  /*b110*/  @!P1 IMAD.IADD R87, R87, 0x1, -R233 ;  /* 0x0000000157579824 */ /* 0x000fe400078e0ae9 */
[----:B------:R-:W-:Y:S01]  /*b120*/  @!P3 IMAD.MOV R84, RZ, RZ, -R84 ;  /* 0x000000ffff54b224 */ /* 0x000fe200078e0a54 */
[----:B------:R-:W-:Y:S01]  /*b130*/  ISETP.GE.AND P3, PT, R3, RZ, PT ;  /* 0x000000ff0300720c */ /* 0x000fe20003f66270 */
[----:B------:R-:W-:Y:S01]  /*b140*/  IMAD.MOV R2, RZ, RZ, -R2 ;  /* 0x000000ffff027224 */ /* 0x000fe200078e0a02 */
[----:B------:R-:W-:Y:S01]  /*b150*/  IADD3 R3, PT, PT, R252, 0xea, RZ ;  /* 0x000000eafc037810 */ /* 0x000fe20007ffe0ff */
[----:B------:R-:W-:Y:S01]  /*b160*/  IMAD.HI.U32 R4, R0, R232, RZ ;  /* 0x000000e800047227 */ /* 0x000fe200078e00ff */
[C---:B------:R-:W-:Y:S02]  /*b170*/  ISETP.GT.U32.AND P1, PT, R233.reuse, R87, PT ;  /* 0x00000057e900720c */ /* 0x040fe40003f24070 */
[----:B------:R-:W-:Y:S01]  /*b180*/  IABS R89, R3 ;  /* 0x0000000300597213 */ /* 0x000fe20000000000 */
[----:B------:R-:W-:Y:S01]  /*b190*/  IMAD R88, R233, R2, R88 ;  /* 0x00000002e9587224 */ /* 0x000fe200078e0258 */
[----:B------:R-:W-:Y:S01]  /*b1a0*/  @!P5 IADD3 R86, PT, PT, R86, -R233, RZ ;  /* 0x800000e95656d210 */ /* 0x000fe20007ffe0ff */
[----:B------:R-:W-:-:S02]  /*b1b0*/  IMAD.MOV R4, RZ, RZ, -R4 ;  /* 0x000000ffff047224 */ /* 0x000fc400078e0a04 */
[----:B------:R-:W-:Y:S01]  /*b1c0*/  IMAD.HI.U32 R2, R0, R89, RZ ;  /* 0x0000005900027227 */ /* 0x000fe200078e00ff */
[C---:B------:R-:W-:Y:S02]  /*b1d0*/  ISETP.GT.U32.AND P2, PT, R233.reuse, R88, PT ;  /* 0x00000058e900720c */ /* 0x040fe40003f44070 */
[C---:B------:R-:W-:Y:S01]  /*b1e0*/  ISETP.GT.U32.AND P5, PT, R233.reuse, R86, PT ;  /* 0x00000056e900720c */ /* 0x040fe20003fa4070 */
[----:B------:R-:W-:Y:S01]  /*b1f0*/  IMAD R232, R233, R4, R232 ;  /* 0x00000004e9e87224 */ /* 0x000fe200078e02e8 */
[----:B------:R-:W-:Y:S01]  /*b200*/  IADD3 R2, PT, PT, -R2, RZ, RZ ;  /* 0x000000ff02027210 */ /* 0x000fe20007ffe1ff */
[----:B------:R-:W-:Y:S01]  /*b210*/  @!P1 IMAD.IADD R87, R87, 0x1, -R233 ;  /* 0x0000000157579824 */ /* 0x000fe200078e0ae9 */
[----:B------:R-:W-:Y:S02]  /*b220*/  ISETP.GE.AND P1, PT, R90, RZ, PT ;  /* 0x000000ff5a00720c */ /* 0x000fe40003f26270 */
[----:B------:R-:W-:Y:S01]  /*b230*/  IABS R90, R90 ;  /* 0x0000005a005a7213 */ /* 0x000fe20000000000 */
[----:B------:R-:W-:-:S02]  /*b240*/  IMAD R89, R233, R2, R89 ;  /* 0x00000002e9597224 */ /* 0x000fc400078e0259 */
[----:B------:R-:W-:Y:S01]  /*b250*/  @!P4 IMAD.MOV R87, RZ, RZ, -R87 ;  /* 0x000000ffff57c224 */ /* 0x000fe200078e0a57 */
[----:B------:R-:W-:Y:S01]  /*b260*/  ISETP.GE.AND P4, PT, R93, RZ, PT ;  /* 0x000000ff5d00720c */ /* 0x000fe20003f86270 */
[----:B------:R-:W-:Y:S01]  /*b270*/  IMAD.HI.U32 R2, R0, R17, RZ ;  /* 0x0000001100027227 */ /* 0x000fe200078e00ff */
[----:B------:R-:W-:-:S03]  /*b280*/  IABS R93, R93 ;  /* 0x0000005d005d7213 */ /* 0x000fc60000000000 */
[--C-:B------:R-:W-:Y:S01]  /*b290*/  @!P2 IMAD.IADD R88, R88, 0x1, -R233.reuse ;  /* 0x000000015858a824 */ /* 0x100fe200078e0ae9 */
[----:B------:R-:W-:Y:S01]  /*b2a0*/  ISETP.GE.AND P2, PT, R92, RZ, PT ;  /* 0x000000ff5c00720c */ /* 0x000fe20003f46270 */
[----:B------:R-:W-:Y:S01]  /*b2b0*/  @!P5 IMAD.IADD R86, R86, 0x1, -R233 ;  /* 0x000000015656d824 */ /* 0x000fe200078e0ae9 */
[----:B------:R-:W-:Y:S01]  /*b2c0*/  IABS R92, R92 ;  /* 0x0000005c005c7213 */ /* 0x000fe20000000000 */
[----:B------:R-:W-:Y:S01]  /*b2d0*/  IMAD.HI.U32 R5, R0, R90, RZ ;  /* 0x0000005a00057227 */ /* 0x000fe200078e00ff */
[----:B------:R-:W-:Y:S02]  /*b2e0*/  ISETP.GE.AND P5, PT, R3, RZ, PT ;  /* 0x000000ff0300720c */ /* 0x000fe40003fa6270 */
[----:B------:R-:W-:Y:S01]  /*b2f0*/  IADD3 R2, PT, PT, -R2, RZ, RZ ;  /* 0x000000ff02027210 */ /* 0x000fe20007ffe1ff */
[----:B------:R-:W-:Y:S01]  /*b300*/  IMAD.HI.U32 R3, R0, R93, RZ ;  /* 0x0000005d00037227 */ /* 0x000fe200078e00ff */
[----:B------:R-:W-:Y:S02]  /*b310*/  IADD3 R5, PT, PT, -R5, RZ, RZ ;  /* 0x000000ff05057210 */ /* 0x000fe40007ffe1ff */
[----:B------:R-:W-:Y:S01]  /*b320*/  @!P6 IADD3 R86, PT, PT, -R86, RZ, RZ ;  /* 0x000000ff5656e210 */ /* 0x000fe20007ffe1ff */
[----:B------:R-:W-:Y:S01]  /*b330*/  IMAD.HI.U32 R4, R0, R92, RZ ;  /* 0x0000005c00047227 */ /* 0x000fe200078e00ff */
[----:B------:R-:W-:-:S03]  /*b340*/  ISETP.GT.U32.AND P6, PT, R233, R88, PT ;  /* 0x00000058e900720c */ /* 0x000fc60003fc4070 */
[----:B------:R-:W-:Y:S02]  /*b350*/  IMAD.MOV R3, RZ, RZ, -R3 ;  /* 0x000000ffff037224 */ /* 0x000fe400078e0a03 */
[----:B------:R-:W-:Y:S02]  /*b360*/  IMAD R17, R233, R2, R17 ;  /* 0x00000002e9117224 */ /* 0x000fe400078e0211 */
[----:B------:R-:W-:-:S04]  /*b370*/  IMAD.HI.U32 R2, R0, R16, RZ ;  /* 0x0000001000027227 */ /* 0x000fc800078e00ff */
        /* <DEDUP_REMOVED lines=9> */
[----:B------:R-:W-:Y:S01]  /*b410*/  IMAD.MOV R4, RZ, RZ, -R4 ;  /* 0x000000ffff047224 */ /* 0x000fe200078e0a04 */
[----:B------:R-:W-:Y:S01]  /*b420*/  IADD3 R2, PT, PT, -R2, RZ, RZ ;  /* 0x000000ff02027210 */ /* 0x000fe20007ffe1ff */
[----:B------:R-:W-:Y:S02]  /*b430*/  IMAD R14, R233, R3, R14 ;  /* 0x00000003e90e7224 */ /* 0x000fe400078e020e */
[----:B------:R-:W-:-:S04]  /*b440*/  IMAD.HI.U32 R3, R0, R12, RZ ;  /* 0x0000000c00037227 */ /* 0x000fc800078e00ff */
[----:B------:R-:W-:Y:S02]  /*b450*/  IMAD R15, R233, R4, R15 ;  /* 0x00000004e90f7224 */ /* 0x000fe400078e020f */
[----:B------:R-:W-:-:S04]  /*b460*/  IMAD.HI.U32 R4, R0, R9, RZ ;  /* 0x0000000900047227 */ /* 0x000fc800078e00ff */
[----:B------:R-:W-:Y:S02]  /*b470*/  IMAD.MOV R3, RZ, RZ, -R3 ;  /* 0x000000ffff037224 */ /* 0x000fe400078e0a03 */
[----:B------:R-:W-:Y:S02]  /*b480*/  IMAD R13, R233, R2, R13 ;  /* 0x00000002e90d7224 */ /* 0x000fe400078e020d */
[----:B------:R-:W-:Y:S02]  /*b490*/  IMAD.MOV R4, RZ, RZ, -R4 ;  /* 0x000000ffff047224 */ /* 0x000fe400078e0a04 */
[----:B------:R-:W-:-:S04]  /*b4a0*/  IMAD.HI.U32 R2, R0, R11, RZ ;  /* 0x0000000b00027227 */ /* 0x000fc800078e00ff */
[----:B------:R-:W-:Y:S02]  /*b4b0*/  IMAD R12, R233, R3, R12 ;  /* 0x00000003e90c7224 */ /* 0x000fe400078e020c */
[----:B------:R-:W-:-:S04]  /*b4c0*/  IMAD.HI.U32 R3, R0, R10, RZ ;  /* 0x0000000a00037227 */ /* 0x000fc800078e00ff */
[----:B------:R-:W-:Y:S01]  /*b4d0*/  IMAD R9, R233, R4, R9 ;  /* 0x00000004e9097224 */ /* 0x000fe200078e0209 */
[----:B------:R-:W-:Y:S01]  /*b4e0*/  IADD3 R3, PT, PT, -R3, RZ, RZ ;  /* 0x000000ff03037210 */ /* 0x000fe20007ffe1ff */
[----:B------:R-:W-:Y:S02]  /*b4f0*/  IMAD.MOV R2, RZ, RZ, -R2 ;  /* 0x000000ffff027224 */ /* 0x000fe400078e0a02 */
[----:B------:R-:W-:-:S04]  /*b500*/  IMAD.HI.U32 R4, R0, R6, RZ ;  /* 0x0000000600047227 */ /* 0x000fc800078e00ff */
[----:B------:R-:W-:Y:S02]  /*b510*/  IMAD R11, R233, R2, R11 ;  /* 0x00000002e90b7224 */ /* 0x000fe400078e020b */
[----:B------:R-:W-:Y:S02]  /*b520*/  IMAD.MOV R4, RZ, RZ, -R4 ;  /* 0x000000ffff047224 */ /* 0x000fe400078e0a04 */
[----:B------:R-:W-:-:S04]  /*b530*/  IMAD.HI.U32 R2, R0, R8, RZ ;  /* 0x0000000800027227 */ /* 0x000fc800078e00ff */
[C---:B------:R-:W-:Y:S02]  /*b540*/  IMAD R10, R233.reuse, R3, R10 ;  /* 0x00000003e90a7224 */ /* 0x040fe400078e020a */
[----:B------:R-:W-:Y:S01]  /*b550*/  IMAD R6, R233, R4, R6 ;  /* 0x00000004e9067224 */ /* 0x000fe200078e0206 */
[----:B------:R-:W-:Y:S01]  /*b560*/  IABS R4, R31 ;  /* 0x0000001f00047213 */ /* 0x000fe20000000000 */
[----:B------:R-:W-:-:S04]  /*b570*/  IMAD.HI.U32 R3, R0, R7, RZ ;  /* 0x0000000700037227 */ /* 0x000fc800078e00ff */
[----:B------:R-:W-:Y:S01]  /*b580*/  IMAD.MOV R2, RZ, RZ, -R2 ;  /* 0x000000ffff027224 */ /* 0x000fe200078e0a02 */
[----:B------:R-:W-:Y:S01]  /*b590*/  IADD3 R3, PT, PT, -R3, RZ, RZ ;  /* 0x000000ff03037210 */ /* 0x000fe20007ffe1ff */
[C---:B------:R-:W-:Y:S01]  /*b5a0*/  IMAD R90, R233.reuse, R5, R90 ;  /* 0x00000005e95a7224 */ /* 0x040fe200078e025a */
[----:B------:R-:W-:Y:S01]  /*b5b0*/  IABS R5, R29 ;  /* 0x0000001d00057213 */ /* 0x000fe20000000000 */
[----:B------:R-:W-:Y:S02]  /*b5c0*/  IMAD R8, R233, R2, R8 ;  /* 0x00000002e9087224 */ /* 0x000fe400078e0208 */
[----:B------:R-:W-:-:S04]  /*b5d0*/  IMAD.HI.U32 R2, R0, R4, RZ ;  /* 0x0000000400027227 */ /* 0x000fc800078e00ff */
[----:B------:R-:W-:Y:S01]  /*b5e0*/  IMAD R7, R233, R3, R7 ;  /* 0x00000003e9077224 */ /* 0x000fe200078e0207 */
[----:B------:R-:W-:Y:S01]  /*b5f0*/  IADD3 R2, PT, PT, -R2, RZ, RZ ;  /* 0x000000ff02027210 */ /* 0x000fe20007ffe1ff */
[----:B------:R-:W-:Y:S01]  /*b600*/  IMAD.HI.U32 R91, R0, R5, RZ ;  /* 0x00000005005b7227 */ /* 0x000fe200078e00ff */
[----:B------:R-:W-:-:S03]  /*b610*/  IABS R3, R33 ;  /* 0x0000002100037213 */ /* 0x000fc60000000000 */
[----:B------:R-:W-:Y:S02]  /*b620*/  IMAD.MOV R91, RZ, RZ, -R91 ;  /* 0x000000ffff5b7224 */ /* 0x000fe400078e0a5b */
[----:B------:R-:W-:Y:S02]  /*b630*/  IMAD R4, R233, R2, R4 ;  /* 0x00000002e9047224 */ /* 0x000fe400078e0204 */
[----:B------:R-:W-:-:S04]  /*b640*/  IMAD.HI.U32 R2, R0, R3, RZ ;  /* 0x0000000300027227 */ /* 0x000fc800078e00ff */
[C---:B------:R-:W-:Y:S01]  /*b650*/  IMAD R5, R233.reuse, R91, R5 ;  /* 0x0000005be9057224 */ /* 0x040fe200078e0205 */
[----:B------:R-:W-:Y:S01]  /*b660*/  IABS R91, R34 ;  /* 0x00000022005b7213 */ /* 0x000fe20000000000 */
[----:B------:R-:W-:Y:S02]  /*b670*/  IMAD.MOV R2, RZ, RZ, -R2 ;  /* 0x000000ffff027224 */ /* 0x000fe400078e0a02 */
[----:B------:R-:W-:Y:S01]  /*b680*/  @!P6 IMAD.IADD R88, R88, 0x1, -R233 ;  /* 0x000000015858e824 */ /* 0x000fe200078e0ae9 */
[C---:B------:R-:W-:Y:S01]  /*b690*/  ISETP.GT.U32.AND P6, PT, R233.reuse, R89, PT ;  /* 0x00000059e900720c */ /* 0x040fe20003fc4070 */
[C---:B------:R-:W-:Y:S02]  /*b6a0*/  IMAD R3, R233.reuse, R2, R3 ;  /* 0x00000002e9037224 */ /* 0x040fe400078e0203 */
[----:B------:R-:W-:Y:S01]  /*b6b0*/  IMAD.MOV.U32 R2, RZ, RZ, R91 ;  /* 0x000000ffff027224 */ /* 0x000fe200078e005b */
[----:B------:R-:W-:Y:S01]  /*b6c0*/  IABS R91, R18 ;  /* 0x00000012005b7213 */ /* 0x000fe20000000000 */
[----:B------:R-:W-:Y:S01]  /*b6d0*/  @!P3 IMAD.MOV R88, RZ, RZ, -R88 ;  /* 0x000000ffff58b224 */ /* 0x000fe200078e0a58 */
[----:B------:R-:W-:Y:S01]  /*b6e0*/  ISETP.GT.U32.AND P3, PT, R233, R90, PT ;  /* 0x0000005ae900720c */ /* 0x000fe20003f64070 */
[----:B------:R-:W-:-:S04]  /*b6f0*/  IMAD.HI.U32 R106, R0, R2, RZ ;  /* 0x00000002006a7227 */ /* 0x000fc800078e00ff */
[----:B------:R-:W-:Y:S02]  /*b700*/  IMAD.MOV.U32 R228, RZ, RZ, R91 ;  /* 0x000000ffffe47224 */ /* 0x000fe400078e005b */
[----:B------:R-:W2:Y:S01]  /*b710*/  LDL R91, [R1+0x1f0c] ;  /* 0x001f0c00015b7983 */ /* 0x000ea20000100800 */
[----:B------:R-:W-:Y:S02]  /*b720*/  @!P6 IMAD.IADD R89, R89, 0x1, -R233 ;  /* 0x000000015959e824 */ /* 0x000fe400078e0ae9 */
[----:B------:R-:W-:-:S03]  /*b730*/  IMAD.MOV R106, RZ, RZ, -R106 ;  /* 0x000000ffff6a7224 */ /* 0x000fc600078e0a6a */
[----:B------:R-:W-:Y:S01]  /*b740*/  ISETP.GT.U32.AND P6, PT, R233, R89, PT ;  /* 0x00000059e900720c */ /* 0x000fe20003fc4070 */
[----:B------:R-:W-:-:S05]  /*b750*/  @!P3 IMAD.IADD R90, R90, 0x1, -R233 ;  /* 0x000000015a5ab824 */ /* 0x000fca00078e0ae9 */
[----:B------:R-:W-:-:S07]  /*b760*/  ISETP.GT.U32.AND P3, PT, R233, R90, PT ;  /* 0x0000005ae900720c */ /* 0x000fce0003f64070 */
[----:B------:R-:W-:Y:S02]  /*b770*/  @!P6 IADD3 R89, PT, PT, R89, -R233, RZ ;  /* 0x800000e95959e210 */ /* 0x000fe40007ffe0ff */
[----:B------:R-:W-:Y:S01]  /*b780*/  ISETP.GT.U32.AND P6, PT, R233, R92, PT ;  /* 0x0000005ce900720c */ /* 0x000fe20003fc4070 */
[----:B------:R-:W-:Y:S01]  /*b790*/  IMAD.HI.U32 R0, R0, R228, RZ ;  /* 0x000000e400007227 */ /* 0x000fe200078e00ff */
[----:B------:R-:W-:Y:S02]  /*b7a0*/  @!P5 IADD3 R89, PT, PT, -R89, RZ, RZ ;  /* 0x000000ff5959d210 */ /* 0x000fe40007ffe1ff */
[C---:B------:R-:W-:Y:S01]  /*b7b0*/  ISETP.GT.U32.AND P5, PT, R233.reuse, R93, PT ;  /* 0x0000005de900720c */ /* 0x040fe20003fa4070 */
[----:B------:R-:W-:Y:S01]  /*b7c0*/  @!P3 IMAD.IADD R90, R90, 0x1, -R233 ;  /* 0x000000015a5ab824 */ /* 0x000fe200078e0ae9 */
[----:B------:R-:W-:-:S07]  /*b7d0*/  ISETP.GT.U32.AND P3, PT, R233, R17, PT ;  /* 0x00000011e900720c */ /* 0x000fce0003f64070 */
[----:B------:R-:W-:-:S04]  /*b7e0*/  @!P6 IADD3 R92, PT, PT, R92, -R233, RZ ;  /* 0x800000e95c5ce210 */ /* 0x000fc80007ffe0ff */
[----:B------:R-:W-:Y:S02]  /*b7f0*/  ISETP.GT.U32.AND P6, PT, R233, R92, PT ;  /* 0x0000005ce900720c */ /* 0x000fe40003fc4070 */
[-C--:B------:R-:W-:Y:S01]  /*b800*/  @!P3 IADD3 R17, PT, PT, R17, -R233.reuse, RZ ;  /* 0x800000e91111b210 */ /* 0x080fe20007ffe0ff */
[----:B------:R-:W-:Y:S01]  /*b810*/  IMAD R2, R233, R106, R2 ;  /* 0x0000006ae9027224 */ /* 0x000fe200078e0202 */
[----:B------:R-:W-:Y:S01]  /*b820*/  @!P5 IADD3 R93, PT, PT, R93, -R233, RZ ;  /* 0x800000e95d5dd210 */ /* 0x000fe20007ffe0ff */
[----:B------:R-:W-:Y:S01]  /*b830*/  IMAD.MOV R0, RZ, RZ, -R0 ;  /* 0x000000ffff007224 */ /* 0x000fe200078e0a00 */
[C---:B------:R-:W-:Y:S01]  /*b840*/  ISETP.GT.U32.AND P3, PT, R233.reuse, R17, PT ;  /* 0x00000011e900720c */ /* 0x040fe20003f64070 */
[----:B------:R-:W3:Y:S01]  /*b850*/  LDL.LU R106, [R1+0x2420] ;  /* 0x00242000016a7983 */ /* 0x000ee20000300800 */
[----:B------:R-:W-:-:S05]  /*b860*/  ISETP.GT.U32.AND P5, PT, R233, R93, PT ;  /* 0x0000005de900720c */ /* 0x000fca0003fa4070 */
[----:B------:R-:W-:Y:S01]  /*b870*/  @!P6 IMAD.IADD R92, R92, 0x1, -R233 ;  /* 0x000000015c5ce824 */ /* 0x000fe200078e0ae9 */
[----:B------:R-:W-:-:S05]  /*b880*/  ISETP.GT.U32.AND P6, PT, R233, R16, PT ;  /* 0x00000010e900720c */ /* 0x000fca0003fc4070 */
[----:B------:R-:W-:Y:S02]  /*b890*/  @!P3 IADD3 R17, PT, PT, R17, -R233, RZ ;  /* 0x800000e91111b210 */ /* 0x000fe40007ffe0ff */
[C---:B------:R-:W-:Y:S01]  /*b8a0*/  ISETP.GT.U32.AND P3, PT, R233.reuse, R14, PT ;  /* 0x0000000ee900720c */ /* 0x040fe20003f64070 */
[----:B------:R-:W-:Y:S02]  /*b8b0*/  IMAD R0, R233, R0, R228 ;  /* 0x00000000e9007224 */ /* 0x000fe400078e02e4 */
[----:B------:R-:W3:Y:S01]  /*b8c0*/  LDL.LU R228, [R1+0x241c] ;  /* 0x00241c0001e47983 */ /* 0x000ee20000300800 */
[--C-:B------:R-:W-:Y:S01]  /*b8d0*/  @!P5 IMAD.IADD R93, R93, 0x1, -R233.reuse ;  /* 0x000000015d5dd824 */ /* 0x100fe200078e0ae9 */
[----:B------:R-:W-:Y:S01]  /*b8e0*/  ISETP.GT.U32.AND P5, PT, R233, R15, PT ;  /* 0x0000000fe900720c */ /* 0x000fe20003fa4070 */
[----:B------:R-:W-:-:S05]  /*b8f0*/  @!P6 IMAD.IADD R16, R16, 0x1, -R233 ;  /* 0x000000011010e824 */ /* 0x000fca00078e0ae9 */
[----:B------:R-:W-:Y:S02]  /*b900*/  ISETP.GT.U32.AND P6, PT, R233, R16, PT ;  /* 0x00000010e900720c */ /* 0x000fe40003fc4070 */
[----:B------:R-:W-:-:S04]  /*b910*/  @!P3 IADD3 R14, PT, PT, R14, -R233, RZ ;  /* 0x800000e90e0eb210 */ /* 0x000fc80007ffe0ff */
[----:B------:R-:W-:Y:S01]  /*b920*/  ISETP.GT.U32.AND P3, PT, R233, R14, PT ;  /* 0x0000000ee900720c */ /* 0x000fe20003f64070 */
[----:B------:R-:W-:-:S05]  /*b930*/  @!P5 IMAD.IADD R15, R15, 0x1, -R233 ;  /* 0x000000010f0fd824 */ /* 0x000fca00078e0ae9 */
[C---:B------:R-:W-:Y:S01]  /*b940*/  ISETP.GT.U32.AND P5, PT, R233.reuse, R15, PT ;  /* 0x0000000fe900720c */ /* 0x040fe20003fa4070 */
[----:B------:R-:W-:Y:S01]  /*b950*/  @!P6 IMAD.IADD R16, R16, 0x1, -R233 ;  /* 0x000000011010e824 */ /* 0x000fe200078e0ae9 */
[----:B------:R-:W-:-:S05]  /*b960*/  ISETP.GT.U32.AND P6, PT, R233, R13, PT ;  /* 0x0000000de900720c */ /* 0x000fca0003fc4070 */
[----:B------:R-:W-:Y:S02]  /*b970*/  @!P3 IADD3 R14, PT, PT, R14, -R233, RZ ;  /* 0x800000e90e0eb210 */ /* 0x000fe40007ffe0ff */
[----:B------:R-:W-:-:S04]  /*b980*/  ISETP.GT.U32.AND P3, PT, R233, R11, PT ;  /* 0x0000000be900720c */ /* 0x000fc80003f64070 */
[--C-:B------:R-:W-:Y:S01]  /*b990*/  @!P5 IMAD.IADD R15, R15, 0x1, -R233.reuse ;  /* 0x000000010f0fd824 */ /* 0x100fe200078e0ae9 */
[----:B------:R-:W-:Y:S01]  /*b9a0*/  ISETP.GT.U32.AND P5, PT, R233, R12, PT ;  /* 0x0000000ce900720c */ /* 0x000fe20003fa4070 */
[----:B------:R-:W-:-:S05]  /*b9b0*/  @!P6 IMAD.IADD R13, R13, 0x1, -R233 ;  /* 0x000000010d0de824 */ /* 0x000fca00078e0ae9 */
[----:B------:R-:W-:Y:S02]  /*b9c0*/  ISETP.GT.U32.AND P6, PT, R233, R13, PT ;  /* 0x0000000de900720c */ /* 0x000fe40003fc4070 */
[----:B------:R-:W-:-:S04]  /*b9d0*/  @!P3 IADD3 R11, PT, PT, R11, -R233, RZ ;  /* 0x800000e90b0bb210 */ /* 0x000fc80007ffe0ff */
[----:B------:R-:W-:Y:S01]  /*b9e0*/  ISETP.GT.U32.AND P3, PT, R233, R11, PT ;  /* 0x0000000be900720c */ /* 0x000fe20003f64070 */
[----:B------:R-:W-:-:S05]  /*b9f0*/  @!P5 IMAD.IADD R12, R12, 0x1, -R233 ;  /* 0x000000010c0cd824 */ /* 0x000fca00078e0ae9 */
[----:B------:R-:W-:Y:S01]  /*ba00*/  ISETP.GT.U32.AND P5, PT, R233, R12, PT ;  /* 0x0000000ce900720c */ /* 0x000fe20003fa4070 */
[----:B------:R-:W-:Y:S01]  /*ba10*/  @!P6 IMAD.IADD R13, R13, 0x1, -R233 ;  /* 0x000000010d0de824 */ /* 0x000fe200078e0ae9 */
[----:B------:R-:W-:-:S05]  /*ba20*/  ISETP.GT.U32.AND P6, PT, R233, R10, PT ;  /* 0x0000000ae900720c */ /* 0x000fca0003fc4070 */
[----:B------:R-:W-:Y:S01]  /*ba30*/  @!P3 IMAD.IADD R11, R11, 0x1, -R233 ;  /* 0x000000010b0bb824 */ /* 0x000fe200078e0ae9 */
[----:B------:R-:W-:-:S05]  /*ba40*/  ISETP.GT.U32.AND P3, PT, R233, R8, PT ;  /* 0x00000008e900720c */ /* 0x000fca0003f64070 */
[--C-:B------:R-:W-:Y:S01]  /*ba50*/  @!P5 IMAD.IADD R12, R12, 0x1, -R233.reuse ;  /* 0x000000010c0cd824 */ /* 0x100fe200078e0ae9 */
[----:B------:R-:W-:Y:S01]  /*ba60*/  ISETP.GT.U32.AND P5, PT, R233, R9, PT ;  /* 0x00000009e900720c */ /* 0x000fe20003fa4070 */
[----:B------:R-:W-:-:S05]  /*ba70*/  @!P6 IMAD.IADD R10, R10, 0x1, -R233 ;  /* 0x000000010a0ae824 */ /* 0x000fca00078e0ae9 */
[----:B------:R-:W-:Y:S01]  /*ba80*/  ISETP.GT.U32.AND P6, PT, R233, R10, PT ;  /* 0x0000000ae900720c */ /* 0x000fe20003fc4070 */
[----:B------:R-:W-:-:S05]  /*ba90*/  @!P3 IMAD.IADD R8, R8, 0x1, -R233 ;  /* 0x000000010808b824 */ /* 0x000fca00078e0ae9 */
[----:B------:R-:W-:Y:S01]  /*baa0*/  ISETP.GT.U32.AND P3, PT, R233, R8, PT ;  /* 0x00000008e900720c */ /* 0x000fe20003f64070 */
[----:B------:R-:W-:-:S05]  /*bab0*/  @!P5 IMAD.IADD R9, R9, 0x1, -R233 ;  /* 0x000000010909d824 */ /* 0x000fca00078e0ae9 */
[C---:B------:R-:W-:Y:S01]  /*bac0*/  ISETP.GT.U32.AND P5, PT, R233.reuse, R9, PT ;  /* 0x00000009e900720c */ /* 0x040fe20003fa4070 */
[----:B------:R-:W-:Y:S01]  /*bad0*/  @!P6 IMAD.IADD R10, R10, 0x1, -R233 ;  /* 0x000000010a0ae824 */ /* 0x000fe200078e0ae9 */
[----:B------:R-:W-:-:S05]  /*bae0*/  ISETP.GT.U32.AND P6, PT, R233, R7, PT ;  /* 0x00000007e900720c */ /* 0x000fca0003fc4070 */
[----:B------:R-:W-:Y:S01]  /*baf0*/  @!P3 IMAD.IADD R8, R8, 0x1, -R233 ;  /* 0x000000010808b824 */ /* 0x000fe200078e0ae9 */
[----:B------:R-:W-:-:S05]  /*bb00*/  ISETP.GT.U32.AND P3, PT, R233, R5, PT ;  /* 0x00000005e900720c */ /* 0x000fca0003f64070 */
[----:B------:R-:W-:Y:S01]  /*bb10*/  @!P5 IMAD.IADD R9, R9, 0x1, -R233 ;  /* 0x000000010909d824 */ /* 0x000fe200078e0ae9 */
[----:B------:R-:W-:Y:S02]  /*bb20*/  ISETP.GT.U32.AND P5, PT, R233, R6, PT ;  /* 0x00000006e900720c */ /* 0x000fe40003fa4070 */
[----:B------:R-:W-:-:S04]  /*bb30*/  @!P6 IADD3 R7, PT, PT, R7, -R233, RZ ;  /* 0x800000e90707e210 */ /* 0x000fc80007ffe0ff */
[----:B------:R-:W-:Y:S01]  /*bb40*/  ISETP.GT.U32.AND P6, PT, R233, R7, PT ;  /* 0x00000007e900720c */ /* 0x000fe20003fc4070 */
[----:B------:R-:W-:-:S06]  /*bb50*/  @!P3 IMAD.IADD R5, R5, 0x1, -R233 ;  /* 0x000000010505b824 */ /* 0x000fcc00078e0ae9 */
[----:B------:R-:W-:-:S06]  /*bb60*/  @!P5 IADD3 R6, PT, PT, R6, -R233, RZ ;  /* 0x800000e90606d210 */ /* 0x000fcc0007ffe0ff */
[----:B------:R-:W-:Y:S01]  /*bb70*/  @!P6 IMAD.IADD R7, R7, 0x1, -R233 ;  /* 0x000000010707e824 */ /* 0x000fe200078e0ae9 */
[C---:B------:R-:W-:Y:S02]  /*bb80*/  ISETP.GT.U32.AND P6, PT, R233.reuse, R4, PT ;  /* 0x00000004e900720c */ /* 0x040fe40003fc4070 */
[C---:B------:R-:W-:Y:S02]  /*bb90*/  ISETP.GT.U32.AND P3, PT, R233.reuse, R5, PT ;  /* 0x00000005e900720c */ /* 0x040fe40003f64070 */
[----:B------:R-:W-:-:S09]  /*bba0*/  ISETP.GT.U32.AND P5, PT, R233, R6, PT ;  /* 0x00000006e900720c */ /* 0x000fd20003fa4070 */
[-C--:B------:R-:W-:Y:S02]  /*bbb0*/  @!P6 IADD3 R4, PT, PT, R4, -R233.reuse, RZ ;  /* 0x800000e90404e210 */ /* 0x080fe40007ffe0ff */
[----:B------:R-:W-:Y:S01]  /*bbc0*/  @!P3 IMAD.IADD R5, R5, 0x1, -R233 ;  /* 0x000000010505b824 */ /* 0x000fe200078e0ae9 */
[C---:B------:R-:W-:Y:S02]  /*bbd0*/  ISETP.GT.U32.AND P3, PT, R233.reuse, R2, PT ;  /* 0x00000002e900720c */ /* 0x040fe40003f64070 */
[----:B------:R-:W-:Y:S02]  /*bbe0*/  @!P5 IADD3 R6, PT, PT, R6, -R233, RZ ;  /* 0x800000e90606d210 */ /* 0x000fe40007ffe0ff */
[----:B------:R-:W-:-:S09]  /*bbf0*/  ISETP.GT.U32.AND P5, PT, R233, R3, PT ;  /* 0x00000003e900720c */ /* 0x000fd20003fa4070 */
[----:B------:R-:W-:Y:S01]  /*bc00*/  @!P3 IMAD.IADD R2, R2, 0x1, -R233 ;  /* 0x000000010202b824 */ /* 0x000fe200078e0ae9 */
[----:B--2---:R-:W-:Y:S02]  /*bc10*/  ISETP.NE.AND P6, PT, R91, RZ, PT ;  /* 0x000000ff5b00720c */ /* 0x004fe40003fc5270 */
[----:B------:R-:W-:-:S04]  /*bc20*/  LOP3.LUT R91, RZ, R91, RZ, 0x33, !PT ;  /* 0x0000005bff5b7212 */ /* 0x000fc800078e33ff */
[C---:B------:R-:W-:Y:S02]  /*bc30*/  SEL R246, R91.reuse, R246, !P6 ;  /* 0x000000f65bf67207 */ /* 0x040fe40007000000 */
[----:B------:R-:W-:-:S03]  /*bc40*/  SEL R249, R91, R249, !P6 ;  /* 0x000000f95bf97207 */ /* 0x000fc60007000000 */
[----:B------:R-:W-:Y:S01]  /*bc50*/  IMAD R246, R246, UR48, RZ ;  /* 0x00000030f6f67c24 */ /* 0x000fe2000f8e02ff */
[C---:B------:R-:W-:Y:S01]  /*bc60*/  SEL R247, R91.reuse, R247, !P6 ;  /* 0x000000f75bf77207 */ /* 0x040fe20007000000 */
[----:B------:R-:W-:Y:S01]  /*bc70*/  @!P1 IMAD.MOV R90, RZ, RZ, -R90 ;  /* 0x000000ffff5a9224 */ /* 0x000fe200078e0a5a */
[C---:B------:R-:W-:Y:S01]  /*bc80*/  SEL R248, R91.reuse, R248, !P6 ;  /* 0x000000f85bf87207 */ /* 0x040fe20007000000 */
[----:B------:R-:W-:Y:S01]  /*bc90*/  @!P2 IMAD.MOV R92, RZ, RZ, -R92 ;  /* 0x000000ffff5ca224 */ /* 0x000fe200078e0a5c */
[----:B------:R1:W-:Y:S01]  /*bca0*/  STL [R1+0xb0], R246 ;  /* 0x0000b0f601007387 */ /* 0x0003e20000100800 */
[----:B------:R-:W-:Y:S01]  /*bcb0*/  SEL R245, R91, R245, !P6 ;  /* 0x000000f55bf57207 */ /* 0x000fe20007000000 */
[----:B------:R-:W2:Y:S01]  /*bcc0*/  LDCU UR48, c[0x0][0x3b0] ;  /* 0x00007600ff3077ac */ /* 0x000ea20008000800 */
[----:B-1----:R-:W-:Y:S02]  /*bcd0*/  IMAD R246, R249, UR47, RZ ;  /* 0x0000002ff9f67c24 */ /* 0x002fe4000f8e02ff */
[----:B------:R-:W-:Y:S01]  /*bce0*/  IMAD R247, R247, UR46, RZ ;  /* 0x0000002ef7f77c24 */ /* 0x000fe2000f8e02ff */
[----:B------:R-:W-:Y:S01]  /*bcf0*/  @!P5 IADD3 R3, PT, PT, R3, -R233, RZ ;  /* 0x800000e90303d210 */ /* 0x000fe20007ffe0ff */
[----:B------:R-:W-:Y:S01]  /*bd00*/  IMAD R245, R245, UR44, RZ ;  /* 0x0000002cf5f57c24 */ /* 0x000fe2000f8e02ff */
[----:B------:R1:W-:Y:S01]  /*bd10*/  STL [R1+0xac], R246 ;  /* 0x0000acf601007387 */ /* 0x0003e20000100800 */
[C---:B------:R-:W-:Y:S01]  /*bd20*/  ISETP.GT.U32.AND P1, PT, R233.reuse, R4, PT ;  /* 0x00000004e900720c */ /* 0x040fe20003f24070 */
[----:B------:R-:W2:Y:S01]  /*bd30*/  LDCU UR46, c[0x0][0x3b0] ;  /* 0x00007600ff2e77ac */ /* 0x000ea20008000800 */
[----:B------:R-:W-:-:S02]  /*bd40*/  ISETP.GT.U32.AND P5, PT, R233, R3, PT ;  /* 0x00000003e900720c */ /* 0x000fc40003fa4070 */
[C---:B------:R-:W-:Y:S01]  /*bd50*/  SEL R237, R91.reuse, R237, !P6 ;  /* 0x000000ed5bed7207 */ /* 0x040fe20007000000 */
[----:B------:R-:W2:Y:S01]  /*bd60*/  LDCU UR47, c[0x0][0x3b0] ;  /* 0x00007600ff2f77ac */ /* 0x000ea20008000800 */
[----:B-1----:R-:W-:Y:S01]  /*bd70*/  VIADD R246, R252, 0xee ;  /* 0x000000eefcf67836 */ /* 0x002fe20000000000 */
[----:B------:R-:W-:Y:S01]  /*bd80*/  SEL R238, R91, R238, !P6 ;  /* 0x000000ee5bee7207 */ /* 0x000fe20007000000 */
[----:B------:R-:W1:Y:S03]  /*bd90*/  LDCU UR44, c[0x0][0x3b0] ;  /* 0x00007600ff2c77ac */ /* 0x000e660008000800 */
[----:B------:R-:W-:Y:S01]  /*bda0*/  ISETP.GE.AND P3, PT, R246, RZ, PT ;  /* 0x000000fff600720c */ /* 0x000fe20003f66270 */
[----:B------:R-:W-:Y:S01]  /*bdb0*/  IMAD R246, R248, UR45, RZ ;  /* 0x0000002df8f67c24 */ /* 0x000fe2000f8e02ff */
[----:B------:R-:W-:Y:S02]  /*bdc0*/  STL [R1+0x7c], R247 ;  /* 0x00007cf701007387 */ /* 0x000fe40000100800 */
[----:B------:R-:W-:Y:S01]  /*bdd0*/  @!P5 IADD3 R3, PT, PT, R3, -R233, RZ ;  /* 0x800000e90303d210 */ /* 0x000fe20007ffe0ff */
[----:B------:R-:W-:Y:S01]  /*bde0*/  @!P1 IMAD.IADD R4, R4, 0x1, -R233 ;  /* 0x0000000104049824 */ /* 0x000fe200078e0ae9 */
[----:B------:R-:W-:Y:S01]  /*bdf0*/  SEL R239, R91, R239, !P6 ;  /* 0x000000ef5bef7207 */ /* 0x000fe20007000000 */
[----:B------:R1:W-:Y:S01]  /*be00*/  STL [R1+0xa8], R246 ;  /* 0x0000a8f601007387 */ /* 0x0003e20000100800 */
[----:B------:R-:W-:Y:S01]  /*be10*/  IMAD R237, R237, UR43, RZ ;  /* 0x0000002beded7c24 */ /* 0x000fe2000f8e02ff */
[C---:B------:R-:W-:Y:S01]  /*be20*/  ISETP.GT.U32.AND P5, PT, R233.reuse, R232, PT ;  /* 0x000000e8e900720c */ /* 0x040fe20003fa4070 */
[----:B------:R-:W2:Y:S01]  /*be30*/  LDCU UR45, c[0x0][0x3b0] ;  /* 0x00007600ff2d77ac */ /* 0x000ea20008000800 */
[----:B------:R-:W-:Y:S01]  /*be40*/  STL [R1+0xa4], R245 ;  /* 0x0000a4f501007387 */ /* 0x000fe20000100800 */
[----:B------:R-:W-:-:S02]  /*be50*/  ISETP.GT.U32.AND P1, PT, R233, R0, PT ;  /* 0x00000000e900720c */ /* 0x000fc40003f24070 */
[C---:B------:R-:W-:Y:S01]  /*be60*/  SEL R240, R91.reuse, R240, !P6 ;  /* 0x000000f05bf07207 */ /* 0x040fe20007000000 */
[----:B------:R-:W2:Y:S01]  /*be70*/  LDL.LU R249, [R1+0x70] ;  /* 0x0000700001f97983 */ /* 0x000ea20000300800 */
[C---:B------:R-:W-:Y:S02]  /*be80*/  SEL R241, R91.reuse, R241, !P6 ;  /* 0x000000f15bf17207 */ /* 0x040fe40007000000 */
[C---:B------:R-:W-:Y:S01]  /*be90*/  SEL R242, R91.reuse, R242, !P6 ;  /* 0x000000f25bf27207 */ /* 0x040fe20007000000 */
[----:B-1----:R-:W3:Y:S01]  /*bea0*/  LDL.LU R246, [R1+0x6c] ;  /* 0x00006c0001f67983 */ /* 0x002ee20000300800 */
[C---:B------:R-:W-:Y:S02]  /*beb0*/  SEL R243, R91.reuse, R243, !P6 ;  /* 0x000000f35bf37207 */ /* 0x040fe40007000000 */
[C---:B------:R-:W-:Y:S01]  /*bec0*/  SEL R244, R91.reuse, R244, !P6 ;  /* 0x000000f45bf47207 */ /* 0x040fe20007000000 */
[----:B------:R-:W-:Y:S01]  /*bed0*/  @!P5 IMAD.IADD R232, R232, 0x1, -R233 ;  /* 0x00000001e8e8d824 */ /* 0x000fe200078e0ae9 */
[----:B------:R-:W-:-:S02]  /*bee0*/  SEL R94, R91, R94, !P6 ;  /* 0x0000005e5b5e7207 */ /* 0x000fc40007000000 */
[C---:B------:R-:W-:Y:S02]  /*bef0*/  SEL R100, R91.reuse, R100, !P6 ;  /* 0x000000645b647207 */ /* 0x040fe40007000000 */
[C---:B------:R-:W-:Y:S02]  /*bf00*/  SEL R101, R91.reuse, R101, !P6 ;  /* 0x000000655b657207 */ /* 0x040fe40007000000 */
[C---:B------:R-:W-:Y:S02]  /*bf10*/  SEL R95, R91.reuse, R95, !P6 ;  /* 0x0000005f5b5f7207 */ /* 0x040fe40007000000 */
[C---:B------:R-:W-:Y:S02]  /*bf20*/  SEL R218, R91.reuse, R218, !P6 ;  /* 0x000000da5bda7207 */ /* 0x040fe40007000000 */
[C---:B------:R-:W-:Y:S02]  /*bf30*/  SEL R219, R91.reuse, R219, !P6 ;  /* 0x000000db5bdb7207 */ /* 0x040fe40007000000 */
        /* <DEDUP_REMOVED lines=13> */
[----:B------:R-:W-:Y:S02]  /*c010*/  @!P4 IADD3 R93, PT, PT, -R93, RZ, RZ ;  /* 0x000000ff5d5dc210 */ /* 0x000fe40007ffe1ff */
[C---:B------:R-:W-:Y:S02]  /*c020*/  SEL R181, R91.reuse, R181, !P6 ;  /* 0x000000b55bb57207 */ /* 0x040fe40007000000 */
[C---:B------:R-:W-:Y:S02]  /*c030*/  SEL R96, R91.reuse, R96, !P6 ;  /* 0x000000605b607207 */ /* 0x040fe40007000000 */
[----:B------:R-:W-:Y:S01]  /*c040*/  SEL R97, R91, R97, !P6 ;  /* 0x000000615b617207 */ /* 0x000fe20007000000 */
[----:B------:R-:W-:Y:S01]  /*c050*/  @!P3 IMAD.MOV R17, RZ, RZ, -R17 ;  /* 0x000000ffff11b224 */ /* 0x000fe200078e0a11 */
[----:B------:R-:W-:Y:S01]  /*c060*/  @!P1 IADD3 R0, PT, PT, R0, -R233, RZ ;  /* 0x800000e900009210 */ /* 0x000fe20007ffe0ff */
[----:B------:R1:W-:Y:S01]  /*c070*/  STL [R1+0xa0], R237 ;  /* 0x0000a0ed01007387 */ /* 0x0003e20000100800 */
[C---:B------:R-:W-:Y:S01]  /*c080*/  ISETP.GT.U32.AND P1, PT, R233.reuse, R2, PT ;  /* 0x00000002e900720c */ /* 0x040fe20003f24070 */
[----:B------:R-:W2:Y:S01]  /*c090*/  LDCU UR43, c[0x0][0x3b0] ;  /* 0x00007600ff2b77ac */ /* 0x000ea20008000800 */
[----:B------:R-:W-:-:S02]  /*c0a0*/  ISETP.GT.U32.AND P5, PT, R233, R0, PT ;  /* 0x00000000e900720c */ /* 0x000fc40003fa4070 */
[----:B------:R-:W-:Y:S01]  /*c0b0*/  ISETP.GT.U32.AND P2, PT, R233, R232, PT ;  /* 0x000000e8e900720c */ /* 0x000fe20003f44070 */
[----:B-1----:R-:W-:Y:S02]  /*c0c0*/  IMAD R237, R238, UR42, RZ ;  /* 0x0000002aeeed7c24 */ /* 0x002fe4000f8e02ff */
[----:B------:R-:W-:Y:S02]  /*c0d0*/  IMAD R218, R218, UR38, RZ ;  /* 0x00000026dada7c24 */ /* 0x000fe4000f8e02ff */
[----:B------:R-:W-:Y:S01]  /*c0e0*/  IMAD R219, R219, UR38, RZ ;  /* 0x00000026dbdb7c24 */ /* 0x000fe2000f8e02ff */
[----:B------:R1:W-:Y:S03]  /*c0f0*/  STL [R1+0x9c], R237 ;  /* 0x00009ced01007387 */ /* 0x0003e60000100800 */
[----:B------:R-:W-:Y:S02]  /*c100*/  @!P1 IMAD.IADD R2, R2, 0x1, -R233 ;  /* 0x0000000102029824 */ /* 0x000fe400078e0ae9 */
[----:B------:R-:W-:-:S02]  /*c110*/  IMAD R248, R98, UR38, RZ ;  /* 0x0000002662f87c24 */ /* 0x000fc4000f8e02ff */
[----:B------:R-:W-:Y:S01]  /*c120*/  @!P2 IADD3 R232, PT, PT, R232, -R233, RZ ;  /* 0x800000e9e8e8a210 */ /* 0x000fe20007ffe0ff */
[----:B------:R-:W-:Y:S01]  /*c130*/  @!P5 IMAD.IADD R0, R0, 0x1, -R233 ;  /* 0x000000010000d824 */ /* 0x000fe200078e0ae9 */
[----:B------:R-:W-:Y:S01]  /*c140*/  IADD3 R247, PT, PT, R252, 0xef, RZ ;  /* 0x000000effcf77810 */ /* 0x000fe20007ffe0ff */
[----:B------:R-:W-:Y:S02]  /*c150*/  IMAD R238, R242, UR25, RZ ;  /* 0x00000019f2ee7c24 */ /* 0x000fe4000f8e02ff */
[----:B------:R-:W-:Y:S01]  /*c160*/  IMAD R245, R96, UR38, RZ ;  /* 0x0000002660f57c24 */ /* 0x000fe2000f8e02ff */
[----:B------:R-:W-:Y:S01]  /*c170*/  ISETP.GE.AND P3, PT, R20, RZ, PT ;  /* 0x000000ff1400720c */ /* 0x000fe20003f66270 */
[----:B-1----:R-:W-:Y:S01]  /*c180*/  IMAD R237, R239, UR41, RZ ;  /* 0x00000029efed7c24 */ /* 0x002fe2000f8e02ff */
[----:B------:R-:W1:Y:S01]  /*c190*/  LDCU UR42, c[0x0][0x3b0] ;  /* 0x00007600ff2a77ac */ /* 0x000e620008000800 */
[----:B------:R-:W-:-:S03]  /*c1a0*/  IMAD R233, R241, UR39, RZ ;  /* 0x00000027f1e97c24 */ /* 0x000fc6000f8e02ff */
[----:B------:R4:W-:Y:S01]  /*c1b0*/  STL [R1+0x98], R237 ;  /* 0x000098ed01007387 */ /* 0x0009e20000100800 */
[----:B------:R-:W-:Y:S01]  /*c1c0*/  ISETP.GE.AND P2, PT, R229, RZ, PT ;  /* 0x000000ffe500720c */ /* 0x000fe20003f46270 */
[----:B------:R-:W-:Y:S01]  /*c1d0*/  IMAD R239, R243, UR26, RZ ;  /* 0x0000001af3ef7c24 */ /* 0x000fe2000f8e02ff */
[----:B------:R-:W-:Y:S01]  /*c1e0*/  ISETP.GE.AND P5, PT, R252, RZ, PT ;  /* 0x000000fffc00720c */ /* 0x000fe20003fa6270 */
[----:B------:R1:W-:Y:S01]  /*c1f0*/  STL [R1+0x23a8], R252 ;  /* 0x0023a8fc01007387 */ /* 0x0003e20000100800 */
[----:B------:R-:W-:Y:S01]  /*c200*/  IMAD R241, R94, UR38, RZ ;  /* 0x000000265ef17c24 */ /* 0x000fe2000f8e02ff */
[----:B------:R-:W-:Y:S01]  /*c210*/  ISETP.GE.AND P1, PT, R247, RZ, PT ;  /* 0x000000fff700720c */ /* 0x000fe20003f26270 */
[----:B------:R-:W-:Y:S01]  /*c220*/  IMAD R242, R103, UR38, RZ ;  /* 0x0000002667f27c24 */ /* 0x000fe2000f8e02ff */
[C---:B------:R-:W-:Y:S01]  /*c230*/  SEL R45, R91.reuse, R45, !P6 ;  /* 0x0000002d5b2d7207 */ /* 0x040fe20007000000 */
[----:B------:R-:W-:Y:S01]  /*c240*/  @!P3 IMAD.MOV R13, RZ, RZ, -R13 ;  /* 0x000000ffff0db224 */ /* 0x000fe200078e0a0d */
[C---:B------:R-:W-:Y:S01]  /*c250*/  SEL R74, R91.reuse, R74, !P6 ;  /* 0x0000004a5b4a7207 */ /* 0x040fe20007000000 */
[----:B----4-:R-:W-:Y:S01]  /*c260*/  IMAD R237, R240, UR40, RZ ;  /* 0x00000028f0ed7c24 */ /* 0x010fe2000f8e02ff */
[----:B------:R-:W-:Y:S01]  /*c270*/  SEL R111, R91, R111, !P6 ;  /* 0x0000006f5b6f7207 */ /* 0x000fe20007000000 */
[----:B------:R-:W-:Y:S01]  /*c280*/  IMAD R94, R100, UR38, RZ ;  /* 0x00000026645e7c24 */ /* 0x000fe2000f8e02ff */
[----:B-1----:R-:W1:Y:S01]  /*c290*/  S2R R252, SR_TID.X ;  /* 0x0000000000fc7919 */ /* 0x002e620000002100 */
[----:B------:R-:W-:Y:S01]  /*c2a0*/  IMAD R240, R95, UR38, RZ ;  /* 0x000000265ff07c24 */ /* 0x000fe2000f8e02ff */
[----:B------:R-:W-:Y:S01]  /*c2b0*/  SEL R42, R91, R42, !P6 ;  /* 0x0000002a5b2a7207 */ /* 0x000fe20007000000 */
[----:B------:R-:W-:Y:S01]  /*c2c0*/  IMAD R243, R182, UR38, RZ ;  /* 0x00000026b6f37c24 */ /* 0x000fe2000f8e02ff */
[----:B------:R4:W-:Y:S01]  /*c2d0*/  STL [R1+0x94], R237 ;  /* 0x000094ed01007387 */ /* 0x0009e20000100800 */
[----:B------:R-:W-:Y:S01]  /*c2e0*/  IMAD R103, R181, UR38, RZ ;  /* 0x00000026b5677c24 */ /* 0x000fe2000f8e02ff */
[----:B------:R-:W-:Y:S01]  /*c2f0*/  SEL R70, R91, R70, !P6 ;  /* 0x000000465b467207 */ /* 0x000fe20007000000 */
[----:B------:R-:W-:Y:S01]  /*c300*/  IMAD R247, R97, UR38, RZ ;  /* 0x0000002661f77c24 */ /* 0x000fe2000f8e02ff */
[----:B------:R-:W3:Y:S01]  /*c310*/  LDL.LU R229, [R1+0x2418] ;  /* 0x0024180001e57983 */ /* 0x000ee20000300800 */
[----:B------:R-:W-:Y:S01]  /*c320*/  @!P1 IADD3 R16, PT, PT, -R16, RZ, RZ ;  /* 0x000000ff10109210 */ /* 0x000fe20007ffe1ff */
[----:B------:R-:W-:Y:S01]  /*c330*/  @!P2 IMAD.MOV R15, RZ, RZ, -R15 ;  /* 0x000000ffff0fa224 */ /* 0x000fe200078e0a0f */
[----:B------:R-:W-:Y:S01]  /*c340*/  ISETP.GE.AND P3, PT, R21, RZ, PT ;  /* 0x000000ff1500720c */ /* 0x000fe20003f66270 */
[----:B------:R4:W-:Y:S01]  /*c350*/  STL [R1+0x90], R233 ;  /* 0x000090e901007387 */ /* 0x0009e20000100800 */
[C---:B------:R-:W-:Y:S01]  /*c360*/  SEL R71, R91.reuse, R71, !P6 ;  /* 0x000000475b477207 */ /* 0x040fe20007000000 */
[----:B----4-:R-:W-:Y:S01]  /*c370*/  IMAD.MOV.U32 R237, RZ, RZ, R232 ;  /* 0x000000ffffed7224 */ /* 0x010fe200078e00e8 */
[C---:B------:R-:W-:Y:S01]  /*c380*/  SEL R118, R91.reuse, R118, !P6 ;  /* 0x000000765b767207 */ /* 0x040fe20007000000 */
[----:B------:R-:W4:Y:S01]  /*c390*/  LDCU UR40, c[0x0][0x3b0] ;  /* 0x00007600ff2877ac */ /* 0x000f220008000800 */
[----:B------:R-:W-:-:S02]  /*c3a0*/  SEL R40, R91, R40, !P6 ;  /* 0x000000285b287207 */ /* 0x000fc40007000000 */
[----:B------:R-:W-:Y:S01]  /*c3b0*/  SEL R41, R91, R41, !P6 ;  /* 0x000000295b297207 */ /* 0x000fe20007000000 */
[----:B------:R-:W1:Y:S01]  /*c3c0*/  LDCU UR41, c[0x0][0x3b0] ;  /* 0x00007600ff2977ac */ /* 0x000e620008000800 */
[----:B------:R-:W1:Y:S01]  /*c3d0*/  LDC.64 R232, c[0x0][0x3a8] ;  /* 0x0000ea00ffe87b82 */ /* 0x000e620000000a00 */
[----:B------:R-:W-:Y:S01]  /*c3e0*/  IMAD R95, R221, UR38, RZ ;  /* 0x00000026dd5f7c24 */ /* 0x000fe2000f8e02ff */
[----:B------:R-:W-:Y:S01]  /*c3f0*/  SEL R68, R91, R68, !P6 ;  /* 0x000000445b447207 */ /* 0x000fe20007000000 */
[----:B------:R-:W1:Y:S02]  /*c400*/  LDCU UR39, c[0x0][0x3b0] ;  /* 0x00007600ff2777ac */ /* 0x000e640008000800 */
[----:B-1----:R1:W-:Y:S04]  /*c410*/  STL [R1+0x23ac], R232 ;  /* 0x0023ace801007387 */ /* 0x0023e80000100800 */
[----:B------:R-:W-:Y:S01]  /*c420*/  STL [R1+0x78], R238 ;  /* 0x000078ee01007387 */ /* 0x000fe20000100800 */
[----:B-1----:R-:W-:-:S03]  /*c430*/  IMAD R232, R244, UR27, RZ ;  /* 0x0000001bf4e87c24 */ /* 0x002fc6000f8e02ff */
[----:B------:R-:W-:Y:S04]  /*c440*/  STL [R1+0x88], R239 ;  /* 0x000088ef01007387 */ /* 0x000fe80000100800 */
[----:B------:R-:W-:Y:S04]  /*c450*/  STL [R1+0x8c], R232 ;  /* 0x00008ce801007387 */ /* 0x000fe80000100800 */
[----:B------:R1:W-:Y:S02]  /*c460*/  STL [R1+0x1c], R94 ;  /* 0x00001c5e01007387 */ /* 0x0003e40000100800 */
[----:B-1----:R-:W-:-:S05]  /*c470*/  IMAD R94, R101, UR38, RZ ;  /* 0x00000026655e7c24 */ /* 0x002fca000f8e02ff */
[----:B------:R1:W-:Y:S04]  /*c480*/  STL [R1+0x20], R94 ;  /* 0x0000205e01007387 */ /* 0x0003e80000100800 */
[----:B------:R-:W-:Y:S01]  /*c490*/  STL.64 [R1+0x23d8], R218 ;  /* 0x0023d8da01007387 */ /* 0x000fe20000100a00 */
[----:B-1----:R-:W-:-:S03]  /*c4a0*/  IMAD R94, R222, UR38, RZ ;  /* 0x00000026de5e7c24 */ /* 0x002fc6000f8e02ff */
[----:B------:R1:W-:Y:S04]  /*c4b0*/  STL [R1+0x24], R95 ;  /* 0x0000245f01007387 */ /* 0x0003e80000100800 */
[----:B------:R4:W-:Y:S01]  /*c4c0*/  STL [R1+0x68], R94 ;  /* 0x0000685e01007387 */ /* 0x0009e20000100800 */
[----:B-1----:R-:W-:Y:S02]  /*c4d0*/  IMAD R95, R224, UR38, RZ ;  /* 0x00000026e05f7c24 */ /* 0x002fe4000f8e02ff */
[----:B----4-:R-:W-:-:S03]  /*c4e0*/  IMAD R94, R102, UR38, RZ ;  /* 0x00000026665e7c24 */ /* 0x010fc6000f8e02ff */
[----:B------:R1:W-:Y:S04]  /*c4f0*/  STL [R1+0x30], R95 ;  /* 0x0000305f01007387 */ /* 0x0003e80000100800 */
[----:B------:R4:W-:Y:S04]  /*c500*/  STL [R1+0x6c], R94 ;  /* 0x00006c5e01007387 */ /* 0x0009e80000100800 */
[----:B------:R-:W3:Y:S01]  /*c510*/  LDL.LU R98, [R1+0x18] ;  /* 0x0000180001627983 */ /* 0x000ee20000300800 */
[----:B-1----:R-:W-:Y:S02]  /*c520*/  IMAD R95, R225, UR38, RZ ;  /* 0x00000026e15f7c24 */ /* 0x002fe4000f8e02ff */
[----:B----4-:R-:W-:-:S03]  /*c530*/  IMAD R94, R226, UR38, RZ ;  /* 0x00000026e25e7c24 */ /* 0x010fc6000f8e02ff */
[----:B------:R-:W-:Y:S04]  /*c540*/  STL [R1+0x70], R95 ;  /* 0x0000705f01007387 */ /* 0x000fe80000100800 */
[----:B------:R1:W-:Y:S02]  /*c550*/  STL [R1+0x74], R94 ;  /* 0x0000745e01007387 */ /* 0x0003e40000100800 */
[----:B-1----:R-:W-:Y:S02]  /*c560*/  IMAD R94, R227, UR38, RZ ;  /* 0x00000026e35e7c24 */ /* 0x002fe4000f8e02ff */
[----:B--2---:R-:W-:Y:S02]  /*c570*/  IMAD R238, R249, UR24, RZ ;  /* 0x00000018f9ee7c24 */ /* 0x004fe4000f8e02ff */
[----:B------:R-:W-:-:S02]  /*c580*/  IMAD R249, R99, UR38, RZ ;  /* 0x0000002663f97c24 */ /* 0x000fc4000f8e02ff */
[----:B------:R-:W2:Y:S04]  /*c590*/  LDL.LU R99, [R1+0x14] ;  /* 0x0000140001637983 */ /* 0x000ea80000300800 */
[----:B------:R-:W4:Y:S04]  /*c5a0*/  LDL.LU R218, [R1+0x10] ;  /* 0x0000100001da7983 */ /* 0x000f280000300800 */
[----:B------:R1:W-:Y:S04]  /*c5b0*/  STL [R1+0x80], R94 ;  /* 0x0000805e01007387 */ /* 0x0003e80000100800 */
[----:B------:R-:W4:Y:S04]  /*c5c0*/  LDL.LU R101, [R1+0xc] ;  /* 0x00000c0001657983 */ /* 0x000f280000300800 */
[----:B------:R-:W4:Y:S01]  /*c5d0*/  LDL.LU R100, [R1+0x8] ;  /* 0x0000080001647983 */ /* 0x000f220000300800 */
[----:B------:R-:W-:-:S03]  /*c5e0*/  LOP3.LUT R219, R252, 0x1f, RZ, 0xc0, !PT ;  /* 0x0000001ffcdb7812 */ /* 0x000fc600078ec0ff */
[----:B------:R-:W4:Y:S04]  /*c5f0*/  LDL.LU R232, [R1+0x4] ;  /* 0x0000040001e87983 */ /* 0x000f280000300800 */
[----:B------:R-:W4:Y:S01]  /*c600*/  LDL.LU R252, [R1] ;  /* 0x0000000001fc7983 */ /* 0x000f220000300800 */
[----:B---3--:R-:W-:Y:S01]  /*c610*/  IMAD R239, R246, UR24, RZ ;  /* 0x00000018f6ef7c24 */ /* 0x008fe2000f8e02ff */
[----:B------:R-:W3:Y:S01]  /*c620*/  LDCU.128 UR24, c[0x0][0x380] ;  /* 0x00007000ff1877ac */ /* 0x000ee20008000c00 */
[----:B------:R-:W-:Y:S02]  /*c630*/  @!P5 IMAD.MOV R237, RZ, RZ, -R237 ;  /* 0x000000ffffedd224 */ /* 0x000fe400078e0aed */
[----:B------:R-:W-:Y:S02]  /*c640*/  IMAD R244, R180, UR38, RZ ;  /* 0x00000026b4f47c24 */ /* 0x000fe4000f8e02ff */
[----:B------:R-:W-:-:S02]  /*c650*/  IMAD R95, R219, R233, RZ ;  /* 0x000000e9db5f7224 */ /* 0x000fc400078e02ff */
[----:B------:R-:W-:Y:S01]  /*c660*/  IMAD R246, R183, UR38, RZ ;  /* 0x00000026b7f67c24 */ /* 0x000fe2000f8e02ff */
[----:B---3--:R-:W-:Y:S02]  /*c670*/  LEA R182, P4, R238, UR24, 0x2 ;  /* 0x00000018eeb67c11 */ /* 0x008fe4000f8810ff */
[----:B------:R-:W-:Y:S02]  /*c680*/  LEA R180, P5, R239, UR24, 0x2 ;  /* 0x00000018efb47c11 */ /* 0x000fe4000f8a10ff */
[----:B------:R-:W-:Y:S01]  /*c690*/  ISETP.GE.AND P1, PT, R250, RZ, PT ;  /* 0x000000fffa00720c */ /* 0x000fe20003f26270 */
[----:B------:R-:W-:Y:S01]  /*c6a0*/  STL [R1+0x23b4], R182 ;  /* 0x0023b4b601007387 */ /* 0x000fe20000100800 */
[----:B------:R-:W-:Y:S02]  /*c6b0*/  LEA.HI.X.SX32 R183, R238, UR25, 0x2, P4 ;  /* 0x00000019eeb77c11 */ /* 0x000fe4000a0f16ff */
[----:B------:R-:W-:Y:S02]  /*c6c0*/  ISETP.GE.AND P2, PT, R251, RZ, PT ;  /* 0x000000fffb00720c */ /* 0x000fe40003f46270 */
[----:B------:R-:W-:-:S02]  /*c6d0*/  SEL R98, R91, R98, !P6 ;  /* 0x000000625b627207 */ /* 0x000fc40007000000 */
[----:B--2---:R-:W-:Y:S01]  /*c6e0*/  SEL R99, R91, R99, !P6 ;  /* 0x000000635b637207 */ /* 0x004fe20007000000 */
[----:B------:R-:W-:Y:S01]  /*c6f0*/  @!P3 IMAD.MOV R9, RZ, RZ, -R9 ;  /* 0x000000ffff09b224 */ /* 0x000fe200078e0a09 */
[----:B------:R-:W-:Y:S01]  /*c700*/  LEA R96, P4, R95, UR26, 0x2 ;  /* 0x0000001a5f607c11 */ /* 0x000fe2000f8810ff */
[----:B------:R-:W-:Y:S01]  /*c710*/  IMAD R233, R233, 0x20, R95 ;  /* 0x00000020e9e97824 */ /* 0x000fe200078e025f */
[----:B------:R-:W-:Y:S01]  /*c720*/  LEA.HI.X.SX32 R181, R239, UR25, 0x2, P5 ;  /* 0x00000019efb57c11 */ /* 0x000fe2000a8f16ff */
[----:B------:R-:W-:Y:S01]  /*c730*/  STL [R1+0x23b0], R183 ;  /* 0x0023b0b701007387 */ /* 0x000fe20000100800 */
[----:B------:R-:W-:Y:S01]  /*c740*/  IMAD R98, R98, UR37, RZ ;  /* 0x0000002562627c24 */ /* 0x000fe2000f8e02ff */
[----:B------:R-:W-:Y:S01]  /*c750*/  LEA.HI.X.SX32 R97, R95, UR27, 0x2, P4 ;  /* 0x0000001b5f617c11 */ /* 0x000fe2000a0f16ff */
[----:B------:R-:W-:Y:S01]  /*c760*/  IMAD R99, R99, UR36, RZ ;  /* 0x0000002463637c24 */ /* 0x000fe2000f8e02ff */
[----:B------:R-:W-:Y:S01]  /*c770*/  STL [R1+0x23bc], R180 ;  /* 0x0023bcb401007387 */ /* 0x000fe20000100800 */
[----:B------:R-:W-:Y:S01]  /*c780*/  ISETP.GE.AND P4, PT, R22, RZ, PT ;  /* 0x000000ff1600720c */ /* 0x000fe20003f86270 */
[----:B------:R-:W-:Y:S01]  /*c790*/  @!P1 IMAD.MOV R12, RZ, RZ, -R12 ;  /* 0x000000ffff0c9224 */ /* 0x000fe200078e0a0c */
[----:B------:R-:W-:Y:S01]  /*c7a0*/  ISETP.GE.AND P3, PT, R29, RZ, PT ;  /* 0x000000ff1d00720c */ /* 0x000fe20003f66270 */
[----:B------:R-:W-:Y:S01]  /*c7b0*/  STL [R1+0x23b8], R181 ;  /* 0x0023b8b501007387 */ /* 0x000fe20000100800 */
[----:B-1----:R-:W-:-:S02]  /*c7c0*/  LEA R94, P5, R233, UR26, 0x2 ;  /* 0x0000001ae95e7c11 */ /* 0x002fc4000f8a10ff */
[----:B------:R-:W-:Y:S01]  /*c7d0*/  SEL R69, R91, R69, !P6 ;  /* 0x000000455b457207 */ /* 0x000fe20007000000 */
[----:B------:R-:W2:Y:S01]  /*c7e0*/  LDL.LU R22, [R1+0x2414] ;  /* 0x0024140001167983 */ /* 0x000ea20000300800 */
[----:B------:R-:W-:Y:S01]  /*c7f0*/  ISETP.GE.AND P1, PT, R23, RZ, PT ;  /* 0x000000ff1700720c */ /* 0x000fe20003f26270 */
[----:B------:R-:W-:Y:S01]  /*c800*/  IMAD R111, R111, UR38, RZ ;  /* 0x000000266f6f7c24 */ /* 0x000fe2000f8e02ff */
[C---:B------:R-:W-:Y:S01]  /*c810*/  SEL R237, R91.reuse, R237, !P6 ;  /* 0x000000ed5bed7207 */ /* 0x040fe20007000000 */
[----:B------:R-:W3:Y:S01]  /*c820*/  LDL.LU R20, [R1+0x2410] ;  /* 0x0024100001147983 */ /* 0x000ee20000300800 */
[C---:B------:R-:W-:Y:S02]  /*c830*/  SEL R9, R91.reuse, R9, !P6 ;  /* 0x000000095b097207 */ /* 0x040fe40007000000 */
[C---:B------:R-:W-:Y:S01]  /*c840*/  SEL R125, R91.reuse, R125, !P6 ;  /* 0x0000007d5b7d7207 */ /* 0x040fe20007000000 */
[----:B------:R4:W-:Y:S01]  /*c850*/  STL [R1+0x84], R98 ;  /* 0x0000846201007387 */ /* 0x0009e20000100800 */
[----:B------:R-:W-:Y:S01]  /*c860*/  @!P3 IMAD.MOV R5, RZ, RZ, -R5 ;  /* 0x000000ffff05b224 */ /* 0x000fe200078e0a05 */
[C---:B------:R-:W-:Y:S01]  /*c870*/  SEL R224, R91.reuse, R32, !P6 ;  /* 0x000000205be07207 */ /* 0x040fe20007000000 */
[----:B------:R-:W-:Y:S01]  /*c880*/  IMAD R118, R118, UR38, RZ ;  /* 0x0000002676767c24 */ /* 0x000fe2000f8e02ff */
[----:B------:R1:W-:Y:S01]  /*c890*/  STL [R1+0x64], R99 ;  /* 0x0000646301007387 */ /* 0x0003e20000100800 */
[C---:B------:R-:W-:Y:S01]  /*c8a0*/  SEL R132, R91.reuse, R132, !P6 ;  /* 0x000000845b847207 */ /* 0x040fe20007000000 */
[----:B------:R-:W2:Y:S02]  /*c8b0*/  LDCU UR24, c[0x0][0x3b0] ;  /* 0x00007600ff1877ac */ /* 0x000ea40008000800 */
[----:B------:R-:W2:Y:S01]  /*c8c0*/  LDL.LU R250, [R1+0x240c] ;  /* 0x00240c0001fa7983 */ /* 0x000ea20000300800 */
[C---:B----4-:R-:W-:Y:S01]  /*c8d0*/  SEL R98, R91.reuse, R218, !P6 ;  /* 0x000000da5b627207 */ /* 0x050fe20007000000 */
[----:B------:R-:W4:Y:S01]  /*c8e0*/  LDCU UR25, c[0x0][0x3b0] ;  /* 0x00007600ff1977ac */ /* 0x000f220008000800 */
[----:B-1----:R-:W-:-:S03]  /*c8f0*/  SEL R99, R91, R101, !P6 ;  /* 0x000000655b637207 */ /* 0x002fc60007000000 */
[----:B------:R-:W-:Y:S01]  /*c900*/  IMAD R98, R98, UR35, RZ ;  /* 0x0000002362627c24 */ /* 0x000fe2000f8e02ff */
[----:B------:R-:W-:Y:S01]  /*c910*/  SEL R139, R91, R139, !P6 ;  /* 0x0000008b5b8b7207 */ /* 0x000fe20007000000 */
[----:B------:R-:W-:Y:S01]  /*c920*/  @!P1 IMAD.MOV R8, RZ, RZ, -R8 ;  /* 0x000000ffff089224 */ /* 0x000fe200078e0a08 */
[----:B------:R-:W-:Y:S01]  /*c930*/  ISETP.GE.AND P3, PT, R18, RZ, PT ;  /* 0x000000ff1200720c */ /* 0x000fe20003f66270 */
[----:B------:R-:W-:Y:S01]  /*c940*/  IMAD R99, R99, UR34, RZ ;  /* 0x0000002263637c24 */ /* 0x000fe2000f8e02ff */
[----:B------:R1:W-:Y:S01]  /*c950*/  STL [R1+0x60], R98 ;  /* 0x0000606201007387 */ /* 0x0003e20000100800 */
[----:B------:R-:W-:Y:S01]  /*c960*/  ISETP.GE.AND P1, PT, R31, RZ, PT ;  /* 0x000000ff1f00720c */ /* 0x000fe20003f26270 */
[----:B------:R-:W2:Y:S02]  /*c970*/  LDCU UR26, c[0x0][0x3b0] ;  /* 0x00007600ff1a77ac */ /* 0x000ea40008000800 */
[----:B------:R4:W-:Y:S01]  /*c980*/  STL [R1+0x5c], R99 ;  /* 0x00005c6301007387 */ /* 0x0009e20000100800 */
[C---:B------:R-:W-:Y:S01]  /*c990*/  SEL R146, R91.reuse, R146, !P6 ;  /* 0x000000925b927207 */ /* 0x040fe20007000000 */
[----:B------:R-:W2:Y:S02]  /*c9a0*/  LDCU UR37, c[0x0][0x3b0] ;  /* 0x00007600ff2577ac */ /* 0x000ea40008000800 */
[----:B------:R-:W2:Y:S01]  /*c9b0*/  LDL.LU R251, [R1+0x2408] ;  /* 0x0024080001fb7983 */ /* 0x000ea20000300800 */
[C---:B-1----:R-:W-:Y:S01]  /*c9c0*/  SEL R98, R91.reuse, R100, !P6 ;  /* 0x000000645b627207 */ /* 0x042fe20007000000 */
[----:B------:R-:W1:Y:S01]  /*c9d0*/  LDCU UR36, c[0x0][0x3b0] ;  /* 0x00007600ff2477ac */ /* 0x000e620008000800 */
[----:B----4-:R-:W-:Y:S01]  /*c9e0*/  IMAD.MOV.U32 R99, RZ, RZ, R14 ;  /* 0x000000ffff637224 */ /* 0x010fe200078e000e */
[----:B---3--:R-:W-:-:S02]  /*c9f0*/  SEL R20, R91, R20, !P6 ;  /* 0x000000145b147207 */ /* 0x008fc40007000000 */
[----:B------:R-:W-:Y:S02]  /*ca00*/  IMAD R98, R98, UR33, RZ ;  /* 0x0000002162627c24 */ /* 0x000fe4000f8e02ff */
[----:B------:R-:W-:Y:S02]  /*ca10*/  @!P4 IADD3 R99, PT, PT, -R99, RZ, RZ ;  /* 0x000000ff6363c210 */ /* 0x000fe40007ffe1ff */
[----:B--2---:R-:W-:Y:S01]  /*ca20*/  SEL R250, R91, R250, !P6 ;  /* 0x000000fa5bfa7207 */ /* 0x004fe20007000000 */
[----:B------:R2:W-:Y:S01]  /*ca30*/  STL [R1+0x54], R98 ;  /* 0x0000546201007387 */ /* 0x0005e20000100800 */
[----:B------:R-:W-:Y:S01]  /*ca40*/  ISETP.GE.AND P4, PT, R19, RZ, PT ;  /* 0x000000ff1300720c */ /* 0x000fe20003f86270 */
[----:B------:R-:W-:Y:S01]  /*ca50*/  IMAD R183, R20, UR23, RZ ;  /* 0x0000001714b77c24 */ /* 0x000fe2000f8e02ff */
[----:B------:R-:W-:Y:S01]  /*ca60*/  LEA.HI.X.SX32 R95, R233, UR27, 0x2, P5 ;  /* 0x0000001be95f7c11 */ /* 0x000fe2000a8f16ff */
[----:B------:R-:W3:Y:S01]  /*ca70*/  LDL.LU R19, [R1+0x2404] ;  /* 0x0024040001137983 */ /* 0x000ee20000300800 */
[----:B------:R-:W-:Y:S01]  /*ca80*/  SEL R22, R91, R22, !P6 ;  /* 0x000000165b167207 */ /* 0x000fe20007000000 */
[----:B------:R-:W-:Y:S01]  /*ca90*/  IMAD R237, R237, UR38, RZ ;  /* 0x00000026eded7c24 */ /* 0x000fe2000f8e02ff */
[----:B------:R-:W-:Y:S01]  /*caa0*/  SEL R32, R91, R59, !P6 ;  /* 0x0000003b5b207207 */ /* 0x000fe20007000000 */
[----:B------:R-:W-:Y:S01]  /*cab0*/  IMAD R125, R125, UR38, RZ ;  /* 0x000000267d7d7c24 */ /* 0x000fe2000f8e02ff */
[C---:B------:R-:W-:Y:S01]  /*cac0*/  SEL R153, R91.reuse, R153, !P6 ;  /* 0x000000995b997207 */ /* 0x040fe20007000000 */
[----:B------:R-:W-:Y:S01]  /*cad0*/  IMAD R132, R132, UR38, RZ ;  /* 0x0000002684847c24 */ /* 0x000fe2000f8e02ff */
[C---:B--2---:R-:W-:Y:S01]  /*cae0*/  SEL R98, R91.reuse, R252, !P6 ;  /* 0x000000fc5b627207 */ /* 0x044fe20007000000 */
[----:B------:R-:W-:Y:S01]  /*caf0*/  IMAD R181, R250, UR29, RZ ;  /* 0x0000001dfab57c24 */ /* 0x000fe2000f8e02ff */
[----:B------:R-:W-:Y:S01]  /*cb00*/  SEL R160, R91, R160, !P6 ;  /* 0x000000a05ba07207 */ /* 0x000fe20007000000 */
[----:B------:R-:W-:Y:S01]  /*cb10*/  IMAD R139, R139, UR38, RZ ;  /* 0x000000268b8b7c24 */ /* 0x000fe2000f8e02ff */
[C---:B------:R-:W-:Y:S01]  /*cb20*/  SEL R167, R91.reuse, R167, !P6 ;  /* 0x000000a75ba77207 */ /* 0x040fe20007000000 */
[----:B------:R-:W-:Y:S01]  /*cb30*/  IMAD R98, R98, UR31, RZ ;  /* 0x0000001f62627c24 */ /* 0x000fe2000f8e02ff */
[C---:B------:R-:W-:Y:S01]  /*cb40*/  SEL R174, R91.reuse, R174, !P6 ;  /* 0x000000ae5bae7207 */ /* 0x040fe20007000000 */
[----:B------:R-:W2:Y:S03]  /*cb50*/  LDCU UR35, c[0x0][0x3b0] ;  /* 0x00007600ff2377ac */ /* 0x000ea60008000800 */
[----:B------:R4:W-:Y:S01]  /*cb60*/  STL [R1+0x18], R98 ;  /* 0x0000186201007387 */ /* 0x0009e20000100800 */
[C---:B------:R-:W-:Y:S01]  /*cb70*/  SEL R251, R91.reuse, R251, !P6 ;  /* 0x000000fb5bfb7207 */ /* 0x040fe20007000000 */
[----:B------:R-:W-:Y:S01]  /*cb80*/  IMAD.MOV.U32 R20, RZ, RZ, R10 ;  /* 0x000000ffff147224 */ /* 0x000fe200078e000a */
[C---:B------:R-:W-:Y:S01]  /*cb90*/  SEL R100, R91.reuse, R232, !P6 ;  /* 0x000000e85b647207 */ /* 0x040fe20007000000 */
[----:B------:R-:W2:Y:S01]  /*cba0*/  LDL.LU R21, [R1+0x2400] ;  /* 0x0024000001157983 */ /* 0x000ea20000300800 */
[----:B------:R-:W-:Y:S01]  /*cbb0*/  SEL R233, R91, R28, !P6 ;  /* 0x0000001c5be97207 */ /* 0x000fe20007000000 */
[----:B------:R-:W-:Y:S01]  /*cbc0*/  IMAD R180, R251, UR30, RZ ;  /* 0x0000001efbb47c24 */ /* 0x000fe2000f8e02ff */
[----:B------:R-:W-:-:S02]  /*cbd0*/  @!P4 IADD3 R20, PT, PT, -R20, RZ, RZ ;  /* 0x000000ff1414c210 */ /* 0x000fc40007ffe1ff */
[C---:B------:R-:W-:Y:S02]  /*cbe0*/  SEL R188, R91.reuse, R188, !P6 ;  /* 0x000000bc5bbc7207 */ /* 0x040fe40007000000 */
[----:B------:R-:W-:Y:S01]  /*cbf0*/  SEL R195, R91, R195, !P6 ;  /* 0x000000c35bc37207 */ /* 0x000fe20007000000 */
[----:B------:R-:W-:Y:S01]  /*cc00*/  STL.64 [R1+0x23d0], R180 ;  /* 0x0023d0b401007387 */ /* 0x000fe20000100a00 */
[----:B------:R-:W-:Y:S02]  /*cc10*/  ISETP.GE.AND P4, PT, R27, RZ, PT ;  /* 0x000000ff1b00720c */ /* 0x000fe40003f86270 */
[C---:B------:R-:W-:Y:S01]  /*cc20*/  SEL R202, R91.reuse, R202, !P6 ;  /* 0x000000ca5bca7207 */ /* 0x040fe20007000000 */
[----:B------:R-:W4:Y:S01]  /*cc30*/  LDL.LU R23, [R1+0x23fc] ;  /* 0x0023fc0001177983 */ /* 0x000f220000300800 */
[----:B------:R-:W-:Y:S01]  /*cc40*/  @!P1 IADD3 R4, PT, PT, -R4, RZ, RZ ;  /* 0x000000ff04049210 */ /* 0x000fe20007ffe1ff */
[----:B------:R-:W-:Y:S01]  /*cc50*/  IMAD R146, R146, UR38, RZ ;  /* 0x0000002692927c24 */ /* 0x000fe2000f8e02ff */
[C---:B------:R-:W-:Y:S01]  /*cc60*/  SEL R209, R91.reuse, R209, !P6 ;  /* 0x000000d15bd17207 */ /* 0x040fe20007000000 */
[----:B------:R-:W1:Y:S01]  /*cc70*/  LDCU UR33, c[0x0][0x3b0] ;  /* 0x00007600ff2177ac */ /* 0x000e620008000800 */
[----:B------:R-:W-:-:S02]  /*cc80*/  SEL R216, R91, R216, !P6 ;  /* 0x000000d85bd87207 */ /* 0x000fc40007000000 */
[C---:B------:R-:W-:Y:S02]  /*cc90*/  SEL R223, R91.reuse, R223, !P6 ;  /* 0x000000df5bdf7207 */ /* 0x040fe40007000000 */
[C---:B------:R-:W-:Y:S01]  /*cca0*/  SEL R47, R91.reuse, R47, !P6 ;  /* 0x0000002f5b2f7207 */ /* 0x040fe20007000000 */
[----:B------:R-:W-:Y:S01]  /*ccb0*/  @!P4 IMAD.MOV R6, RZ, RZ, -R6 ;  /* 0x000000ffff06c224 */ /* 0x000fe200078e0a06 */
[----:B------:R-:W-:Y:S02]  /*ccc0*/  ISETP.GE.AND P4, PT, R34, RZ, PT ;  /* 0x000000ff2200720c */ /* 0x000fe40003f86270 */
        /* <DEDUP_REMOVED lines=120> */
[C---:B------:R-:W-:Y:S01]  /*d450*/  SEL R93, R91.reuse, R93, !P6 ;  /* 0x0000005d5b5d7207 */ /* 0x040fe20007000000 */
[----:B------:R-:W-:Y:S01]  /*d460*/  IMAD R224, R224, UR12, RZ ;  /* 0x0000000ce0e07c24 */ /* 0x000fe2000f8e02ff */
[----:B------:R-:W-:Y:S01]  /*d470*/  @!P3 IADD3 R0, PT, PT, -R0, RZ, RZ ;  /* 0x000000ff0000b210 */ /* 0x000fe20007ffe1ff */
[----:B------:R-:W1:Y:S01]  /*d480*/  LDCU UR27, c[0x0][0x3b0] ;  /* 0x00007600ff1b77ac */ /* 0x000e620008000800 */
[C---:B------:R-:W-:Y:S01]  /*d490*/  SEL R99, R91.reuse, R99, !P6 ;  /* 0x000000635b637207 */ /* 0x040fe20007000000 */
[----:B------:R-:W1:Y:S01]  /*d4a0*/  LDCU UR34, c[0x0][0x3b0] ;  /* 0x00007600ff2277ac */ /* 0x000e620008000800 */
[----:B------:R-:W1:Y:S01]  /*d4b0*/  LDCU UR23, c[0x0][0x3b0] ;  /* 0x00007600ff1777ac */ /* 0x000e620008000800 */
[----:B---3--:R-:W-:Y:S01]  /*d4c0*/  SEL R19, R91, R19, !P6 ;  /* 0x000000135b137207 */ /* 0x008fe20007000000 */
[----:B------:R-:W-:Y:S01]  /*d4d0*/  IMAD R252, R22, UR21, RZ ;  /* 0x0000001516fc7c24 */ /* 0x000fe2000f8e02ff */
[----:B------:R-:W3:Y:S03]  /*d4e0*/  LDCU UR21, c[0x0][0x3b0] ;  /* 0x00007600ff1577ac */ /* 0x000ee60008000800 */
[----:B------:R-:W-:Y:S01]  /*d4f0*/  IMAD R182, R19, UR28, RZ ;  /* 0x0000001c13b67c24 */ /* 0x000fe2000f8e02ff */
[----:B------:R-:W-:-:S02]  /*d500*/  MOV R19, R11 ;  /* 0x0000000b00137202 */ /* 0x000fc40000000f00 */
[----:B------:R-:W-:Y:S01]  /*d510*/  SEL R59, R91, R16, !P6 ;  /* 0x000000105b3b7207 */ /* 0x000fe20007000000 */
[----:B------:R-:W-:Y:S01]  /*d520*/  IMAD R153, R153, UR38, RZ ;  /* 0x0000002699997c24 */ /* 0x000fe2000f8e02ff */
[----:B------:R-:W1:Y:S01]  /*d530*/  LDCU UR31, c[0x0][0x3b0] ;  /* 0x00007600ff1f77ac */ /* 0x000e620008000800 */
[----:B------:R-:W-:Y:S01]  /*d540*/  @!P2 IMAD.MOV R19, RZ, RZ, -R19 ;  /* 0x000000ffff13a224 */ /* 0x000fe200078e0a13 */
[----:B------:R-:W-:Y:S02]  /*d550*/  ISETP.GE.AND P2, PT, R25, RZ, PT ;  /* 0x000000ff1900720c */ /* 0x000fe40003f46270 */
[----:B------:R-:W3:Y:S01]  /*d560*/  LDL.LU R25, [R1+0x23f8] ;  /* 0x0023f80001197983 */ /* 0x000ee20000300800 */
[----:B------:R-:W-:Y:S01]  /*d570*/  IMAD R32, R32, UR57, RZ ;  /* 0x0000003920207c24 */ /* 0x000fe2000f8e02ff */
[----:B------:R-:W1:Y:S02]  /*d580*/  LDCU UR29, c[0x0][0x3b0] ;  /* 0x00007600ff1d77ac */ /* 0x000e640008000800 */
[----:B------:R-:W3:Y:S01]  /*d590*/  LDL.LU R27, [R1+0x23f4] ;  /* 0x0023f400011b7983 */ /* 0x000ee20000300800 */
[----:B--2---:R-:W-:-:S03]  /*d5a0*/  SEL R21, R91, R21, !P6 ;  /* 0x000000155b157207 */ /* 0x004fc60007000000 */
[----:B------:R-:W2:Y:S01]  /*d5b0*/  LDL.LU R29, [R1+0x23f0] ;  /* 0x0023f000011d7983 */ /* 0x000ea20000300800 */
[----:B------:R-:W-:Y:S01]  /*d5c0*/  IMAD R233, R233, UR15, RZ ;  /* 0x0000000fe9e97c24 */ /* 0x000fe2000f8e02ff */
[----:B------:R-:W1:Y:S02]  /*d5d0*/  LDCU UR15, c[0x0][0x3b0] ;  /* 0x00007600ff0f77ac */ /* 0x000e640008000800 */
[----:B------:R-:W3:Y:S01]  /*d5e0*/  LDL.LU R31, [R1+0x23ec] ;  /* 0x0023ec00011f7983 */ /* 0x000ee20000300800 */
[----:B------:R-:W-:Y:S01]  /*d5f0*/  @!P2 IADD3 R7, PT, PT, -R7, RZ, RZ ;  /* 0x000000ff0707a210 */ /* 0x000fe20007ffe1ff */
[----:B------:R-:W-:Y:S01]  /*d600*/  IMAD R14, R100, UR32, RZ ;  /* 0x00000020640e7c24 */ /* 0x000fe2000f8e02ff */
[----:B------:R-:W-:Y:S01]  /*d610*/  SEL R22, R91, R48, !P6 ;  /* 0x000000305b167207 */ /* 0x000fe20007000000 */
[----:B------:R-:W3:Y:S01]  /*d620*/  LDL.LU R101, [R1+0x58] ;  /* 0x0000580001657983 */ /* 0x000ee20000300800 */
[----:B------:R-:W-:Y:S01]  /*d630*/  ISETP.GE.AND P2, PT, R33, RZ, PT ;  /* 0x000000ff2100720c */ /* 0x000fe20003f46270 */
[----:B------:R-:W-:Y:S01]  /*d640*/  IMAD R232, R21, UR22, RZ ;  /* 0x0000001615e87c24 */ /* 0x000fe2000f8e02ff */
[----:B------:R-:W-:Y:S01]  /*d650*/  SEL R100, R91, R37, !P6 ;  /* 0x000000255b647207 */ /* 0x000fe20007000000 */
[----:B------:R-:W3:Y:S01]  /*d660*/  LDL.LU R33, [R1+0x23e8] ;  /* 0x0023e80001217983 */ /* 0x000ee20000300800 */
[----:B------:R-:W-:Y:S01]  /*d670*/  LOP3.LUT R21, R219, 0x20, RZ, 0xfc, !PT ;  /* 0x00000020db157812 */ /* 0x000fe200078efcff */
[----:B------:R-:W-:Y:S01]  /*d680*/  IMAD R16, R41, UR75, RZ ;  /* 0x0000004b29107c24 */ /* 0x000fe2000f8e02ff */
[----:B------:R-:W-:Y:S01]  /*d690*/  SEL R48, R91, R77, !P6 ;  /* 0x0000004d5b307207 */ /* 0x000fe20007000000 */
[----:B------:R-:W3:Y:S01]  /*d6a0*/  LDL.LU R34, [R1+0x23e4] ;  /* 0x0023e40001227983 */ /* 0x000ee20000300800 */
[----:B------:R-:W-:-:S02]  /*d6b0*/  IMAD R160, R160, UR38, RZ ;  /* 0x00000026a0a07c24 */ /* 0x000fc4000f8e02ff */
[----:B------:R-:W-:Y:S01]  /*d6c0*/  IMAD R167, R167, UR38, RZ ;  /* 0x00000026a7a77c24 */ /* 0x000fe2000f8e02ff */
[----:B------:R-:W3:Y:S01]  /*d6d0*/  LDL.LU R18, [R1+0x23e0] ;  /* 0x0023e00001127983 */ /* 0x000ee20000300800 */
[----:B------:R-:W-:Y:S01]  /*d6e0*/  IMAD R174, R174, UR38, RZ ;  /* 0x00000026aeae7c24 */ /* 0x000fe2000f8e02ff */
[----:B------:R-:W-:Y:S01]  /*d6f0*/  SEL R251, R91, R24, !P6 ;  /* 0x000000185bfb7207 */ /* 0x000fe20007000000 */
[----:B------:R-:W-:Y:S01]  /*d700*/  IMAD R188, R188, UR38, RZ ;  /* 0x00000026bcbc7c24 */ /* 0x000fe2000f8e02ff */
[----:B------:R-:W3:Y:S01]  /*d710*/  LDL R218, [R1+0x7c] ;  /* 0x00007c0001da7983 */ /* 0x000ee20000100800 */
[----:B------:R-:W-:Y:S01]  /*d720*/  IMAD R195, R195, UR38, RZ ;  /* 0x00000026c3c37c24 */ /* 0x000fe2000f8e02ff */
[C---:B------:R-:W-:Y:S01]  /*d730*/  SEL R28, R91.reuse, R54, !P6 ;  /* 0x000000365b1c7207 */ /* 0x040fe20007000000 */
[----:B------:R-:W-:Y:S01]  /*d740*/  IMAD R202, R202, UR38, RZ ;  /* 0x00000026caca7c24 */ /* 0x000fe2000f8e02ff */
[----:B------:R-:W3:Y:S01]  /*d750*/  LDL R219, [R1+0x78] ;  /* 0x0000780001db7983 */ /* 0x000ee20000100800 */
[----:B------:R-:W-:Y:S01]  /*d760*/  SEL R37, R91, R65, !P6 ;  /* 0x000000415b257207 */ /* 0x000fe20007000000 */
[----:B------:R-:W-:Y:S01]  /*d770*/  IMAD R209, R209, UR38, RZ ;  /* 0x00000026d1d17c24 */ /* 0x000fe2000f8e02ff */
[----:B------:R-:W-:Y:S01]  /*d780*/  SEL R65, R91, R20, !P6 ;  /* 0x000000145b417207 */ /* 0x000fe20007000000 */
[----:B------:R-:W-:Y:S01]  /*d790*/  IMAD R20, R45, UR71, RZ ;  /* 0x000000472d147c24 */ /* 0x000fe2000f8e02ff */
[----:B------:R-:W-:Y:S01]  /*d7a0*/  SEL R77, R91, R5, !P6 ;  /* 0x000000055b4d7207 */ /* 0x000fe20007000000 */
[----:B------:R-:W-:Y:S01]  /*d7b0*/  IMAD R45, R74, UR42, RZ ;  /* 0x0000002a4a2d7c24 */ /* 0x000fe2000f8e02ff */
[----:B------:R-:W1:Y:S01]  /*d7c0*/  LDCU UR30, c[0x0][0x3b0] ;  /* 0x00007600ff1e77ac */ /* 0x000e620008000800 */
[----:B------:R-:W-:-:S02]  /*d7d0*/  IMAD R5, R71, UR45, RZ ;  /* 0x0000002d47057c24 */ /* 0x000fc4000f8e02ff */
[----:B------:R-:W-:Y:S02]  /*d7e0*/  IMAD R41, R69, UR47, RZ ;  /* 0x0000002f45297c24 */ /* 0x000fe4000f8e02ff */
[----:B------:R-:W-:Y:S02]  /*d7f0*/  IMAD R216, R216, UR38, RZ ;  /* 0x00000026d8d87c24 */ /* 0x000fe4000f8e02ff */
[----:B------:R-:W-:Y:S01]  /*d800*/  IMAD R223, R223, UR38, RZ ;  /* 0x00000026dfdf7c24 */ /* 0x000fe2000f8e02ff */
[C---:B----4-:R-:W-:Y:S01]  /*d810*/  SEL R11, R91.reuse, R23, !P6 ;  /* 0x000000175b0b7207 */ /* 0x050fe20007000000 */
[----:B------:R-:W-:Y:S01]  /*d820*/  @!P2 IMAD.MOV R3, RZ, RZ, -R3 ;  /* 0x000000ffff03a224 */ /* 0x000fe200078e0a03 */
[C---:B------:R-:W-:Y:S01]  /*d830*/  SEL R23, R91.reuse, R49, !P6 ;  /* 0x000000315b177207 */ /* 0x040fe20007000000 */
[----:B------:R-:W-:Y:S01]  /*d840*/  @!P4 IMAD.MOV R2, RZ, RZ, -R2 ;  /* 0x000000ffff02c224 */ /* 0x000fe200078e0a02 */
[----:B------:R-:W-:Y:S01]  /*d850*/  SEL R26, R91, R52, !P6 ;  /* 0x000000345b1a7207 */ /* 0x000fe20007000000 */
[----:B------:R-:W-:Y:S01]  /*d860*/  IMAD R11, R11, UR20, RZ ;  /* 0x000000140b0b7c24 */ /* 0x000fe2000f8e02ff */
[----:B------:R-:W-:-:S02]  /*d870*/  SEL R49, R91, R78, !P6 ;  /* 0x0000004e5b317207 */ /* 0x000fc40007000000 */
[C---:B------:R-:W-:Y:S02]  /*d880*/  SEL R30, R91.reuse, R57, !P6 ;  /* 0x000000395b1e7207 */ /* 0x040fe40007000000 */
[C---:B------:R-:W-:Y:S02]  /*d890*/  SEL R35, R91.reuse, R62, !P6 ;  /* 0x0000003e5b237207 */ /* 0x040fe40007000000 */
[----:B------:R-:W-:Y:S01]  /*d8a0*/  SEL R36, R91, R64, !P6 ;  /* 0x000000405b247207 */ /* 0x000fe20007000000 */
[----:B------:R-:W-:Y:S01]  /*d8b0*/  IMAD R229, R229, UR38, RZ ;  /* 0x00000026e5e57c24 */ /* 0x000fe2000f8e02ff */
[C---:B------:R-:W-:Y:S01]  /*d8c0*/  SEL R24, R91.reuse, R50, !P6 ;  /* 0x000000325b187207 */ /* 0x040fe20007000000 */
[----:B------:R-:W-:Y:S01]  /*d8d0*/  IMAD R228, R228, UR38, RZ ;  /* 0x00000026e4e47c24 */ /* 0x000fe2000f8e02ff */
[C---:B------:R-:W-:Y:S01]  /*d8e0*/  SEL R78, R91.reuse, R4, !P6 ;  /* 0x000000045b4e7207 */ /* 0x040fe20007000000 */
[----:B------:R-:W-:Y:S01]  /*d8f0*/  IMAD R106, R106, UR38, RZ ;  /* 0x000000266a6a7c24 */ /* 0x000fe2000f8e02ff */
[----:B------:R-:W-:Y:S01]  /*d900*/  SEL R50, R91, R80, !P6 ;  /* 0x000000505b327207 */ /* 0x000fe20007000000 */
[----:B------:R-:W-:Y:S01]  /*d910*/  IMAD R107, R107, UR38, RZ ;  /* 0x000000266b6b7c24 */ /* 0x000fe2000f8e02ff */
[----:B------:R-:W-:Y:S01]  /*d920*/  SEL R80, R91, R3, !P6 ;  /* 0x000000035b507207 */ /* 0x000fe20007000000 */
[----:B------:R-:W-:Y:S01]  /*d930*/  IMAD R3, R47, UR69, RZ ;  /* 0x000000452f037c24 */ /* 0x000fe2000f8e02ff */
[C---:B------:R-:W-:Y:S01]  /*d940*/  SEL R52, R91.reuse, R82, !P6 ;  /* 0x000000525b347207 */ /* 0x040fe20007000000 */
[----:B------:R-:W-:Y:S01]  /*d950*/  IMAD R108, R108, UR38, RZ ;  /* 0x000000266c6c7c24 */ /* 0x000fe2000f8e02ff */
        /* <DEDUP_REMOVED lines=8> */
[----:B------:R-:W4:Y:S01]  /*d9e0*/  LDCU UR32, c[0x0][0x3b0] ;  /* 0x00007600ff2077ac */ /* 0x000f220008000800 */
[----:B------:R-:W-:-:S02]  /*d9f0*/  IMAD R114, R114, UR38, RZ ;  /* 0x0000002672727c24 */ /* 0x000fc4000f8e02ff */
[----:B------:R-:W-:Y:S01]  /*da00*/  IMAD R115, R115, UR38, RZ ;  /* 0x0000002673737c24 */ /* 0x000fe2000f8e02ff */
[----:B------:R-:W1:Y:S01]  /*da10*/  LDCU UR28, c[0x0][0x3b0] ;  /* 0x00007600ff1c77ac */ /* 0x000e620008000800 */
[----:B------:R-:W-:Y:S02]  /*da20*/  IMAD R116, R116, UR38, RZ ;  /* 0x0000002674747c24 */ /* 0x000fe4000f8e02ff */
[----:B------:R-:W-:Y:S01]  /*da30*/  IMAD R117, R117, UR38, RZ ;  /* 0x0000002675757c24 */ /* 0x000fe2000f8e02ff */
[----:B------:R-:W1:Y:S01]  /*da40*/  LDCU UR22, c[0x0][0x3b0] ;  /* 0x00007600ff1677ac */ /* 0x000e620008000800 */
[----:B------:R-:W-:Y:S02]  /*da50*/  IMAD R119, R119, UR38, RZ ;  /* 0x0000002677777c24 */ /* 0x000fe4000f8e02ff */
[----:B------:R-:W-:Y:S01]  /*da60*/  IMAD R105, R105, UR38, RZ ;  /* 0x0000002669697c24 */ /* 0x000fe2000f8e02ff */
[----:B------:R-:W1:Y:S01]  /*da70*/  LDCU UR20, c[0x0][0x3b0] ;  /* 0x00007600ff1477ac */ /* 0x000e620008000800 */
[----:B------:R-:W-:-:S02]  /*da80*/  IMAD R120, R120, UR38, RZ ;  /* 0x0000002678787c24 */ /* 0x000fc4000f8e02ff */
[----:B------:R-:W-:Y:S01]  /*da90*/  IMAD R121, R121, UR38, RZ ;  /* 0x0000002679797c24 */ /* 0x000fe2000f8e02ff */
[----:B------:R-:W1:Y:S01]  /*daa0*/  LDCU UR12, c[0x0][0x3b0] ;  /* 0x00007600ff0c77ac */ /* 0x000e620008000800 */
[----:B------:R-:W-:Y:S02]  /*dab0*/  IMAD R122, R122, UR38, RZ ;  /* 0x000000267a7a7c24 */ /* 0x000fe4000f8e02ff */
[----:B------:R-:W-:Y:S02]  /*dac0*/  IMAD R123, R123, UR38, RZ ;  /* 0x000000267b7b7c24 */ /* 0x000fe4000f8e02ff */
[----:B------:R-:W-:Y:S02]  /*dad0*/  IMAD R124, R124, UR38, RZ ;  /* 0x000000267c7c7c24 */ /* 0x000fe4000f8e02ff */
[----:B------:R-:W-:Y:S02]  /*dae0*/  IMAD R126, R126, UR38, RZ ;  /* 0x000000267e7e7c24 */ /* 0x000fe4000f8e02ff */
[----:B------:R-:W-:-:S02]  /*daf0*/  IMAD R236, R236, UR38, RZ ;  /* 0x00000026ecec7c24 */ /* 0x000fc4000f8e02ff */
[----:B------:R-:W-:Y:S02]  /*db00*/  IMAD R127, R127, UR38, RZ ;  /* 0x000000267f7f7c24 */ /* 0x000fe4000f8e02ff */
        /* <DEDUP_REMOVED lines=10> */
[----:B------:R-:W-:Y:S01]  /*dbb0*/  IMAD R138, R138, UR38, RZ ;  /* 0x000000268a8a7c24 */ /* 0x000fe2000f8e02ff */
[----:B--2---:R-:W-:-:S05]  /*dbc0*/  SEL R227, R91, R29, !P6 ;  /* 0x0000001d5be37207 */ /* 0x004fca0007000000 */
[----:B------:R-:W-:Y:S01]  /*dbd0*/  IMAD R227, R227, UR14, RZ ;  /* 0x0000000ee3e37c24 */ /* 0x000fe2000f8e02ff */
[----:B------:R-:W2:Y:S01]  /*dbe0*/  LDCU UR14, c[0x0][0x3a0] ;  /* 0x00007400ff0e77ac */ /* 0x000ea20008000800 */
[----:B---3--:R-:W-:-:S05]  /*dbf0*/  SEL R10, R91, R31, !P6 ;  /* 0x0000001f5b0a7207 */ /* 0x008fca0007000000 */
[----:B------:R-:W-:Y:S01]  /*dc00*/  IMAD R10, R10, UR13, RZ ;  /* 0x0000000d0a0a7c24 */ /* 0x000fe2000f8e02ff */
[----:B------:R-:W3:Y:S01]  /*dc10*/  LDCU UR13, c[0x0][0x3b0] ;  /* 0x00007600ff0d77ac */ /* 0x000ee20008000800 */
[C---:B------:R-:W-:Y:S02]  /*dc20*/  SEL R225, R91.reuse, R33, !P6 ;  /* 0x000000215be17207 */ /* 0x040fe40007000000 */
[----:B------:R-:W-:Y:S02]  /*dc30*/  SEL R33, R91, R60, !P6 ;  /* 0x0000003c5b217207 */ /* 0x000fe40007000000 */
[----:B--2---:R-:W-:Y:S02]  /*dc40*/  ISETP.GE.AND P5, PT, R21, UR14, PT ;  /* 0x0000000e15007c0c */ /* 0x004fe4000bfa6270 */
[C---:B------:R-:W-:Y:S02]  /*dc50*/  SEL R60, R91.reuse, R15, !P6 ;  /* 0x0000000f5b3c7207 */ /* 0x040fe40007000000 */
[----:B------:R-:W-:-:S02]  /*dc60*/  SEL R31, R91, R58, !P6 ;  /* 0x0000003a5b1f7207 */ /* 0x000fc40007000000 */
[C---:B------:R-:W-:Y:S02]  /*dc70*/  SEL R250, R91.reuse, R25, !P6 ;  /* 0x000000195bfa7207 */ /* 0x040fe40007000000 */
[C---:B------:R-:W-:Y:S02]  /*dc80*/  SEL R98, R91.reuse, R18, !P6 ;  /* 0x000000125b627207 */ /* 0x040fe40007000000 */
[C---:B------:R-:W-:Y:S02]  /*dc90*/  SEL R238, R91.reuse, R27, !P6 ;  /* 0x0000001b5bee7207 */ /* 0x040fe40007000000 */
[C---:B------:R-:W-:Y:S02]  /*dca0*/  SEL R221, R91.reuse, R34, !P6 ;  /* 0x000000225bdd7207 */ /* 0x040fe40007000000 */
[----:B------:R-:W-:Y:S01]  /*dcb0*/  SEL R29, R91, R56, !P6 ;  /* 0x000000385b1d7207 */ /* 0x000fe20007000000 */
[----:B------:R-:W-:Y:S01]  /*dcc0*/  IMAD R140, R140, UR38, RZ ;  /* 0x000000268c8c7c24 */ /* 0x000fe2000f8e02ff */
[----:B------:R-:W-:Y:S01]  /*dcd0*/  SEL R21, R101, RZ, !P5 ;  /* 0x000000ff65157207 */ /* 0x000fe20006800000 */
[----:B------:R-:W-:Y:S01]  /*dce0*/  IMAD R141, R141, UR38, RZ ;  /* 0x000000268d8d7c24 */ /* 0x000fe2000f8e02ff */
[----:B------:R-:W2:Y:S02]  /*dcf0*/  LDCU UR14, c[0x0][0x3b0] ;  /* 0x00007600ff0e77ac */ /* 0x000ea40008000800 */
[----:B------:R-:W-:-:S02]  /*dd00*/  ISETP.NE.U32.AND P1, PT, R21, RZ, PT ;  /* 0x000000ff1500720c */ /* 0x000fc40003f25070 */
[C---:B------:R-:W-:Y:S02]  /*dd10*/  SEL R21, R91.reuse, R46, !P6 ;  /* 0x0000002e5b157207 */ /* 0x040fe40007000000 */
[C---:B------:R-:W-:Y:S02]  /*dd20*/  SEL R46, R91.reuse, R75, !P6 ;  /* 0x0000004b5b2e7207 */ /* 0x040fe40007000000 */
[C---:B------:R-:W-:Y:S02]  /*dd30*/  SEL R101, R91.reuse, R39, !P6 ;  /* 0x000000275b657207 */ /* 0x040fe40007000000 */
[C---:B------:R-:W-:Y:S02]  /*dd40*/  SEL R75, R91.reuse, R7, !P6 ;  /* 0x000000075b4b7207 */ /* 0x040fe40007000000 */
[C---:B------:R-:W-:Y:S02]  /*dd50*/  SEL R39, R91.reuse, R67, !P6 ;  /* 0x000000435b277207 */ /* 0x040fe40007000000 */
[C---:B------:R-:W-:Y:S01]  /*dd60*/  SEL R67, R91.reuse, R8, !P6 ;  /* 0x000000085b437207 */ /* 0x040fe20007000000 */
[----:B------:R-:W-:Y:S01]  /*dd70*/  IMAD R8, R60, UR21, RZ ;  /* 0x000000153c087c24 */ /* 0x000fe2000f8e02ff */
[----:B------:R-:W-:Y:S01]  /*dd80*/  SEL R58, R91, R17, !P6 ;  /* 0x000000115b3a7207 */ /* 0x000fe20007000000 */
[----:B-1----:R-:W-:-:S02]  /*dd90*/  IMAD R60, R9, UR15, RZ ;  /* 0x0000000f093c7c24 */ /* 0x002fc4000f8e02ff */
[----:B---3--:R-:W-:Y:S02]  /*dda0*/  IMAD R9, R75, UR13, RZ ;  /* 0x0000000d4b097c24 */ /* 0x008fe4000f8e02ff */
[----:B------:R-:W-:Y:S02]  /*ddb0*/  IMAD R17, R42, UR74, RZ ;  /* 0x0000004a2a117c24 */ /* 0x000fe4000f8e02ff */
[----:B------:R-:W-:-:S04]  /*ddc0*/  IMAD.WIDE R74, R237, 0x4, R96 ;  /* 0x00000004ed4a7825 */ /* 0x000fc800078e0260 */
[----:B------:R-:W-:Y:S02]  /*ddd0*/  IMAD R42, R70, UR46, RZ ;  /* 0x0000002e462a7c24 */ /* 0x000fe4000f8e02ff */
[----:B------:R-:W-:Y:S02]  /*dde0*/  IMAD R15, R40, UR76, RZ ;  /* 0x0000004c280f7c24 */ /* 0x000fe4000f8e02ff */
[----:B------:R-:W-:Y:S01]  /*ddf0*/  IMAD.WIDE R70, R237, 0x4, R94 ;  /* 0x00000004ed467825 */ /* 0x000fe200078e025e */
[----:B------:R1:W-:Y:S03]  /*de00*/  STL.64 [R1+0x1040], R74 ;  /* 0x0010404a01007387 */ /* 0x0003e60000100a00 */
[----:B------:R-:W-:Y:S02]  /*de10*/  IMAD R40, R68, UR48, RZ ;  /* 0x0000003044287c24 */ /* 0x000fe4000f8e02ff */
[--C-:B------:R-:W-:Y:S01]  /*de20*/  IMAD.WIDE R68, R111, 0x4, R96.reuse ;  /* 0x000000046f447825 */ /* 0x100fe200078e0260 */
[----:B------:R3:W-:Y:S03]  /*de30*/  STL.64 [R1+0x1038], R70 ;  /* 0x0010384601007387 */ /* 0x0007e60000100a00 */
[--C-:B-1----:R-:W-:Y:S01]  /*de40*/  IMAD.WIDE R74, R118, 0x4, R96.reuse ;  /* 0x00000004764a7825 */ /* 0x102fe200078e0260 */
[----:B------:R1:W-:Y:S03]  /*de50*/  STL.64 [R1+0xff8], R68 ;  /* 0x000ff84401007387 */ /* 0x0003e60000100a00 */
[--C-:B---3--:R-:W-:Y:S01]  /*de60*/  IMAD.WIDE R70, R125, 0x4, R96.reuse ;  /* 0x000000047d467825 */ /* 0x108fe200078e0260 */
        /* <DEDUP_REMOVED lines=33> */
[----:B-1----:R-:W-:Y:S01]  /*e080*/  IMAD.WIDE R74, R14, 0x4, R96 ;  /* 0x000000040e4a7825 */ /* 0x002fe200078e0260 */
[----:B------:R1:W-:Y:S01]  /*e090*/  STL.64 [R1+0xb70], R68 ;  /* 0x000b704401007387 */ /* 0x0003e20000100a00 */
[----:B------:R-:W-:-:S02]  /*e0a0*/  SEL R25, R91, R51, !P6 ;  /* 0x000000335b197207 */ /* 0x000fc40007000000 */
[----:B------:R-:W-:Y:S02]  /*e0b0*/  IMAD R4, R101, UR77, RZ ;  /* 0x0000004d65047c24 */ /* 0x000fe4000f8e02ff */
[--C-:B---3--:R-:W-:Y:S01]  /*e0c0*/  IMAD.WIDE R70, R11, 0x4, R96.reuse ;  /* 0x000000040b467825 */ /* 0x108fe200078e0260 */
[----:B------:R-:W-:Y:S01]  /*e0d0*/  STL.64 [R1+0xb30], R74 ;  /* 0x000b304a01007387 */ /* 0x000fe20000100a00 */
[C---:B------:R-:W-:Y:S02]  /*e0e0*/  SEL R18, R91.reuse, R43, !P6 ;  /* 0x0000002b5b127207 */ /* 0x040fe40007000000 */
[C---:B------:R-:W-:Y:S01]  /*e0f0*/  SEL R51, R91.reuse, R81, !P6 ;  /* 0x000000515b337207 */ /* 0x040fe20007000000 */
[----:B------:R-:W-:Y:S01]  /*e100*/  STL.64 [R1+0x23c0], R10 ;  /* 0x0023c00a01007387 */ /* 0x000fe20000100a00 */
[----:B-1----:R-:W-:Y:S01]  /*e110*/  IMAD.WIDE R68, R10, 0x4, R96 ;  /* 0x000000040a447825 */ /* 0x002fe200078e0260 */
[C---:B------:R-:W-:Y:S02]  /*e120*/  SEL R27, R91.reuse, R53, !P6 ;  /* 0x000000355b1b7207 */ /* 0x040fe40007000000 */
[----:B------:R1:W-:Y:S01]  /*e130*/  STL.64 [R1+0xaf0], R70 ;  /* 0x000af04601007387 */ /* 0x0003e20000100a00 */
[----:B------:R-:W-:-:S02]  /*e140*/  SEL R34, R91, R61, !P6 ;  /* 0x0000003d5b227207 */ /* 0x000fc40007000000 */
[C---:B------:R-:W-:Y:S01]  /*e150*/  SEL R43, R91.reuse, R72, !P6 ;  /* 0x000000485b2b7207 */ /* 0x040fe20007000000 */
[----:B------:R3:W-:Y:S01]  /*e160*/  STL.64 [R1+0xaa8], R68 ;  /* 0x000aa84401007387 */ /* 0x0007e20000100a00 */
[----:B------:R-:W-:Y:S01]  /*e170*/  SEL R81, R91, R2, !P6 ;  /* 0x000000025b517207 */ /* 0x000fe20007000000 */
[----:B------:R-:W-:Y:S01]  /*e180*/  IMAD R2, R55, UR61, RZ ;  /* 0x0000003d37027c24 */ /* 0x000fe2000f8e02ff */
[C---:B------:R-:W-:Y:S02]  /*e190*/  SEL R53, R91.reuse, R83, !P6 ;  /* 0x000000535b357207 */ /* 0x040fe40007000000 */
[C---:B------:R-:W-:Y:S02]  /*e1a0*/  SEL R56, R91.reuse, R86, !P6 ;  /* 0x000000565b387207 */ /* 0x040fe40007000000 */
[C---:B------:R-:W-:Y:S01]  /*e1b0*/  SEL R61, R91.reuse, R13, !P6 ;  /* 0x0000000d5b3d7207 */ /* 0x040fe20007000000 */
[----:B-1----:R-:W-:Y:S01]  /*e1c0*/  IMAD.WIDE R70, R4, 0x4, R96 ;  /* 0x0000000404467825 */ /* 0x002fe200078e0260 */
[----:B------:R-:W-:-:S02]  /*e1d0*/  SEL R72, R91, R6, !P6 ;  /* 0x000000065b487207 */ /* 0x000fc40007000000 */
[----:B------:R-:W-:Y:S01]  /*e1e0*/  SEL R91, R91, R0, !P6 ;  /* 0x000000005b5b7207 */ /* 0x000fe20007000000 */
[--C-:B---3--:R-:W-:Y:S01]  /*e1f0*/  IMAD.WIDE R68, R3, 0x4, R96.reuse ;  /* 0x0000000403447825 */ /* 0x108fe200078e0260 */
[----:B------:R-:W-:Y:S03]  /*e200*/  STL.64 [R1+0xa68], R70 ;  /* 0x000a684601007387 */ /* 0x000fe60000100a00 */
[----:B------:R-:W-:Y:S01]  /*e210*/  IMAD R0, R63, UR53, RZ ;  /* 0x000000353f007c24 */ /* 0x000fe2000f8e02ff */
[----:B------:R1:W-:Y:S01]  /*e220*/  STL.64 [R1+0x23c8], R2 ;  /* 0x0023c80201007387 */ /* 0x0003e20000100a00 */
[----:B------:R-:W-:-:S03]  /*e230*/  IMAD.WIDE R10, R2, 0x4, R96 ;  /* 0x00000004020a7825 */ /* 0x000fc600078e0260 */
[----:B------:R3:W-:Y:S01]  /*e240*/  STL.64 [R1+0xa28], R68 ;  /* 0x000a284401007387 */ /* 0x0007e20000100a00 */
[----:B------:R-:W-:Y:S02]  /*e250*/  IMAD R6, R79, UR24, RZ ;  /* 0x000000184f067c24 */ /* 0x000fe4000f8e02ff */
[----:B------:R-:W-:Y:S01]  /*e260*/  IMAD R7, R87, UR33, RZ ;  /* 0x0000002157077c24 */ /* 0x000fe2000f8e02ff */
[----:B------:R2:W-:Y:S01]  /*e270*/  STL.64 [R1+0x9e8], R10 ;  /* 0x0009e80a01007387 */ /* 0x0005e20000100a00 */
[----:B-1----:R-:W-:-:S04]  /*e280*/  IMAD.WIDE R2, R0, 0x4, R96 ;  /* 0x0000000400027825 */ /* 0x002fc800078e0260 */
[--C-:B---3--:R-:W-:Y:S01]  /*e290*/  IMAD.WIDE R68, R5, 0x4, R96.reuse ;  /* 0x0000000405447825 */ /* 0x108fe200078e0260 */
[----:B------:R1:W-:Y:S03]  /*e2a0*/  STL.64 [R1+0x9a8], R2 ;  /* 0x0009a80201007387 */ /* 0x0003e60000100a00 */
[--C-:B--2---:R-:W-:Y:S01]  /*e2b0*/  IMAD.WIDE R10, R6, 0x4, R96.reuse ;  /* 0x00000004060a7825 */ /* 0x104fe200078e0260 */
[----:B------:R2:W-:Y:S04]  /*e2c0*/  STL.64 [R1+0x968], R68 ;  /* 0x0009684401007387 */ /* 0x0005e80000100a00 */
[----:B------:R3:W-:Y:S01]  /*e2d0*/  STL.64 [R1+0x928], R10 ;  /* 0x0009280a01007387 */ /* 0x0007e20000100a00 */
[----:B-1----:R-:W-:-:S04]  /*e2e0*/  IMAD.WIDE R2, R7, 0x4, R96 ;  /* 0x0000000407027825 */ /* 0x002fc800078e0260 */
[--C-:B--2---:R-:W-:Y:S01]  /*e2f0*/  IMAD.WIDE R68, R8, 0x4, R96.reuse ;  /* 0x0000000408447825 */ /* 0x104fe200078e0260 */
[----:B------:R1:W-:Y:S03]  /*e300*/  STL.64 [R1+0x8e8], R2 ;  /* 0x0008e80201007387 */ /* 0x0003e60000100a00 */
[--C-:B---3--:R-:W-:Y:S01]  /*e310*/  IMAD.WIDE R10, R9, 0x4, R96.reuse ;  /* 0x00000004090a7825 */ /* 0x108fe200078e0260 */
        /* <DEDUP_REMOVED lines=71> */
[----:B---3--:R-:W-:Y:S01]  /*e790*/  IMAD.WIDE R10, R140, 0x4, R96 ;  /* 0x000000048c0a7825 */ /* 0x008fe200078e0260 */
[----:B------:R2:W-:Y:S03]  /*e7a0*/  STL.64 [R1+0xef8], R68 ;  /* 0x000ef84401007387 */ /* 0x0005e60000100a00 */
[----:B------:R-:W-:Y:S02]  /*e7b0*/  IMAD R142, R142, UR38, RZ ;  /* 0x000000268e8e7c24 */ /* 0x000fe4000f8e02ff */
[----:B------:R-:W-:-:S02]  /*e7c0*/  IMAD R143, R143, UR38, RZ ;  /* 0x000000268f8f7c24 */ /* 0x000fc4000f8e02ff */
[--C-:B-1----:R-:W-:Y:S01]  /*e7d0*/  IMAD.WIDE R2, R241, 0x4, R96.reuse ;  /* 0x00000004f1027825 */ /* 0x102fe200078e0260 */
[----:B------:R1:W-:Y:S03]  /*e7e0*/  STL.64 [R1+0xee8], R10 ;  /* 0x000ee80a01007387 */ /* 0x0003e60000100a00 */
[----:B--2---:R-:W-:Y:S01]  /*e7f0*/  IMAD.WIDE R68, R141, 0x4, R96 ;  /* 0x000000048d447825 */ /* 0x004fe200078e0260 */
[----:B------:R2:W-:Y:S03]  /*e800*/  STL.64 [R1+0xee0], R2 ;  /* 0x000ee00201007387 */ /* 0x0005e60000100a00 */
[----:B------:R-:W-:Y:S01]  /*e810*/  IMAD R144, R144, UR38, RZ ;  /* 0x0000002690907c24 */ /* 0x000fe2000f8e02ff */
[----:B------:R3:W-:Y:S01]  /*e820*/  STL.64 [R1+0xed8], R68 ;  /* 0x000ed84401007387 */ /* 0x0007e20000100a00 */
[----:B------:R-:W-:-:S02]  /*e830*/  IMAD R145, R145, UR38, RZ ;  /* 0x0000002691917c24 */ /* 0x000fc4000f8e02ff */
[----:B-1----:R-:W-:-:S04]  /*e840*/  IMAD.WIDE R10, R142, 0x4, R96 ;  /* 0x000000048e0a7825 */ /* 0x002fc800078e0260 */
[--C-:B--2---:R-:W-:Y:S01]  /*e850*/  IMAD.WIDE R2, R143, 0x4, R96.reuse ;  /* 0x000000048f027825 */ /* 0x104fe200078e0260 */
[----:B------:R1:W-:Y:S03]  /*e860*/  STL.64 [R1+0xed0], R10 ;  /* 0x000ed00a01007387 */ /* 0x0003e60000100a00 */
[--C-:B---3--:R-:W-:Y:S01]  /*e870*/  IMAD.WIDE R68, R144, 0x4, R96.reuse ;  /* 0x0000000490447825 */ /* 0x108fe200078e0260 */
[----:B------:R2:W-:Y:S03]  /*e880*/  STL.64 [R1+0xec8], R2 ;  /* 0x000ec80201007387 */ /* 0x0005e60000100a00 */
[----:B------:R-:W-:Y:S02]  /*e890*/  IMAD R147, R147, UR38, RZ ;  /* 0x0000002693937c24 */ /* 0x000fe4000f8e02ff */
[----:B------:R-:W-:Y:S01]  /*e8a0*/  IMAD R234, R234, UR38, RZ ;  /* 0x00000026eaea7c24 */ /* 0x000fe2000f8e02ff */
[----:B------:R3:W-:Y:S01]  /*e8b0*/  STL.64 [R1+0xec0], R68 ;  /* 0x000ec04401007387 */ /* 0x0007e20000100a00 */
[----:B-1----:R-:W-:-:S04]  /*e8c0*/  IMAD.WIDE R10, R145, 0x4, R96 ;  /* 0x00000004910a7825 */ /* 0x002fc800078e0260 */
[--C-:B--2---:R-:W-:Y:S01]  /*e8d0*/  IMAD.WIDE R2, R147, 0x4, R96.reuse ;  /* 0x0000000493027825 */ /* 0x104fe200078e0260 */
[----:B------:R1:W-:Y:S03]  /*e8e0*/  STL.64 [R1+0xeb8], R10 ;  /* 0x000eb80a01007387 */ /* 0x0003e60000100a00 */
[----:B------:R-:W-:Y:S02]  /*e8f0*/  IMAD R148, R148, UR38, RZ ;  /* 0x0000002694947c24 */ /* 0x000fe4000f8e02ff */
[----:B---3--:R-:W-:Y:S01]  /*e900*/  IMAD.WIDE R68, R234, 0x4, R96 ;  /* 0x00000004ea447825 */ /* 0x008fe200078e0260 */
[----:B------:R2:W-:Y:S03]  /*e910*/  STL.64 [R1+0xea8], R2 ;  /* 0x000ea80201007387 */ /* 0x0005e60000100a00 */
[----:B------:R-:W-:-:S02]  /*e920*/  IMAD R149, R149, UR38, RZ ;  /* 0x0000002695957c24 */ /* 0x000fc4000f8e02ff */
[----:B------:R-:W-:Y:S01]  /*e930*/  IMAD R150, R150, UR38, RZ ;  /* 0x0000002696967c24 */ /* 0x000fe2000f8e02ff */
[----:B------:R3:W-:Y:S01]  /*e940*/  STL.64 [R1+0xea0], R68 ;  /* 0x000ea04401007387 */ /* 0x0007e20000100a00 */
[----:B-1----:R-:W-:-:S04]  /*e950*/  IMAD.WIDE R10, R148, 0x4, R96 ;  /* 0x00000004940a7825 */ /* 0x002fc800078e0260 */
[----:B------:R-:W-:Y:S02]  /*e960*/  IMAD R151, R151, UR38, RZ ;  /* 0x0000002697977c24 */ /* 0x000fe4000f8e02ff */
[--C-:B--2---:R-:W-:Y:S01]  /*e970*/  IMAD.WIDE R2, R149, 0x4, R96.reuse ;  /* 0x0000000495027825 */ /* 0x104fe200078e0260 */
[----:B------:R1:W-:Y:S03]  /*e980*/  STL.64 [R1+0xe98], R10 ;  /* 0x000e980a01007387 */ /* 0x0003e60000100a00 */
[----:B------:R-:W-:Y:S02]  /*e990*/  IMAD R152, R152, UR38, RZ ;  /* 0x0000002698987c24 */ /* 0x000fe4000f8e02ff */
[--C-:B---3--:R-:W-:Y:S01]  /*e9a0*/  IMAD.WIDE R68, R150, 0x4, R96.reuse ;  /* 0x0000000496447825 */ /* 0x108fe200078e0260 */
[----:B------:R2:W-:Y:S03]  /*e9b0*/  STL.64 [R1+0xe90], R2 ;  /* 0x000e900201007387 */ /* 0x0005e60000100a00 */
[----:B------:R-:W-:Y:S01]  /*e9c0*/  IMAD R154, R154, UR38, RZ ;  /* 0x000000269a9a7c24 */ /* 0x000fe2000f8e02ff */
[----:B------:R3:W-:Y:S01]  /*e9d0*/  STL.64 [R1+0xe88], R68 ;  /* 0x000e884401007387 */ /* 0x0007e20000100a00 */
[----:B-1----:R-:W-:-:S04]  /*e9e0*/  IMAD.WIDE R10, R151, 0x4, R96 ;  /* 0x00000004970a7825 */ /* 0x002fc800078e0260 */
[----:B------:R-:W-:Y:S02]  /*e9f0*/  IMAD R231, R231, UR38, RZ ;  /* 0x00000026e7e77c24 */ /* 0x000fe4000f8e02ff */
[--C-:B--2---:R-:W-:Y:S01]  /*ea00*/  IMAD.WIDE R2, R152, 0x4, R96.reuse ;  /* 0x0000000498027825 */ /* 0x104fe200078e0260 */
[----:B------:R1:W-:Y:S03]  /*ea10*/  STL.64 [R1+0xe80], R10 ;  /* 0x000e800a01007387 */ /* 0x0003e60000100a00 */
[----:B---3--:R-:W-:Y:S01]  /*ea20*/  IMAD.WIDE R68, R154, 0x4, R96 ;  /* 0x000000049a447825 */ /* 0x008fe200078e0260 */
[----:B------:R2:W-:Y:S03]  /*ea30*/  STL.64 [R1+0xe78], R2 ;  /* 0x000e780201007387 */ /* 0x0005e60000100a00 */
[----:B------:R-:W-:-:S02]  /*ea40*/  IMAD R155, R155, UR38, RZ ;  /* 0x000000269b9b7c24 */ /* 0x000fc4000f8e02ff */
        /* <DEDUP_REMOVED lines=65> */
[--C-:B--2---:R-:W-:Y:S01]  /*ee60*/  IMAD.WIDE R2, R176, 0x4, R96.reuse ;  /* 0x00000004b0027825 */ /* 0x104fe200078e0260 */
[----:B------:R1:W-:Y:S03]  /*ee70*/  STL.64 [R1+0xda0], R10 ;  /* 0x000da00a01007387 */ /* 0x0003e60000100a00 */
[----:B---3--:R-:W-:Y:S01]  /*ee80*/  IMAD.WIDE R68, R177, 0x4, R96 ;  /* 0x00000004b1447825 */ /* 0x008fe200078e0260 */
[----:B------:R2:W-:Y:S04]  /*ee90*/  STL.64 [R1+0xd98], R2 ;  /* 0x000d980201007387 */ /* 0x0005e80000100a00 */
[----:B------:R3:W-:Y:S04]  /*eea0*/  STL.64 [R1+0xd90], R68 ;  /* 0x000d904401007387 */ /* 0x0007e80000100a00 */
[----:B------:R-:W4:Y:S01]  /*eeb0*/  LDL R219, [R1+0x1c] ;  /* 0x00001c0001db7983 */ /* 0x000f220000100800 */
[----:B------:R-:W-:-:S02]  /*eec0*/  IMAD R178, R178, UR38, RZ ;  /* 0x00000026b2b27c24 */ /* 0x000fc4000f8e02ff */
[----:B------:R-:W-:Y:S02]  /*eed0*/  IMAD R179, R179, UR38, RZ ;  /* 0x00000026b3b37c24 */ /* 0x000fe4000f8e02ff */
[----:B-1----:R-:W-:-:S04]  /*eee0*/  IMAD.WIDE R10, R178, 0x4, R96 ;  /* 0x00000004b20a7825 */ /* 0x002fc800078e0260 */
[--C-:B--2---:R-:W-:Y:S01]  /*eef0*/  IMAD.WIDE R2, R179, 0x4, R96.reuse ;  /* 0x00000004b3027825 */ /* 0x104fe200078e0260 */
[----:B------:R1:W-:Y:S03]  /*ef00*/  STL.64 [R1+0xd88], R10 ;  /* 0x000d880a01007387 */ /* 0x0003e60000100a00 */
[--C-:B---3--:R-:W-:Y:S01]  /*ef10*/  IMAD.WIDE R68, R243, 0x4, R96.reuse ;  /* 0x00000004f3447825 */ /* 0x108fe200078e0260 */
[----:B------:R2:W-:Y:S03]  /*ef20*/  STL.64 [R1+0xd80], R2 ;  /* 0x000d800201007387 */ /* 0x0005e60000100a00 */
[----:B------:R-:W-:Y:S02]  /*ef30*/  IMAD R184, R184, UR38, RZ ;  /* 0x00000026b8b87c24 */ /* 0x000fe4000f8e02ff */
[----:B-1----:R-:W-:-:S04]  /*ef40*/  IMAD.WIDE R10, R244, 0x4, R96 ;  /* 0x00000004f40a7825 */ /* 0x002fc800078e0260 */
[--C-:B--2---:R-:W-:Y:S01]  /*ef50*/  IMAD.WIDE R2, R245, 0x4, R96.reuse ;  /* 0x00000004f5027825 */ /* 0x104fe200078e0260 */
[----:B------:R1:W-:Y:S03]  /*ef60*/  STL.64 [R1+0xd78], R10 ;  /* 0x000d780a01007387 */ /* 0x0003e60000100a00 */
[----:B------:R-:W-:Y:S01]  /*ef70*/  IMAD R185, R185, UR38, RZ ;  /* 0x00000026b9b97c24 */ /* 0x000fe2000f8e02ff */
[----:B------:R2:W-:Y:S01]  /*ef80*/  STL.64 [R1+0xd68], R68 ;  /* 0x000d684401007387 */ /* 0x0005e20000100a00 */
[----:B------:R-:W-:Y:S02]  /*ef90*/  IMAD R186, R186, UR38, RZ ;  /* 0x00000026baba7c24 */ /* 0x000fe4000f8e02ff */
[----:B------:R-:W-:Y:S01]  /*efa0*/  IMAD R187, R187, UR38, RZ ;  /* 0x00000026bbbb7c24 */ /* 0x000fe2000f8e02ff */
[----:B------:R3:W-:Y:S01]  /*efb0*/  STL.64 [R1+0xd60], R2 ;  /* 0x000d600201007387 */ /* 0x0007e20000100a00 */
[----:B-1----:R-:W-:-:S04]  /*efc0*/  IMAD.WIDE R10, R246, 0x4, R96 ;  /* 0x00000004f60a7825 */ /* 0x002fc800078e0260 */
[--C-:B--2---:R-:W-:Y:S01]  /*efd0*/  IMAD.WIDE R68, R184, 0x4, R96.reuse ;  /* 0x00000004b8447825 */ /* 0x104fe200078e0260 */
[----:B------:R1:W-:Y:S03]  /*efe0*/  STL.64 [R1+0xd58], R10 ;  /* 0x000d580a01007387 */ /* 0x0003e60000100a00 */
[--C-:B---3--:R-:W-:Y:S01]  /*eff0*/  IMAD.WIDE R2, R185, 0x4, R96.reuse ;  /* 0x00000004b9027825 */ /* 0x108fe200078e0260 */
[----:B------:R2:W-:Y:S03]  /*f000*/  STL.64 [R1+0xd50], R68 ;  /* 0x000d504401007387 */ /* 0x0005e60000100a00 */
        /* <DEDUP_REMOVED lines=9> */
[--C-:B-1----:R-:W-:Y:S01]  /*f0a0*/  IMAD.WIDE R10, R247, 0x4, R96.reuse ;  /* 0x00000004f70a7825 */ /* 0x102fe200078e0260 */
[----:B------:R1:W-:Y:S03]  /*f0b0*/  STL.64 [R1+0xd28], R2 ;  /* 0x000d280201007387 */ /* 0x0003e60000100a00 */
[----:B------:R-:W-:Y:S02]  /*f0c0*/  IMAD R192, R192, UR38, RZ ;  /* 0x00000026c0c07c24 */ /* 0x000fe4000f8e02ff */
[----:B--2---:R-:W-:Y:S01]  /*f0d0*/  IMAD.WIDE R68, R190, 0x4, R96 ;  /* 0x00000004be447825 */ /* 0x004fe200078e0260 */
        /* <DEDUP_REMOVED lines=28> */
[--C-:B--2---:R-:W-:Y:S01]  /*f2a0*/  IMAD.WIDE R2, R200, 0x4, R96.reuse ;  /* 0x00000004c8027825 */ /* 0x104fe200078e0260 */
[----:B------:R2:W-:Y:S03]  /*f2b0*/  STL.64 [R1+0xcc8], R68 ;  /* 0x000cc84401007387 */ /* 0x0005e60000100a00 */
[----:B------:R-:W-:Y:S02]  /*f2c0*/  IMAD R204, R204, UR38, RZ ;  /* 0x00000026cccc7c24 */ /* 0x000fe4000f8e02ff */
[----:B-1----:R-:W-:Y:S01]  /*f2d0*/  IMAD.WIDE R10, R201, 0x4, R96 ;  /* 0x00000004c90a7825 */ /* 0x002fe200078e0260 */
[----:B------:R1:W-:Y:S03]  /*f2e0*/  STL.64 [R1+0xcc0], R2 ;  /* 0x000cc00201007387 */ /* 0x0003e60000100a00 */
[----:B------:R-:W-:-:S02]  /*f2f0*/  IMAD R205, R205, UR38, RZ ;  /* 0x00000026cdcd7c24 */ /* 0x000fc4000f8e02ff */
        /* <DEDUP_REMOVED lines=14> */
[--C-:B-1----:R-:W-:Y:S01]  /*f3e0*/  IMAD.WIDE R10, R207, 0x4, R96.reuse ;  /* 0x00000004cf0a7825 */ /* 0x102fe200078e0260 */
[----:B------:R1:W-:Y:S03]  /*f3f0*/  STL.64 [R1+0xc88], R2 ;  /* 0x000c880201007387 */ /* 0x0003e60000100a00 */
[----:B--2---:R-:W-:Y:S01]  /*f400*/  IMAD.WIDE R68, R208, 0x4, R96 ;  /* 0x00000004d0447825 */ /* 0x004fe200078e0260 */
[----:B------:R-:W-:Y:S03]  /*f410*/  STL.64 [R1+0xc80], R10 ;  /* 0x000c800a01007387 */ /* 0x000fe60000100a00 */
[----:B------:R-:W-:-:S02]  /*f420*/  IMAD R211, R211, UR38, RZ ;  /* 0x00000026d3d37c24 */ /* 0x000fc4000f8e02ff */
[----:B-1----:R-:W-:Y:S01]  /*f430*/  IMAD.WIDE R2, R210, 0x4, R96 ;  /* 0x00000004d2027825 */ /* 0x002fe200078e0260 */
[----:B------:R1:W-:Y:S03]  /*f440*/  STL.64 [R1+0xc78], R68 ;  /* 0x000c784401007387 */ /* 0x0003e60000100a00 */
[----:B------:R-:W-:Y:S01]  /*f450*/  IMAD R212, R212, UR38, RZ ;  /* 0x00000026d4d47c24 */ /* 0x000fe2000f8e02ff */
[----:B------:R-:W2:Y:S01]  /*f460*/  LDL R181, [R1+0x20] ;  /* 0x0000200001b57983 */ /* 0x000ea20000100800 */
[----:B------:R-:W-:-:S03]  /*f470*/  IMAD R213, R213, UR38, RZ ;  /* 0x00000026d5d57c24 */ /* 0x000fc6000f8e02ff */
[----:B------:R3:W-:Y:S01]  /*f480*/  STL.64 [R1+0xc68], R2 ;  /* 0x000c680201007387 */ /* 0x0007e20000100a00 */
[----:B-1----:R-:W-:-:S04]  /*f490*/  IMAD.WIDE R68, R213, 0x4, R96 ;  /* 0x00000004d5447825 */ /* 0x002fc800078e0260 */
[----:B---3--:R-:W-:-:S04]  /*f4a0*/  IMAD.WIDE R2, R211, 0x4, R96 ;  /* 0x00000004d3027825 */ /* 0x008fc800078e0260 */
        /* <DEDUP_REMOVED lines=11> */
[----:B----4-:R-:W-:-:S05]  /*f560*/  IMAD.WIDE R10, R219, 0x4, R96 ;  /* 0x00000004db0a7825 */ /* 0x010fca00078e0260 */
[----:B------:R3:W-:Y:S04]  /*f570*/  STL.64 [R1+0xc60], R10 ;  /* 0x000c600a01007387 */ /* 0x0007e80000100a00 */
[----:B------:R4:W-:Y:S01]  /*f580*/  STL.64 [R1+0xc58], R2 ;  /* 0x000c580201007387 */ /* 0x0009e20000100a00 */
[----:B---3--:R-:W-:-:S03]  /*f590*/  IMAD.WIDE R10, R212, 0x4, R96 ;  /* 0x00000004d40a7825 */ /* 0x008fc600078e0260 */
[----:B----4-:R-:W3:Y:S04]  /*f5a0*/  LDL R3, [R1+0x24] ;  /* 0x0000240001037983 */ /* 0x010ee80000100800 */
[----:B------:R4:W-:Y:S04]  /*f5b0*/  STL.64 [R1+0xc50], R10 ;  /* 0x000c500a01007387 */ /* 0x0009e80000100a00 */
[----:B----4-:R-:W4:Y:S04]  /*f5c0*/  LDL R10, [R1+0x68] ;  /* 0x00006800010a7983 */ /* 0x010f280000100800 */
[----:B------:R1:W-:Y:S04]  /*f5d0*/  STL.64 [R1+0xc48], R68 ;  /* 0x000c484401007387 */ /* 0x0003e80000100a00 */
[----:B------:R-:W3:Y:S04]  /*f5e0*/  LDL R11, [R1+0x30] ;  /* 0x00003000010b7983 */ /* 0x000ee80000100800 */
[----:B------:R-:W3:Y:S04]  /*f5f0*/  LDL.LU R100, [R1+0x6c] ;  /* 0x00006c0001647983 */ /* 0x000ee80000300800 */
        /* <DEDUP_REMOVED lines=11> */
[----:B------:R-:W3:Y:S01]  /*f6b0*/  LDL.LU R74, [R1+0x90] ;  /* 0x00009000014a7983 */ /* 0x000ee20000300800 */
[----:B------:R-:W-:-:S03]  /*f6c0*/  IMAD.WIDE R218, R214, 0x4, R96 ;  /* 0x00000004d6da7825 */ /* 0x000fc600078e0260 */
[----:B------:R-:W3:Y:S04]  /*f6d0*/  LDL.LU R73, [R1+0x88] ;  /* 0x0000880001497983 */ /* 0x000ee80000300800 */
[----:B------:R-:W3:Y:S04]  /*f6e0*/  LDL.LU R71, [R1+0x8c] ;  /* 0x00008c0001477983 */ /* 0x000ee80000300800 */
[----:B------:R-:W3:Y:S04]  /*f6f0*/  LDL.LU R70, [R1+0x84] ;  /* 0x0000840001467983 */ /* 0x000ee80000300800 */
[----:B-1----:R-:W3:Y:S04]  /*f700*/  LDL.LU R69, [R1+0x64] ;  /* 0x0000640001457983 */ /* 0x002ee80000300800 */
[----:B------:R-:W3:Y:S04]  /*f710*/  LDL.LU R68, [R1+0x60] ;  /* 0x0000600001447983 */ /* 0x000ee80000300800 */
[----:B------:R-:W3:Y:S04]  /*f720*/  LDL.LU R66, [R1+0x5c] ;  /* 0x00005c0001427983 */ /* 0x000ee80000300800 */
[----:B------:R-:W3:Y:S04]  /*f730*/  LDL.LU R63, [R1+0x54] ;  /* 0x00005400013f7983 */ /* 0x000ee80000300800 */
[----:B------:R-:W3:Y:S04]  /*f740*/  LDL.LU R101, [R1+0x18] ;  /* 0x0000180001657983 */ /* 0x000ee80000300800 */
[----:B------:R1:W-:Y:S02]  /*f750*/  STL.64 [R1+0xc40], R218 ;  /* 0x000c40da01007387 */ /* 0x0003e40000100a00 */
[----:B-1----:R-:W-:-:S05]  /*f760*/  IMAD.WIDE R218, R215, 0x4, R96 ;  /* 0x00000004d7da7825 */ /* 0x002fca00078e0260 */
[----:B------:R1:W-:Y:S02]  /*f770*/  STL.64 [R1+0xc38], R218 ;  /* 0x000c38da01007387 */ /* 0x0003e40000100a00 */
[----:B-1----:R-:W-:-:S05]  /*f780*/  IMAD.WIDE R218, R217, 0x4, R96 ;  /* 0x00000004d9da7825 */ /* 0x002fca00078e0260 */
[----:B------:R1:W-:Y:S04]  /*f790*/  STL.64 [R1+0xc28], R218 ;  /* 0x000c28da01007387 */ /* 0x0003e80000100a00 */
[----:B-1----:R-:W3:Y:S01]  /*f7a0*/  LDL.LU.64 R218, [R1+0x23d8] ;  /* 0x0023d80001da7983 */ /* 0x002ee20000300a00 */
[----:B------:R-:W-:Y:S01]  /*f7b0*/  IMAD R220, R220, UR38, RZ ;  /* 0x00000026dcdc7c24 */ /* 0x000fe2000f8e02ff */
[----:B------:R-:W1:Y:S01]  /*f7c0*/  LDCU UR38, c[0x0][0x3b0] ;  /* 0x00007600ff2677ac */ /* 0x000e620008000800 */
[----:B--2---:R-:W-:-:S05]  /*f7d0*/  IMAD.WIDE R180, R181, 0x4, R96 ;  /* 0x00000004b5b47825 */ /* 0x004fca00078e0260 */
[----:B------:R3:W-:Y:S02]  /*f7e0*/  STL.64 [R1+0xc20], R180 ;  /* 0x000c20b401007387 */ /* 0x0007e40000100a00 */
[----:B---3--:R-:W-:-:S05]  /*f7f0*/  IMAD.WIDE R180, R218, 0x4, R96 ;  /* 0x00000004dab47825 */ /* 0x008fca00078e0260 */
[----:B------:R2:W-:Y:S02]  /*f800*/  STL.64 [R1+0xc18], R180 ;  /* 0x000c18b401007387 */ /* 0x0005e40000100a00 */
[----:B--2---:R-:W-:-:S05]  /*f810*/  IMAD.WIDE R180, R219, 0x4, R96 ;  /* 0x00000004dbb47825 */ /* 0x004fca00078e0260 */
[----:B------:R2:W-:Y:S02]  /*f820*/  STL.64 [R1+0xc10], R180 ;  /* 0x000c10b401007387 */ /* 0x0005e40000100a00 */
[----:B--2---:R-:W-:-:S05]  /*f830*/  IMAD.WIDE R180, R220, 0x4, R96 ;  /* 0x00000004dcb47825 */ /* 0x004fca00078e0260 */
[----:B------:R2:W-:Y:S04]  /*f840*/  STL.64 [R1+0xc08], R180 ;  /* 0x000c08b401007387 */ /* 0x0005e80000100a00 */
[----:B--2---:R-:W2:Y:S01]  /*f850*/  LDL.LU.64 R180, [R1+0x23d0] ;  /* 0x0023d00001b47983 */ /* 0x004ea20000300a00 */
[----:B------:R-:W-:-:S05]  /*f860*/  IMAD.WIDE R2, R3, 0x4, R96 ;  /* 0x0000000403027825 */ /* 0x000fca00078e0260 */
[----:B------:R4:W-:Y:S02]  /*f870*/  STL.64 [R1+0xc00], R2 ;  /* 0x000c000201007387 */ /* 0x0009e40000100a00 */
[----:B----4-:R-:W-:-:S05]  /*f880*/  IMAD.WIDE R2, R10, 0x4, R96 ;  /* 0x000000040a027825 */ /* 0x010fca00078e0260 */
[----:B------:R3:W-:Y:S02]  /*f890*/  STL.64 [R1+0xbf8], R2 ;  /* 0x000bf80201007387 */ /* 0x0007e40000100a00 */
[----:B---3--:R-:W-:-:S04]  /*f8a0*/  IMAD.WIDE R2, R11, 0x4, R96 ;  /* 0x000000040b027825 */ /* 0x008fc800078e0260 */
[--C-:B------:R-:W-:Y:S01]  /*f8b0*/  IMAD.WIDE R10, R100, 0x4, R96.reuse ;  /* 0x00000004640a7825 */ /* 0x100fe200078e0260 */
[----:B------:R3:W-:Y:S04]  /*f8c0*/  STL.64 [R1+0xbe8], R2 ;  /* 0x000be80201007387 */ /* 0x0007e80000100a00 */
[----:B------:R4:W-:Y:S01]  /*f8d0*/  STL.64 [R1+0xbe0], R10 ;  /* 0x000be00a01007387 */ /* 0x0009e20000100a00 */
[----:B---3--:R-:W-:-:S04]  /*f8e0*/  IMAD.WIDE R2, R88, 0x4, R96 ;  /* 0x0000000458027825 */ /* 0x008fc800078e0260 */
[--C-:B----4-:R-:W-:Y:S01]  /*f8f0*/  IMAD.WIDE R10, R86, 0x4, R96.reuse ;  /* 0x00000004560a7825 */ /* 0x110fe200078e0260 */
        /* <DEDUP_REMOVED lines=35> */
[----:B----4-:R-:W-:Y:S01]  /*fb30*/  IMAD.WIDE R10, R101, 0x4, R96 ;  /* 0x00000004650a7825 */ /* 0x010fe200078e0260 */
[----:B------:R2:W-:Y:S04]  /*fb40*/  STL.64 [R1+0xb38], R2 ;  /* 0x000b380201007387 */ /* 0x0005e80000100a00 */
[----:B------:R3:W-:Y:S01]  /*fb50*/  STL.64 [R1+0xb28], R10 ;  /* 0x000b280a01007387 */ /* 0x0007e20000100a00 */
[----:B------:R-:W-:Y:S01]  /*fb60*/  IMAD R251, R251, UR19, RZ ;  /* 0x00000013fbfb7c24 */ /* 0x000fe2000f8e02ff */
[----:B------:R-:W4:Y:S01]  /*fb70*/  LDCU UR19, c[0x0][0x3b0] ;  /* 0x00007600ff1377ac */ /* 0x000f220008000800 */
[----:B------:R-:W-:Y:S02]  /*fb80*/  IMAD R250, R250, UR18, RZ ;  /* 0x00000012fafa7c24 */ /* 0x000fe4000f8e02ff */
[----:B------:R-:W-:Y:S01]  /*fb90*/  IMAD R239, R239, UR17, RZ ;  /* 0x00000011efef7c24 */ /* 0x000fe2000f8e02ff */
[----:B------:R-:W1:Y:S01]  /*fba0*/  LDCU UR18, c[0x0][0x3b0] ;  /* 0x00007600ff1277ac */ /* 0x000e620008000800 */
        /* <DEDUP_REMOVED lines=10> */
[--C-:B--2---:R-:W-:Y:S01]  /*fc50*/  IMAD.WIDE R2, R180, 0x4, R96.reuse ;  /* 0x00000004b4027825 */ /* 0x104fe200078e0260 */
[----:B------:R-:W2:Y:S03]  /*fc60*/  LDCU UR11, c[0x0][0x3b0] ;  /* 0x00007600ff0b77ac */ /* 0x000ea60008000800 */
[----:B---3--:R-:W-:Y:S01]  /*fc70*/  IMAD.WIDE R10, R181, 0x4, R96 ;  /* 0x00000004b50a7825 */ /* 0x008fe200078e0260 */
[----:B------:R3:W-:Y:S01]  /*fc80*/  STL.64 [R1+0xb20], R2 ;  /* 0x000b200201007387 */ /* 0x0007e20000100a00 */
[----:B------:R-:W1:Y:S03]  /*fc90*/  LDCU UR9, c[0x0][0x3b0] ;  /* 0x00007600ff0977ac */ /* 0x000e660008000800 */
[----:B------:R2:W-:Y:S01]  /*fca0*/  STL.64 [R1+0xb18], R10 ;  /* 0x000b180a01007387 */ /* 0x0005e20000100a00 */
[----:B------:R-:W-:Y:S01]  /*fcb0*/  IMAD R21, R21, UR70, RZ ;  /* 0x0000004615157c24 */ /* 0x000fe2000f8e02ff */
[----:B------:R-:W1:Y:S01]  /*fcc0*/  LDCU UR8, c[0x0][0x3b0] ;  /* 0x00007600ff0877ac */ /* 0x000e620008000800 */
[----:B------:R-:W-:-:S02]  /*fcd0*/  IMAD R22, R22, UR68, RZ ;  /* 0x0000004416167c24 */ /* 0x000fc4000f8e02ff */
[----:B------:R-:W-:Y:S01]  /*fce0*/  IMAD R23, R23, UR67, RZ ;  /* 0x0000004317177c24 */ /* 0x000fe2000f8e02ff */
[----:B------:R-:W1:Y:S01]  /*fcf0*/  LDCU UR7, c[0x0][0x3b0] ;  /* 0x00007600ff0777ac */ /* 0x000e620008000800 */
[----:B---3--:R-:W-:-:S04]  /*fd00*/  IMAD.WIDE R2, R182, 0x4, R96 ;  /* 0x00000004b6027825 */ /* 0x008fc800078e0260 */
[--C-:B--2---:R-:W-:Y:S01]  /*fd10*/  IMAD.WIDE R10, R183, 0x4, R96.reuse ;  /* 0x00000004b70a7825 */ /* 0x104fe200078e0260 */
[----:B------:R2:W-:Y:S04]  /*fd20*/  STL.64 [R1+0xb10], R2 ;  /* 0x000b100201007387 */ /* 0x0005e80000100a00 */
[----:B------:R3:W-:Y:S01]  /*fd30*/  STL.64 [R1+0xb08], R10 ;  /* 0x000b080a01007387 */ /* 0x0007e20000100a00 */
[----:B--2---:R-:W-:-:S04]  /*fd40*/  IMAD.WIDE R2, R232, 0x4, R96 ;  /* 0x00000004e8027825 */ /* 0x004fc800078e0260 */
[--C-:B---3--:R-:W-:Y:S01]  /*fd50*/  IMAD.WIDE R10, R252, 0x4, R96.reuse ;  /* 0x00000004fc0a7825 */ /* 0x108fe200078e0260 */
        /* <DEDUP_REMOVED lines=42> */
[----:B------:R-:W-:Y:S02]  /*10000*/  IMAD R24, R24, UR66, RZ ;  /* 0x0000004218187c24 */ /* 0x000fe4000f8e02ff */
[----:B--2---:R-:W-:-:S04]  /*10010*/  IMAD.WIDE R2, R21, 0x4, R96 ;  /* 0x0000000415027825 */ /* 0x004fc800078e0260 */
[--C-:B---3--:R-:W-:Y:S01]  /*10020*/  IMAD.WIDE R10, R22, 0x4, R96.reuse ;  /* 0x00000004160a7825 */ /* 0x108fe200078e0260 */
[----:B------:R2:W-:Y:S04]  /*10030*/  STL.64 [R1+0xa30], R2 ;  /* 0x000a300201007387 */ /* 0x0005e80000100a00 */
[----:B------:R3:W-:Y:S01]  /*10040*/  STL.64 [R1+0xa20], R10 ;  /* 0x000a200a01007387 */ /* 0x0007e20000100a00 */
[----:B------:R-:W-:Y:S02]  /*10050*/  IMAD R25, R25, UR65, RZ ;  /* 0x0000004119197c24 */ /* 0x000fe4000f8e02ff */
        /* <DEDUP_REMOVED lines=63> */
[----:B-1----:R-:W-:Y:S02]  /*10450*/  IMAD R49, R49, UR38, RZ ;  /* 0x0000002631317c24 */ /* 0x002fe4000f8e02ff */
[----:B------:R-:W-:Y:S02]  /*10460*/  IMAD R50, R50, UR25, RZ ;  /* 0x0000001932327c24 */ /* 0x000fe4000f8e02ff */
[----:B--2---:R-:W-:-:S04]  /*10470*/  IMAD.WIDE R2, R47, 0x4, R96 ;  /* 0x000000042f027825 */ /* 0x004fc800078e0260 */
[--C-:B---3--:R-:W-:Y:S01]  /*10480*/  IMAD.WIDE R10, R48, 0x4, R96.reuse ;  /* 0x00000004300a7825 */ /* 0x108fe200078e0260 */
[----:B------:R1:W-:Y:S04]  /*10490*/  STL.64 [R1+0x940], R2 ;  /* 0x0009400201007387 */ /* 0x0003e80000100a00 */
[----:B------:R2:W-:Y:S01]  /*104a0*/  STL.64 [R1+0x938], R10 ;  /* 0x0009380a01007387 */ /* 0x0005e20000100a00 */
[----:B------:R-:W-:Y:S02]  /*104b0*/  IMAD R51, R51, UR26, RZ ;  /* 0x0000001a33337c24 */ /* 0x000fe4000f8e02ff */
[----:B------:R-:W-:Y:S02]  /*104c0*/  IMAD R52, R52, UR27, RZ ;  /* 0x0000001b34347c24 */ /* 0x000fe4000f8e02ff */
[----:B-1----:R-:W-:-:S04]  /*104d0*/  IMAD.WIDE R2, R49, 0x4, R96 ;  /* 0x0000000431027825 */ /* 0x002fc800078e0260 */
[--C-:B--2---:R-:W-:Y:S01]  /*104e0*/  IMAD.WIDE R10, R50, 0x4, R96.reuse ;  /* 0x00000004320a7825 */ /* 0x104fe200078e0260 */
        /* <DEDUP_REMOVED lines=37> */
[----:B-1----:R-:W-:-:S04]  /*10740*/  IMAD.WIDE R2, R59, 0x4, R96 ;  /* 0x000000043b027825 */ /* 0x002fc800078e0260 */
[----:B--2---:R-:W-:Y:S01]  /*10750*/  IMAD.WIDE R10, R99, 0x4, R96 ;  /* 0x00000004630a7825 */ /* 0x004fe200078e0260 */
[----:B------:R-:W-:Y:S04]  /*10760*/  STL.64 [R1+0x8b0], R2 ;  /* 0x0008b00201007387 */ /* 0x000fe80000100a00 */
[----:B------:R1:W-:Y:S04]  /*10770*/  STL.64 [R1+0x8a0], R10 ;  /* 0x0008a00a01007387 */ /* 0x0003e80000100a00 */
[----:B-1----:R-:W2:Y:S01]  /*10780*/  LDL.LU R11, [R1+0x7c] ;  /* 0x00007c00010b7983 */ /* 0x002ea20000300800 */
[----:B----4-:R-:W-:-:S02]  /*10790*/  IMAD R61, R61, UR19, RZ ;  /* 0x000000133d3d7c24 */ /* 0x010fc4000f8e02ff */
[----:B------:R-:W-:Y:S02]  /*107a0*/  IMAD R62, R62, UR18, RZ ;  /* 0x000000123e3e7c24 */ /* 0x000fe4000f8e02ff */
[----:B------:R-:W-:-:S05]  /*107b0*/  IMAD.WIDE R2, R61, 0x4, R96 ;  /* 0x000000043d027825 */ /* 0x000fca00078e0260 */
[----:B------:R1:W-:Y:S01]  /*107c0*/  STL.64 [R1+0x898], R2 ;  /* 0x0008980201007387 */ /* 0x0003e20000100a00 */
[----:B------:R-:W-:Y:S02]  /*107d0*/  IMAD R64, R64, UR17, RZ ;  /* 0x0000001140407c24 */ /* 0x000fe4000f8e02ff */
[----:B------:R-:W-:Y:S02]  /*107e0*/  IMAD R65, R65, UR16, RZ ;  /* 0x0000001041417c24 */ /* 0x000fe4000f8e02ff */
[----:B-1----:R-:W-:-:S05]  /*107f0*/  IMAD.WIDE R2, R62, 0x4, R96 ;  /* 0x000000043e027825 */ /* 0x002fca00078e0260 */
[----:B------:R1:W-:Y:S02]  /*10800*/  STL.64 [R1+0x890], R2 ;  /* 0x0008900201007387 */ /* 0x0003e40000100a00 */
[----:B-1----:R-:W-:-:S05]  /*10810*/  IMAD.WIDE R2, R64, 0x4, R96 ;  /* 0x0000000440027825 */ /* 0x002fca00078e0260 */
[----:B------:R1:W-:Y:S01]  /*10820*/  STL.64 [R1+0x888], R2 ;  /* 0x0008880201007387 */ /* 0x0003e20000100a00 */
[----:B------:R-:W-:Y:S02]  /*10830*/  IMAD R67, R67, UR10, RZ ;  /* 0x0000000a43437c24 */ /* 0x000fe4000f8e02ff */
        /* <DEDUP_REMOVED lines=18> */
[----:B------:R-:W-:Y:S02]  /*10960*/  IMAD R91, R91, UR7, RZ ;  /* 0x000000075b5b7c24 */ /* 0x000fe4000f8e02ff */
[----:B--2---:R-:W-:Y:S01]  /*10970*/  IMAD.WIDE R10, R11, 0x4, R94 ;  /* 0x000000040b0a7825 */ /* 0x004fe200078e025e */
[----:B------:R-:W2:Y:S01]  /*10980*/  S2UR UR5, SR_CgaCtaId ;  /* 0x00000000000579c3 */ /* 0x000ea20000008800 */
[----:B------:R-:W3:Y:S02]  /*10990*/  LDCU.64 UR28, c[0x0][0x358] ;  /* 0x00006b00ff1c77ac */ /* 0x000ee40008000a00 */
[--C-:B-1----:R-:W-:Y:S01]  /*109a0*/  IMAD.WIDE R2, R78, 0x4, R96.reuse ;  /* 0x000000044e027825 */ /* 0x102fe200078e0260 */
[----:B------:R-:W-:Y:S01]  /*109b0*/  UMOV UR6, 0x400 ;  /* 0x0000040000067882 */ /* 0x000fe20000000000 */
[----:B------:R-:W1:Y:S03]  /*109c0*/  LDCU.64 UR8, c[0x0][0x3a8] ;  /* 0x00007500ff0877ac */ /* 0x000e660008000a00 */
[----:B------:R4:W-:Y:S02]  /*109d0*/  STL.64 [R1+0x850], R2 ;  /* 0x0008500201007387 */ /* 0x0009e40000100a00 */
[----:B----4-:R-:W-:-:S05]  /*109e0*/  IMAD.WIDE R2, R80, 0x4, R96 ;  /* 0x0000000450027825 */ /* 0x010fca00078e0260 */
[----:B------:R4:W-:Y:S02]  /*109f0*/  STL.64 [R1+0x848], R2 ;  /* 0x0008480201007387 */ /* 0x0009e40000100a00 */
[----:B----4-:R-:W-:-:S05]  /*10a00*/  IMAD.WIDE R2, R81, 0x4, R96 ;  /* 0x0000000451027825 */ /* 0x010fca00078e0260 */
[----:B------:R4:W-:Y:S02]  /*10a10*/  STL.64 [R1+0x840], R2 ;  /* 0x0008400201007387 */ /* 0x0009e40000100a00 */
[----:B----4-:R-:W-:Y:S02]  /*10a20*/  IMAD.WIDE R2, R91, 0x4, R96 ;  /* 0x000000045b027825 */ /* 0x010fe400078e0260 */
[----:B------:R-:W4:Y:S04]  /*10a30*/  LDL.LU R97, [R1+0x78] ;  /* 0x0000780001617983 */ /* 0x000f280000300800 */
[----:B------:R1:W-:Y:S02]  /*10a40*/  STL.64 [R1+0x48], R2 ;  /* 0x0000480201007387 */ /* 0x0003e40000100a00 */
[----:B-1----:R-:W-:-:S05]  /*10a50*/  IMAD.WIDE R2, R111, 0x4, R94 ;  /* 0x000000046f027825 */ /* 0x002fca00078e025e */
        /* <DEDUP_REMOVED lines=21> */
[--C-:B-1----:R-:W-:Y:S01]  /*10bb0*/  IMAD.WIDE R2, R188, 0x4, R94.reuse ;  /* 0x00000004bc027825 */ /* 0x102fe200078e025e */
[----:B--2---:R-:W-:Y:S01]  /*10bc0*/  ULEA UR6, UR5, UR6, 0x18 ;  /* 0x0000000605067291 */ /* 0x004fe2000f8ec0ff */
[----:B------:R-:W1:Y:S03]  /*10bd0*/  LDC R188, c[0x0][0x3a0] ;  /* 0x0000e800ffbc7b82 */ /* 0x000e660000000800 */
[----:B------:R2:W-:Y:S02]  /*10be0*/  STL.64 [R1+0x538], R2 ;  /* 0x0005380201007387 */ /* 0x0005e40000100a00 */
[----:B--2---:R-:W-:-:S05]  /*10bf0*/  IMAD.WIDE R2, R195, 0x4, R94 ;  /* 0x00000004c3027825 */ /* 0x004fca00078e025e */
[----:B------:R2:W-:Y:S02]  /*10c00*/  STL.64 [R1+0x4f8], R2 ;  /* 0x0004f80201007387 */ /* 0x0005e40000100a00 */
[----:B--2---:R-:W-:-:S05]  /*10c10*/  IMAD.WIDE R2, R202, 0x4, R94 ;  /* 0x00000004ca027825 */ /* 0x004fca00078e025e */
[----:B------:R2:W-:Y:S02]  /*10c20*/  STL.64 [R1+0x4b8], R2 ;  /* 0x0004b80201007387 */ /* 0x0005e40000100a00 */
[----:B--2---:R-:W-:-:S05]  /*10c30*/  IMAD.WIDE R2, R209, 0x4, R94 ;  /* 0x00000004d1027825 */ /* 0x004fca00078e025e */
[----:B------:R2:W-:Y:S02]  /*10c40*/  STL.64 [R1+0x478], R2 ;  /* 0x0004780201007387 */ /* 0x0005e40000100a00 */
[--C-:B--2---:R-:W-:Y:S02]  /*10c50*/  IMAD.WIDE R2, R216, 0x4, R94.reuse ;  /* 0x00000004d8027825 */ /* 0x104fe400078e025e */
[----:B------:R-:W2:Y:S03]  /*10c60*/  LDC R216, c[0x0][0x3a0] ;  /* 0x0000e800ffd87b82 */ /* 0x000ea60000000800 */
[----:B------:R1:W-:Y:S02]  /*10c70*/  STL.64 [R1+0x438], R2 ;  /* 0x0004380201007387 */ /* 0x0003e40000100a00 */
[----:B-1----:R-:W-:-:S05]  /*10c80*/  IMAD.WIDE R2, R223, 0x4, R94 ;  /* 0x00000004df027825 */ /* 0x002fca00078e025e */
[----:B------:R1:W-:Y:S04]  /*10c90*/  STL.64 [R1+0x3f8], R2 ;  /* 0x0003f80201007387 */ /* 0x0003e80000100a00 */
[----:B-1----:R-:W2:Y:S04]  /*10ca0*/  LDL.LU.64 R2, [R1+0x23c8] ;  /* 0x0023c80001027983 */ /* 0x002ea80000300a00 */
[----:B------:R1:W-:Y:S04]  /*10cb0*/  STL.64 [R1+0x3b8], R10 ;  /* 0x0003b80a01007387 */ /* 0x0003e80000100a00 */
[----:B-1----:R-:W2:Y:S01]  /*10cc0*/  LDL.LU.64 R10, [R1+0x23c0] ;  /* 0x0023c000010a7983 */ /* 0x002ea20000300a00 */
[----:B----4-:R-:W-:-:S05]  /*10cd0*/  IMAD.WIDE R96, R97, 0x4, R94 ;  /* 0x0000000461607825 */ /* 0x010fca00078e025e */
[----:B------:R1:W-:Y:S02]  /*10ce0*/  STL.64 [R1+0x378], R96 ;  /* 0x0003786001007387 */ /* 0x0003e40000100a00 */
[----:B-1----:R-:W-:-:S05]  /*10cf0*/  IMAD.WIDE R96, R14, 0x4, R94 ;  /* 0x000000040e607825 */ /* 0x002fca00078e025e */
[----:B------:R2:W-:Y:S02]  /*10d00*/  STL.64 [R1+0x338], R96 ;  /* 0x0003386001007387 */ /* 0x0005e40000100a00 */
[----:B--2---:R-:W-:-:S05]  /*10d10*/  IMAD.WIDE R96, R11, 0x4, R94 ;  /* 0x000000040b607825 */ /* 0x004fca00078e025e */
[----:B------:R1:W-:Y:S02]  /*10d20*/  STL.64 [R1+0x2f8], R96 ;  /* 0x0002f86001007387 */ /* 0x0003e40000100a00 */
[----:B-1----:R-:W-:-:S04]  /*10d30*/  IMAD.WIDE R96, R10, 0x4, R94 ;  /* 0x000000040a607825 */ /* 0x002fc800078e025e */
[--C-:B------:R-:W-:Y:S01]  /*10d40*/  IMAD.WIDE R10, R4, 0x4, R94.reuse ;  /* 0x00000004040a7825 */ /* 0x100fe200078e025e */
[----:B------:R1:W-:Y:S04]  /*10d50*/  STL.64 [R1+0x2b8], R96 ;  /* 0x0002b86001007387 */ /* 0x0003e80000100a00 */
[----:B------:R2:W-:Y:S01]  /*10d60*/  STL.64 [R1+0x278], R10 ;  /* 0x0002780a01007387 */ /* 0x0005e20000100a00 */
[----:B-1----:R-:W-:-:S04]  /*10d70*/  IMAD.WIDE R96, R3, 0x4, R94 ;  /* 0x0000000403607825 */ /* 0x002fc800078e025e */
[--C-:B--2---:R-:W-:Y:S01]  /*10d80*/  IMAD.WIDE R10, R2, 0x4, R94.reuse ;  /* 0x00000004020a7825 */ /* 0x104fe200078e025e */
[----:B------:R1:W-:Y:S03]  /*10d90*/  STL.64 [R1+0x238], R96 ;  /* 0x0002386001007387 */ /* 0x0003e60000100a00 */
[--C-:B------:R-:W-:Y:S01]  /*10da0*/  IMAD.WIDE R2, R5, 0x4, R94.reuse ;  /* 0x0000000405027825 */ /* 0x100fe200078e025e */
[----:B------:R2:W-:Y:S03]  /*10db0*/  STL.64 [R1+0x1f8], R10 ;  /* 0x0001f80a01007387 */ /* 0x0005e60000100a00 */
[----:B-1----:R-:W-:-:S04]  /*10dc0*/  IMAD.WIDE R96, R0, 0x4, R94 ;  /* 0x0000000400607825 */ /* 0x002fc800078e025e */
[--C-:B--2---:R-:W-:Y:S01]  /*10dd0*/  IMAD.WIDE R10, R6, 0x4, R94.reuse ;  /* 0x00000004060a7825 */ /* 0x104fe200078e025e */
[----:B------:R-:W-:Y:S03]  /*10de0*/  STL.64 [R1+0x1b8], R96 ;  /* 0x0001b86001007387 */ /* 0x000fe60000100a00 */
[--C-:B------:R-:W-:Y:S01]  /*10df0*/  IMAD.WIDE R4, R7, 0x4, R94.reuse ;  /* 0x0000000407047825 */ /* 0x100fe200078e025e */
[----:B------:R1:W-:Y:S03]  /*10e00*/  STL.64 [R1+0x178], R2 ;  /* 0x0001780201007387 */ /* 0x0003e60000100a00 */
[--C-:B------:R-:W-:Y:S01]  /*10e10*/  IMAD.WIDE R6, R9, 0x4, R94.reuse ;  /* 0x0000000409067825 */ /* 0x100fe200078e025e */
[----:B------:R-:W-:Y:S04]  /*10e20*/  STL.64 [R1+0x138], R10 ;  /* 0x0001380a01007387 */ /* 0x000fe80000100a00 */
[----:B------:R2:W-:Y:S01]  /*10e30*/  STL.64 [R1+0xf8], R4 ;  /* 0x0000f80401007387 */ /* 0x0005e20000100a00 */
[----:B-1----:R-:W-:-:S05]  /*10e40*/  IMAD.WIDE R2, R8, 0x4, R94 ;  /* 0x0000000408027825 */ /* 0x002fca00078e025e */
[----:B------:R1:W-:Y:S01]  /*10e50*/  STL.64 [R1+0xb8], R2 ;  /* 0x0000b80201007387 */ /* 0x0003e20000100a00 */
[----:B--2---:R-:W-:-:S03]  /*10e60*/  IMAD.WIDE R4, R229, 0x4, R94 ;  /* 0x00000004e5047825 */ /* 0x004fc600078e025e */
[----:B------:R2:W-:Y:S04]  /*10e70*/  STL.64 [R1+0x78], R6 ;  /* 0x0000780601007387 */ /* 0x0005e80000100a00 */
[----:B------:R4:W-:Y:S01]  /*10e80*/  STL.64 [R1+0x830], R4 ;  /* 0x0008300401007387 */ /* 0x0009e20000100a00 */
[----:B-1----:R-:W-:-:S04]  /*10e90*/  IMAD.WIDE R2, R228, 0x4, R94 ;  /* 0x00000004e4027825 */ /* 0x002fc800078e025e */
[--C-:B--2---:R-:W-:Y:S01]  /*10ea0*/  IMAD.WIDE R6, R106, 0x4, R94.reuse ;  /* 0x000000046a067825 */ /* 0x104fe200078e025e */
[----:B------:R1:W-:Y:S03]  /*10eb0*/  STL.64 [R1+0x828], R2 ;  /* 0x0008280201007387 */ /* 0x0003e60000100a00 */
[--C-:B----4-:R-:W-:Y:S01]  /*10ec0*/  IMAD.WIDE R4, R107, 0x4, R94.reuse ;  /* 0x000000046b047825 */ /* 0x110fe200078e025e */
        /* <DEDUP_REMOVED lines=80> */
[--C-:B-1----:R-:W-:Y:S01]  /*113d0*/  IMAD.WIDE R2, R234, 0x4, R94.reuse ;  /* 0x00000004ea027825 */ /* 0x102fe200078e025e */
[----:B------:R-:W1:Y:S01]  /*113e0*/  S2R R223, SR_TID.X ;  /* 0x0000000000df7919 */ /* 0x000e620000002100 */
[----:B------:R-:W1:Y:S02]  /*113f0*/  LDC R234, c[0x0][0x3a0] ;  /* 0x0000e800ffea7b82 */ /* 0x000e640000000800 */
[--C-:B--2---:R-:W-:Y:S01]  /*11400*/  IMAD.WIDE R6, R148, 0x4, R94.reuse ;  /* 0x0000000494067825 */ /* 0x104fe200078e025e */
[----:B------:R2:W-:Y:S03]  /*11410*/  STL.64 [R1+0x6a8], R2 ;  /* 0x0006a80201007387 */ /* 0x0005e60000100a00 */
[--C-:B----4-:R-:W-:Y:S01]  /*11420*/  IMAD.WIDE R4, R149, 0x4, R94.reuse ;  /* 0x0000000495047825 */ /* 0x110fe200078e025e */
[----:B------:R4:W-:Y:S04]  /*11430*/  STL.64 [R1+0x6a0], R6 ;  /* 0x0006a00601007387 */ /* 0x0009e80000100a00 */
[----:B------:R3:W-:Y:S01]  /*11440*/  STL.64 [R1+0x698], R4 ;  /* 0x0006980401007387 */ /* 0x0007e20000100a00 */
[----:B--2---:R-:W-:-:S04]  /*11450*/  IMAD.WIDE R2, R150, 0x4, R94 ;  /* 0x0000000496027825 */ /* 0x004fc800078e025e */
[--C-:B----4-:R-:W-:Y:S01]  /*11460*/  IMAD.WIDE R6, R151, 0x4, R94.reuse ;  /* 0x0000000497067825 */ /* 0x110fe200078e025e */
[----:B------:R2:W-:Y:S03]  /*11470*/  STL.64 [R1+0x690], R2 ;  /* 0x0006900201007387 */ /* 0x0005e60000100a00 */
[--C-:B---3--:R-:W-:Y:S01]  /*11480*/  IMAD.WIDE R4, R152, 0x4, R94.reuse ;  /* 0x0000000498047825 */ /* 0x108fe200078e025e */
[----:B------:R3:W-:Y:S04]  /*11490*/  STL.64 [R1+0x688], R6 ;  /* 0x0006880601007387 */ /* 0x0007e80000100a00 */
[----:B------:R4:W-:Y:S01]  /*114a0*/  STL.64 [R1+0x680], R4 ;  /* 0x0006800401007387 */ /* 0x0009e20000100a00 */
[----:B--2---:R-:W-:-:S04]  /*114b0*/  IMAD.WIDE R2, R154, 0x4, R94 ;  /* 0x000000049a027825 */ /* 0x004fc800078e025e */
[--C-:B---3--:R-:W-:Y:S01]  /*114c0*/  IMAD.WIDE R6, R231, 0x4, R94.reuse ;  /* 0x00000004e7067825 */ /* 0x108fe200078e025e */
[----:B------:R2:W-:Y:S03]  /*114d0*/  STL.64 [R1+0x670], R2 ;  /* 0x0006700201007387 */ /* 0x0005e60000100a00 */
[--C-:B----4-:R-:W-:Y:S01]  /*114e0*/  IMAD.WIDE R4, R155, 0x4, R94.reuse ;  /* 0x000000049b047825 */ /* 0x110fe200078e025e */
        /* <DEDUP_REMOVED lines=55> */
[----:B------:R-:W4:Y:S01]  /*11860*/  LDL.LU R125, [R1+0x1c] ;  /* 0x00001c00017d7983 */ /* 0x000f220000300800 */
[----:B--2---:R-:W-:-:S03]  /*11870*/  IMAD.WIDE R2, R246, 0x4, R94 ;  /* 0x00000004f6027825 */ /* 0x004fc600078e025e */
[----:B------:R2:W-:Y:S01]  /*11880*/  STL.64 [R1+0x568], R4 ;  /* 0x0005680401007387 */ /* 0x0005e20000100a00 */
[----:B---3--:R-:W-:-:S03]  /*11890*/  IMAD.WIDE R6, R184, 0x4, R94 ;  /* 0x00000004b8067825 */ /* 0x008fc600078e025e */
[----:B------:R3:W-:Y:S01]  /*118a0*/  STL.64 [R1+0x560], R2 ;  /* 0x0005600201007387 */ /* 0x0007e20000100a00 */
[----:B------:R-:W1:Y:S03]  /*118b0*/  LDC R184, c[0x0][0x3a0] ;  /* 0x0000e800ffb87b82 */ /* 0x000e660000000800 */
[----:B------:R3:W-:Y:S01]  /*118c0*/  STL.64 [R1+0x558], R6 ;  /* 0x0005580601007387 */ /* 0x0007e20000100a00 */
[----:B--2---:R-:W-:-:S04]  /*118d0*/  IMAD.WIDE R4, R185, 0x4, R94 ;  /* 0x00000004b9047825 */ /* 0x004fc800078e025e */
[--C-:B---3--:R-:W-:Y:S01]  /*118e0*/  IMAD.WIDE R2, R186, 0x4, R94.reuse ;  /* 0x00000004ba027825 */ /* 0x108fe200078e025e */
[----:B------:R2:W-:Y:S03]  /*118f0*/  STL.64 [R1+0x550], R4 ;  /* 0x0005500401007387 */ /* 0x0005e60000100a00 */
[--C-:B------:R-:W-:Y:S01]  /*11900*/  IMAD.WIDE R6, R187, 0x4, R94.reuse ;  /* 0x00000004bb067825 */ /* 0x100fe200078e025e */
[----:B------:R3:W-:Y:S04]  /*11910*/  STL.64 [R1+0x548], R2 ;  /* 0x0005480201007387 */ /* 0x0007e80000100a00 */
[----:B------:R3:W-:Y:S01]  /*11920*/  STL.64 [R1+0x540], R6 ;  /* 0x0005400601007387 */ /* 0x0007e20000100a00 */
[----:B--2---:R-:W-:-:S03]  /*11930*/  IMAD.WIDE R4, R189, 0x4, R94 ;  /* 0x00000004bd047825 */ /* 0x004fc600078e025e */
[----:B------:R-:W2:Y:S01]  /*11940*/  LDL.LU R118, [R1+0x20] ;  /* 0x0000200001767983 */ /* 0x000ea20000300800 */
[----:B---3--:R-:W-:-:S03]  /*11950*/  IMAD.WIDE R2, R247, 0x4, R94 ;  /* 0x00000004f7027825 */ /* 0x008fc600078e025e */
[----:B------:R3:W-:Y:S01]  /*11960*/  STL.64 [R1+0x530], R4 ;  /* 0x0005300401007387 */ /* 0x0007e20000100a00 */
[----:B------:R-:W-:-:S03]  /*11970*/  IMAD.WIDE R6, R190, 0x4, R94 ;  /* 0x00000004be067825 */ /* 0x000fc600078e025e */
[----:B------:R1:W-:Y:S04]  /*11980*/  STL.64 [R1+0x528], R2 ;  /* 0x0005280201007387 */ /* 0x0003e80000100a00 */
[----:B------:R-:W-:Y:S01]  /*11990*/  STL.64 [R1+0x520], R6 ;  /* 0x0005200601007387 */ /* 0x000fe20000100a00 */
[----:B---3--:R-:W-:-:S03]  /*119a0*/  IMAD.WIDE R4, R191, 0x4, R94 ;  /* 0x00000004bf047825 */ /* 0x008fc600078e025e */
[----:B------:R-:W3:Y:S01]  /*119b0*/  LDL.LU R111, [R1+0x24] ;  /* 0x00002400016f7983 */ /* 0x000ee20000300800 */
[----:B-1----:R-:W-:-:S03]  /*119c0*/  IMAD.WIDE R2, R192, 0x4, R94 ;  /* 0x00000004c0027825 */ /* 0x002fc600078e025e */
[----:B------:R1:W-:Y:S01]  /*119d0*/  STL.64 [R1+0x518], R4 ;  /* 0x0005180401007387 */ /* 0x0003e20000100a00 */
[----:B------:R-:W2:Y:S03]  /*119e0*/  LDC R192, c[0x0][0x3a0] ;  /* 0x0000e800ffc07b82 */ /* 0x000ea60000000800 */
[----:B------:R-:W3:Y:S04]  /*119f0*/  LDL.LU R96, [R1+0x68] ;  /* 0x0000680001607983 */ /* 0x000ee80000300800 */
[----:B------:R1:W-:Y:S04]  /*11a00*/  STL.64 [R1+0x510], R2 ;  /* 0x0005100201007387 */ /* 0x0003e80000100a00 */
[----:B------:R-:W3:Y:S01]  /*11a10*/  LDL.LU R97, [R1+0x30] ;  /* 0x0000300001617983 */ /* 0x000ee20000300800 */
[----:B-1----:R-:W-:-:S04]  /*11a20*/  IMAD.WIDE R4, R193, 0x4, R94 ;  /* 0x00000004c1047825 */ /* 0x002fc800078e025e */
[--C-:B------:R-:W-:Y:S01]  /*11a30*/  IMAD.WIDE R6, R196, 0x4, R94.reuse ;  /* 0x00000004c4067825 */ /* 0x100fe200078e025e */
[----:B------:R1:W-:Y:S01]  /*11a40*/  STL.64 [R1+0x508], R4 ;  /* 0x0005080401007387 */ /* 0x0003e20000100a00 */
[----:B------:R-:W2:Y:S02]  /*11a50*/  LDC R196, c[0x0][0x3a0] ;  /* 0x0000e800ffc47b82 */ /* 0x000ea40000000800 */
[----:B------:R-:W-:-:S05]  /*11a60*/  IMAD.WIDE R2, R194, 0x4, R94 ;  /* 0x00000004c2027825 */ /* 0x000fca00078e025e */
[----:B------:R1:W-:Y:S02]  /*11a70*/  STL.64 [R1+0x500], R2 ;  /* 0x0005000201007387 */ /* 0x0003e40000100a00 */
[--C-:B-1----:R-:W-:Y:S02]  /*11a80*/  IMAD.WIDE R4, R248, 0x4, R94.reuse ;  /* 0x00000004f8047825 */ /* 0x102fe400078e025e */
[----:B------:R1:W-:Y:S04]  /*11a90*/  STL.64 [R1+0x4f0], R6 ;  /* 0x0004f00601007387 */ /* 0x0003e80000100a00 */
[----:B------:R1:W-:Y:S01]  /*11aa0*/  STL.64 [R1+0x4e8], R4 ;  /* 0x0004e80401007387 */ /* 0x0003e20000100a00 */
[----:B------:R-:W-:-:S04]  /*11ab0*/  IMAD.WIDE R2, R197, 0x4, R94 ;  /* 0x00000004c5027825 */ /* 0x000fc800078e025e */
[--C-:B-1----:R-:W-:Y:S01]  /*11ac0*/  IMAD.WIDE R6, R198, 0x4, R94.reuse ;  /* 0x00000004c6067825 */ /* 0x102fe200078e025e */
[----:B------:R1:W-:Y:S03]  /*11ad0*/  STL.64 [R1+0x4e0], R2 ;  /* 0x0004e00201007387 */ /* 0x0003e60000100a00 */
[--C-:B------:R-:W-:Y:S01]  /*11ae0*/  IMAD.WIDE R4, R199, 0x4, R94.reuse ;  /* 0x00000004c7047825 */ /* 0x100fe200078e025e */
[----:B------:R1:W-:Y:S04]  /*11af0*/  STL.64 [R1+0x4d8], R6 ;  /* 0x0004d80601007387 */ /* 0x0003e80000100a00 */
[----:B------:R1:W-:Y:S02]  /*11b00*/  STL.64 [R1+0x4d0], R4 ;  /* 0x0004d00401007387 */ /* 0x0003e40000100a00 */
[----:B-1----:R-:W-:-:S02]  /*11b10*/  IMAD.WIDE R2, R200, 0x4, R94 ;  /* 0x00000004c8027825 */ /* 0x002fc400078e025e */
[----:B------:R-:W1:Y:S02]  /*11b20*/  LDC R200, c[0x0][0x3a0] ;  /* 0x0000e800ffc87b82 */ /* 0x000e640000000800 */
[--C-:B------:R-:W-:Y:S01]  /*11b30*/  IMAD.WIDE R6, R201, 0x4, R94.reuse ;  /* 0x00000004c9067825 */ /* 0x100fe200078e025e */
[----:B------:R1:W-:Y:S03]  /*11b40*/  STL.64 [R1+0x4c8], R2 ;  /* 0x0004c80201007387 */ /* 0x0003e60000100a00 */
[--C-:B------:R-:W-:Y:S01]  /*11b50*/  IMAD.WIDE R4, R203, 0x4, R94.reuse ;  /* 0x00000004cb047825 */ /* 0x100fe200078e025e */
[----:B------:R1:W-:Y:S04]  /*11b60*/  STL.64 [R1+0x4c0], R6 ;  /* 0x0004c00601007387 */ /* 0x0003e80000100a00 */
[----:B------:R1:W-:Y:S02]  /*11b70*/  STL.64 [R1+0x4b0], R4 ;  /* 0x0004b00401007387 */ /* 0x0003e40000100a00 */
[----:B-1----:R-:W-:-:S04]  /*11b80*/  IMAD.WIDE R2, R249, 0x4, R94 ;  /* 0x00000004f9027825 */ /* 0x002fc800078e025e */
[--C-:B------:R-:W-:Y:S01]  /*11b90*/  IMAD.WIDE R6, R204, 0x4, R94.reuse ;  /* 0x00000004cc067825 */ /* 0x100fe200078e025e */
[----:B------:R1:W-:Y:S01]  /*11ba0*/  STL.64 [R1+0x4a8], R2 ;  /* 0x0004a80201007387 */ /* 0x0003e20000100a00 */
[----:B------:R-:W2:Y:S02]  /*11bb0*/  LDC R204, c[0x0][0x3a0] ;  /* 0x0000e800ffcc7b82 */ /* 0x000ea40000000800 */
[--C-:B------:R-:W-:Y:S01]  /*11bc0*/  IMAD.WIDE R4, R205, 0x4, R94.reuse ;  /* 0x00000004cd047825 */ /* 0x100fe200078e025e */
[----:B------:R1:W-:Y:S04]  /*11bd0*/  STL.64 [R1+0x4a0], R6 ;  /* 0x0004a00601007387 */ /* 0x0003e80000100a00 */
[----:B------:R1:W-:Y:S02]  /*11be0*/  STL.64 [R1+0x498], R4 ;  /* 0x0004980401007387 */ /* 0x0003e40000100a00 */
[----:B-1----:R-:W-:-:S04]  /*11bf0*/  IMAD.WIDE R2, R206, 0x4, R94 ;  /* 0x00000004ce027825 */ /* 0x002fc800078e025e */
[--C-:B------:R-:W-:Y:S01]  /*11c00*/  IMAD.WIDE R6, R207, 0x4, R94.reuse ;  /* 0x00000004cf067825 */ /* 0x100fe200078e025e */
[----:B------:R1:W-:Y:S03]  /*11c10*/  STL.64 [R1+0x490], R2 ;  /* 0x0004900201007387 */ /* 0x0003e60000100a00 */
[--C-:B------:R-:W-:Y:S01]  /*11c20*/  IMAD.WIDE R4, R208, 0x4, R94.reuse ;  /* 0x00000004d0047825 */ /* 0x100fe200078e025e */
[----:B------:R-:W-:Y:S01]  /*11c30*/  STL.64 [R1+0x488], R6 ;  /* 0x0004880601007387 */ /* 0x000fe20000100a00 */
[----:B------:R-:W2:Y:S03]  /*11c40*/  LDC R208, c[0x0][0x3a0] ;  /* 0x0000e800ffd07b82 */ /* 0x000ea60000000800 */
[----:B------:R1:W-:Y:S02]  /*11c50*/  STL.64 [R1+0x480], R4 ;  /* 0x0004800401007387 */ /* 0x0003e40000100a00 */
[----:B-1----:R-:W-:-:S05]  /*11c60*/  IMAD.WIDE R2, R210, 0x4, R94 ;  /* 0x00000004d2027825 */ /* 0x002fca00078e025e */
[----:B------:R1:W-:Y:S01]  /*11c70*/  STL.64 [R1+0x470], R2 ;  /* 0x0004700201007387 */ /* 0x0003e20000100a00 */
[----:B------:R-:W-:-:S04]  /*11c80*/  IMAD.WIDE R4, R211, 0x4, R94 ;  /* 0x00000004d3047825 */ /* 0x000fc800078e025e */
[--C-:B-1----:R-:W-:Y:S02]  /*11c90*/  IMAD.WIDE R2, R212, 0x4, R94.reuse ;  /* 0x00000004d4027825 */ /* 0x102fe400078e025e */
[----:B------:R-:W1:Y:S02]  /*11ca0*/  LDC R212, c[0x0][0x3a0] ;  /* 0x0000e800ffd47b82 */ /* 0x000e640000000800 */
[----:B----4-:R-:W-:-:S05]  /*11cb0*/  IMAD.WIDE R6, R125, 0x4, R94 ;  /* 0x000000047d067825 */ /* 0x010fca00078e025e */
[----:B------:R4:W-:Y:S04]  /*11cc0*/  STL.64 [R1+0x468], R6 ;  /* 0x0004680601007387 */ /* 0x0009e80000100a00 */
[----:B------:R1:W-:Y:S04]  /*11cd0*/  STL.64 [R1+0x460], R4 ;  /* 0x0004600401007387 */ /* 0x0003e80000100a00 */
[----:B------:R1:W-:Y:S01]  /*11ce0*/  STL.64 [R1+0x458], R2 ;  /* 0x0004580201007387 */ /* 0x0003e20000100a00 */
[----:B----4-:R-:W-:-:S04]  /*11cf0*/  IMAD.WIDE R6, R213, 0x4, R94 ;  /* 0x00000004d5067825 */ /* 0x010fc800078e025e */
[--C-:B-1----:R-:W-:Y:S01]  /*11d00*/  IMAD.WIDE R4, R214, 0x4, R94.reuse ;  /* 0x00000004d6047825 */ /* 0x102fe200078e025e */
[----:B------:R1:W-:Y:S03]  /*11d10*/  STL.64 [R1+0x450], R6 ;  /* 0x0004500601007387 */ /* 0x0003e60000100a00 */
[--C-:B------:R-:W-:Y:S01]  /*11d20*/  IMAD.WIDE R2, R215, 0x4, R94.reuse ;  /* 0x00000004d7027825 */ /* 0x100fe200078e025e */
        /* <DEDUP_REMOVED lines=10> */
[----:B------:R1:W-:Y:S01]  /*11dd0*/  STL.64 [R1+0x418], R6 ;  /* 0x0004180601007387 */ /* 0x0003e20000100a00 */
[----:B------:R-:W2:Y:S02]  /*11de0*/  LDC R220, c[0x0][0x3a0] ;  /* 0x0000e800ffdc7b82 */ /* 0x000ea40000000800 */
[--C-:B---3--:R-:W-:Y:S01]  /*11df0*/  IMAD.WIDE R2, R111, 0x4, R94.reuse ;  /* 0x000000046f027825 */ /* 0x108fe200078e025e */
[----:B------:R3:W-:Y:S04]  /*11e00*/  STL.64 [R1+0x410], R4 ;  /* 0x0004100401007387 */ /* 0x0007e80000100a00 */
[----:B------:R4:W-:Y:S01]  /*11e10*/  STL.64 [R1+0x408], R2 ;  /* 0x0004080201007387 */ /* 0x0009e20000100a00 */
[----:B-1----:R-:W-:-:S04]  /*11e20*/  IMAD.WIDE R6, R96, 0x4, R94 ;  /* 0x0000000460067825 */ /* 0x002fc800078e025e */
[--C-:B---3--:R-:W-:Y:S01]  /*11e30*/  IMAD.WIDE R4, R97, 0x4, R94.reuse ;  /* 0x0000000461047825 */ /* 0x108fe200078e025e */
[----:B------:R-:W-:Y:S03]  /*11e40*/  STL.64 [R1+0x400], R6 ;  /* 0x0004000601007387 */ /* 0x000fe60000100a00 */
[--C-:B----4-:R-:W-:Y:S01]  /*11e50*/  IMAD.WIDE R2, R100, 0x4, R94.reuse ;  /* 0x0000000464027825 */ /* 0x110fe200078e025e */
[----:B------:R1:W-:Y:S01]  /*11e60*/  STL.64 [R1+0x3f0], R4 ;  /* 0x0003f00401007387 */ /* 0x0003e20000100a00 */
[----:B------:R-:W3:Y:S03]  /*11e70*/  LDC R100, c[0x0][0x3a0] ;  /* 0x0000e800ff647b82 */ /* 0x000ee60000000800 */
[----:B------:R4:W-:Y:S01]  /*11e80*/  STL.64 [R1+0x3e8], R2 ;  /* 0x0003e80201007387 */ /* 0x0009e20000100a00 */
[----:B-1----:R-:W-:-:S04]  /*11e90*/  IMAD.WIDE R4, R88, 0x4, R94 ;  /* 0x0000000458047825 */ /* 0x002fc800078e025e */
[----:B------:R-:W1:Y:S01]  /*11ea0*/  LDC R88, c[0x0][0x3a0] ;  /* 0x0000e800ff587b82 */ /* 0x000e620000000800 */
[--C-:B----4-:R-:W-:Y:S01]  /*11eb0*/  IMAD.WIDE R2, R86, 0x4, R94.reuse ;  /* 0x0000000456027825 */ /* 0x110fe200078e025e */
[----:B------:R4:W-:Y:S04]  /*11ec0*/  STL.64 [R1+0x3e0], R4 ;  /* 0x0003e00401007387 */ /* 0x0009e80000100a00 */
[----:B------:R2:W-:Y:S01]  /*11ed0*/  STL.64 [R1+0x3d8], R2 ;  /* 0x0003d80201007387 */ /* 0x0005e20000100a00 */
[--C-:B------:R-:W-:Y:S01]  /*11ee0*/  IMAD.WIDE R6, R75, 0x4, R94.reuse ;  /* 0x000000044b067825 */ /* 0x100fe200078e025e */
[----:B------:R-:W1:Y:S03]  /*11ef0*/  LDC R86, c[0x0][0x3a0] ;  /* 0x0000e800ff567b82 */ /* 0x000e660000000800 */
[----:B----4-:R-:W-:-:S05]  /*11f00*/  IMAD.WIDE R4, R84, 0x4, R94 ;  /* 0x0000000454047825 */ /* 0x010fca00078e025e */
[----:B------:R-:W4:Y:S01]  /*11f10*/  LDC R84, c[0x0][0x3a0] ;  /* 0x0000e800ff547b82 */ /* 0x000f220000000800 */
[--C-:B--2---:R-:W-:Y:S01]  /*11f20*/  IMAD.WIDE R2, R83, 0x4, R94.reuse ;  /* 0x0000000453027825 */ /* 0x104fe200078e025e */
[----:B------:R2:W-:Y:S04]  /*11f30*/  STL.64 [R1+0x3d0], R4 ;  /* 0x0003d00401007387 */ /* 0x0005e80000100a00 */
[----:B------:R3:W-:Y:S02]  /*11f40*/  STL.64 [R1+0x3c8], R2 ;  /* 0x0003c80201007387 */ /* 0x0007e40000100a00 */
[----:B------:R-:W1:Y:S01]  /*11f50*/  LDC R83, c[0x0][0x3a0] ;  /* 0x0000e800ff537b82 */ /* 0x000e620000000800 */
[----:B--2---:R-:W-:-:S07]  /*11f60*/  IMAD.WIDE R4, R82, 0x4, R94 ;  /* 0x0000000452047825 */ /* 0x004fce00078e025e */
[----:B------:R-:W2:Y:S01]  /*11f70*/  LDC R82, c[0x0][0x3a0] ;  /* 0x0000e800ff527b82 */ /* 0x000ea20000000800 */
[--C-:B---3--:R-:W-:Y:S01]  /*11f80*/  IMAD.WIDE R2, R237, 0x4, R94.reuse ;  /* 0x00000004ed027825 */ /* 0x108fe200078e025e */
[----:B------:R3:W-:Y:S04]  /*11f90*/  STL.64 [R1+0x3c0], R4 ;  /* 0x0003c00401007387 */ /* 0x0007e80000100a00 */
[----:B------:R3:W-:Y:S04]  /*11fa0*/  STL.64 [R1+0x3b0], R2 ;  /* 0x0003b00201007387 */ /* 0x0007e80000100a00 */
[----:B------:R3:W-:Y:S02]  /*11fb0*/  STL.64 [R1+0x3a8], R6 ;  /* 0x0003a80601007387 */ /* 0x0007e40000100a00 */
[----:B---3--:R-:W-:-:S04]  /*11fc0*/  IMAD.WIDE R4, R87, 0x4, R94 ;  /* 0x0000000457047825 */ /* 0x008fc800078e025e */
[--C-:B------:R-:W-:Y:S01]  /*11fd0*/  IMAD.WIDE R2, R85, 0x4, R94.reuse ;  /* 0x0000000455027825 */ /* 0x100fe200078e025e */
[----:B------:R3:W-:Y:S03]  /*11fe0*/  STL.64 [R1+0x3a0], R4 ;  /* 0x0003a00401007387 */ /* 0x0007e60000100a00 */
[--C-:B------:R-:W-:Y:S01]  /*11ff0*/  IMAD.WIDE R6, R79, 0x4, R94.reuse ;  /* 0x000000044f067825 */ /* 0x100fe200078e025e */
[----:B------:R1:W-:Y:S04]  /*12000*/  STL.64 [R1+0x398], R2 ;  /* 0x0003980201007387 */ /* 0x0003e80000100a00 */
[----:B------:R4:W-:Y:S01]  /*12010*/  STL.64 [R1+0x390], R6 ;  /* 0x0003900601007387 */ /* 0x0009e20000100a00 */
[----:B---3--:R-:W-:-:S04]  /*12020*/  IMAD.WIDE R4, R76, 0x4, R94 ;  /* 0x000000044c047825 */ /* 0x008fc800078e025e */
[--C-:B-1----:R-:W-:Y:S01]  /*12030*/  IMAD.WIDE R2, R74, 0x4, R94.reuse ;  /* 0x000000044a027825 */ /* 0x102fe200078e025e */
[----:B------:R1:W-:Y:S03]  /*12040*/  STL.64 [R1+0x388], R4 ;  /* 0x0003880401007387 */ /* 0x0003e60000100a00 */
[--C-:B----4-:R-:W-:Y:S01]  /*12050*/  IMAD.WIDE R6, R73, 0x4, R94.reuse ;  /* 0x0000000449067825 */ /* 0x110fe200078e025e */
[----:B------:R3:W-:Y:S04]  /*12060*/  STL.64 [R1+0x380], R2 ;  /* 0x0003800201007387 */ /* 0x0007e80000100a00 */
[----:B------:R4:W-:Y:S01]  /*12070*/  STL.64 [R1+0x370], R6 ;  /* 0x0003700601007387 */ /* 0x0009e20000100a00 */
[----:B-1----:R-:W-:-:S04]  /*12080*/  IMAD.WIDE R4, R71, 0x4, R94 ;  /* 0x0000000447047825 */ /* 0x002fc800078e025e */
[--C-:B---3--:R-:W-:Y:S01]  /*12090*/  IMAD.WIDE R2, R70, 0x4, R94.reuse ;  /* 0x0000000446027825 */ /* 0x108fe200078e025e */
        /* <DEDUP_REMOVED lines=9> */
[----:B------:R-:W-:Y:S01]  /*12130*/  STL.64 [R1+0x340], R6 ;  /* 0x0003400601007387 */ /* 0x000fe20000100a00 */
[----:B-1----:R-:W-:-:S04]  /*12140*/  IMAD.WIDE R4, R101, 0x4, R94 ;  /* 0x0000000465047825 */ /* 0x002fc800078e025e */
[--C-:B---3--:R-:W-:Y:S02]  /*12150*/  IMAD.WIDE R2, R180, 0x4, R94.reuse ;  /* 0x00000004b4027825 */ /* 0x108fe400078e025e */
[----:B------:R-:W3:Y:S04]  /*12160*/  LDL.LU R180, [R1+0x23bc] ;  /* 0x0023bc0001b47983 */ /* 0x000ee80000300800 */
[----:B------:R1:W-:Y:S02]  /*12170*/  STL.64 [R1+0x330], R4 ;  /* 0x0003300401007387 */ /* 0x0003e40000100a00 */
[--C-:B-1----:R-:W-:Y:S02]  /*12180*/  IMAD.WIDE R4, R181, 0x4, R94.reuse ;  /* 0x00000004b5047825 */ /* 0x102fe400078e025e */
[----:B------:R-:W3:Y:S04]  /*12190*/  LDL.LU R181, [R1+0x23b8] ;  /* 0x0023b80001b57983 */ /* 0x000ee80000300800 */
[----:B------:R1:W-:Y:S02]  /*121a0*/  STL.64 [R1+0x328], R2 ;  /* 0x0003280201007387 */ /* 0x0003e40000100a00 */
[----:B-1----:R-:W-:-:S02]  /*121b0*/  IMAD.WIDE R2, R182, 0x4, R94 ;  /* 0x00000004b6027825 */ /* 0x002fc400078e025e */
[----:B------:R-:W4:Y:S04]  /*121c0*/  LDL.LU R182, [R1+0x23b4] ;  /* 0x0023b40001b67983 */ /* 0x000f280000300800 */
[----:B------:R1:W-:Y:S02]  /*121d0*/  STL.64 [R1+0x320], R4 ;  /* 0x0003200401007387 */ /* 0x0003e40000100a00 */
[--C-:B-1----:R-:W-:Y:S02]  /*121e0*/  IMAD.WIDE R4, R183, 0x4, R94.reuse ;  /* 0x00000004b7047825 */ /* 0x102fe400078e025e */
[----:B------:R-:W4:Y:S04]  /*121f0*/  LDL.LU R183, [R1+0x23b0] ;  /* 0x0023b00001b77983 */ /* 0x000f280000300800 */
[----:B------:R1:W-:Y:S02]  /*12200*/  STL.64 [R1+0x318], R2 ;  /* 0x0003180201007387 */ /* 0x0003e40000100a00 */
[----:B-1----:R-:W-:-:S02]  /*12210*/  IMAD.WIDE R2, R232, 0x4, R94 ;  /* 0x00000004e8027825 */ /* 0x002fc400078e025e */
[----:B------:R-:W2:Y:S02]  /*12220*/  LDL.LU R232, [R1+0x23ac] ;  /* 0x0023ac0001e87983 */ /* 0x000ea40000300800 */
[--C-:B------:R-:W-:Y:S02]  /*12230*/  IMAD.WIDE R6, R252, 0x4, R94.reuse ;  /* 0x00000004fc067825 */ /* 0x100fe400078e025e */
[----:B------:R1:W-:Y:S04]  /*12240*/  STL.64 [R1+0x310], R4 ;  /* 0x0003100401007387 */ /* 0x0003e80000100a00 */
[----:B------:R-:W5:Y:S04]  /*12250*/  LDL.LU R252, [R1+0x23a8] ;  /* 0x0023a80001fc7983 */ /* 0x000f680000300800 */
[----:B------:R1:W-:Y:S02]  /*12260*/  STL.64 [R1+0x308], R2 ;  /* 0x0003080201007387 */ /* 0x0003e40000100a00 */
[----:B-1----:R-:W-:-:S02]  /*12270*/  IMAD.WIDE R4, R250, 0x4, R94 ;  /* 0x00000004fa047825 */ /* 0x002fc400078e025e */
[----:B------:R1:W-:Y:S02]  /*12280*/  STL.64 [R1+0x300], R6 ;  /* 0x0003000601007387 */ /* 0x0003e40000100a00 */
[----:B------:R-:W-:-:S04]  /*12290*/  IMAD.WIDE R2, R251, 0x4, R94 ;  /* 0x00000004fb027825 */ /* 0x000fc800078e025e */
[--C-:B-1----:R-:W-:Y:S01]  /*122a0*/  IMAD.WIDE R6, R239, 0x4, R94.reuse ;  /* 0x00000004ef067825 */ /* 0x102fe200078e025e */
[----:B------:R1:W-:Y:S04]  /*122b0*/  STL.64 [R1+0x2f0], R2 ;  /* 0x0002f00201007387 */ /* 0x0003e80000100a00 */
[----:B------:R1:W-:Y:S04]  /*122c0*/  STL.64 [R1+0x2e8], R4 ;  /* 0x0002e80401007387 */ /* 0x0003e80000100a00 */
[----:B------:R1:W-:Y:S02]  /*122d0*/  STL.64 [R1+0x2e0], R6 ;  /* 0x0002e00601007387 */ /* 0x0003e40000100a00 */
[----:B-1----:R-:W-:-:S04]  /*122e0*/  IMAD.WIDE R2, R238, 0x4, R94 ;  /* 0x00000004ee027825 */ /* 0x002fc800078e025e */
[--C-:B------:R-:W-:Y:S01]  /*122f0*/  IMAD.WIDE R4, R233, 0x4, R94.reuse ;  /* 0x00000004e9047825 */ /* 0x100fe200078e025e */
[----:B------:R1:W-:Y:S03]  /*12300*/  STL.64 [R1+0x2d8], R2 ;  /* 0x0002d80201007387 */ /* 0x0003e60000100a00 */
[--C-:B------:R-:W-:Y:S01]  /*12310*/  IMAD.WIDE R6, R227, 0x4, R94.reuse ;  /* 0x00000004e3067825 */ /* 0x100fe200078e025e */
        /* <DEDUP_REMOVED lines=67> */
[----:B------:R3:W-:Y:S01]  /*12750*/  STL.64 [R1+0x198], R6 ;  /* 0x0001980601007387 */ /* 0x0007e20000100a00 */
[----:B-1----:R-:W-:-:S04]  /*12760*/  IMAD.WIDE R2, R40, 0x4, R94 ;  /* 0x0000000428027825 */ /* 0x002fc800078e025e */
[--C-:B---3--:R-:W-:Y:S01]  /*12770*/  IMAD.WIDE R4, R41, 0x4, R94.reuse ;  /* 0x0000000429047825 */ /* 0x108fe200078e025e */
        /* <DEDUP_REMOVED lines=71> */
[----:B---3--:R-:W-:Y:S01]  /*12bf0*/  IMAD.WIDE R4, R91, 0x4, R94 ;  /* 0x000000045b047825 */ /* 0x008fe200078e025e */
[----:B------:R2:W-:Y:S04]  /*12c00*/  STL.64 [R1+0x38], R2 ;  /* 0x0000380201007387 */ /* 0x0005e80000100a00 */
[----:B------:R1:W-:Y:S01]  /*12c10*/  STL.64 [R1+0x40], R4 ;  /* 0x0000400401007387 */ /* 0x0003e20000100a00 */
[----:B------:R-:W-:Y:S02]  /*12c20*/  LOP3.LUT R237, R223, 0x1f, RZ, 0xc0, !PT ;  /* 0x0000001fdfed7812 */ /* 0x000fe400078ec0ff */
[----:B------:R-:W-:Y:S01]  /*12c30*/  IADD3 R0, PT, PT, R84, -0x9, RZ ;  /* 0xfffffff754007810 */ /* 0x000fe20007ffe0ff */
[----:B--2---:R-:W-:Y:S01]  /*12c40*/  VIADD R3, R82, 0xffffffff ;  /* 0xffffffff52037836 */ /* 0x004fe20000000000 */
[----:B-1----:R-:W1:Y:S01]  /*12c50*/  LDC R4, c[0x0][0x3a0] ;  /* 0x0000e800ff047b82 */ /* 0x002e620000000800 */
[----:B------:R-:W-:-:S03]  /*12c60*/  VIADD R2, R83, 0xfffffffb ;  /* 0xfffffffb53027836 */ /* 0x000fc60000000000 */
[----:B------:R-:W-:Y:S02]  /*12c70*/  ISETP.GE.U32.AND P5, PT, R3, 0x7fffffc0, PT ;  /* 0x7fffffc00300780c */ /* 0x000fe40003fa6070 */
[----:B------:R-:W-:Y:S02]  /*12c80*/  SHF.L.U32 R236, R237, 0x2, RZ ;  /* 0x00000002edec7819 */ /* 0x000fe400000006ff */
[----:B------:R-:W-:Y:S01]  /*12c90*/  ISETP.GE.U32.AND P6, PT, R2, 0x7fffffbc, PT ;  /* 0x7fffffbc0200780c */ /* 0x000fe20003fc6070 */
[----:B------:R-:W-:Y:S01]  /*12ca0*/  VIADD R2, R86, 0xfffffff3 ;  /* 0xfffffff356027836 */ /* 0x000fe20000000000 */
[----:B------:R-:W-:Y:S01]  /*12cb0*/  ISETP.GE.U32.AND P2, PT, R0, 0x7fffffb8, PT ;  /* 0x7fffffb80000780c */ /* 0x000fe20003f46070 */
[----:B------:R-:W-:Y:S01]  /*12cc0*/  VIADD R0, R88, 0xffffffef ;  /* 0xffffffef58007836 */ /* 0x000fe20000000000 */
[----:B------:R-:W2:Y:S02]  /*12cd0*/  LDC R3, c[0x0][0x3a0] ;  /* 0x0000e800ff037b82 */ /* 0x000ea40000000800 */
[----:B------:R-:W-:Y:S01]  /*12ce0*/  ISETP.GE.U32.AND P3, PT, R2, 0x7fffffb4, PT ;  /* 0x7fffffb40200780c */ /* 0x000fe20003f66070 */
[----:B------:R-:W-:Y:S01]  /*12cf0*/  VIADD R2, R236, UR6 ;  /* 0x00000006ec027c36 */ /* 0x000fe20008000000 */
[----:B------:R-:W-:-:S02]  /*12d00*/  ISETP.GE.U32.AND P4, PT, R0, 0x7fffffb0, PT ;  /* 0x7fffffb00000780c */ /* 0x000fc40003f86070 */
[----:B------:R-:W-:Y:S02]  /*12d10*/  IADD3 R0, PT, PT, R100, -0x15, RZ ;  /* 0xffffffeb64007810 */ /* 0x000fe40007ffe0ff */
[----:B------:R-:W3:Y:S01]  /*12d20*/  LDC R5, c[0x0][0x3a0] ;  /* 0x0000e800ff057b82 */ /* 0x000ee20000000800 */
[----:B------:R-:W-:Y:S01]  /*12d30*/  @!PT LDS RZ, [RZ] ;  /* 0x00000000fffff984 */ /* 0x000fe20000000800 */
[----:B------:R-:W-:Y:S01]  /*12d40*/  @!PT LDS RZ, [RZ] ;  /* 0x00000000fffff984 */ /* 0x000fe20000000800 */
[----:B------:R-:W-:Y:S01]  /*12d50*/  @!PT LDS RZ, [RZ] ;  /* 0x00000000fffff984 */ /* 0x000fe20000000800 */
[----:B------:R-:W-:Y:S01]  /*12d60*/  LDGSTS.E [R2+0x20000], desc[UR28][R182.64], !P5 ;  /* 0x20000000b6027fae */ /* 0x000fe2000e9a101c */
[----:B------:R-:W-:-:S03]  /*12d70*/  IMAD.SHL.U32 R250, R232, 0x4, RZ ;  /* 0x00000004e8fa7824 */ /* 0x000fc600078e00ff */
[----:B------:R-:W-:Y:S01]  /*12d80*/  LDGSTS.E [R2+0x20080], desc[UR28][R180.64], !P5 ;  /* 0x20080000b4027fae */ /* 0x000fe2000e9a101c */
[----:B------:R-:W-:Y:S01]  /*12d90*/  ISETP.GE.U32.AND P5, PT, R0, 0x7fffffac, PT ;  /* 0x7fffffac0000780c */ /* 0x000fe20003fa6070 */
[----:B-1----:R-:W-:Y:S02]  /*12da0*/  VIADD R0, R4, 0xffffffe7 ;  /* 0xffffffe704007836 */ /* 0x002fe40000000000 */
[----:B------:R-:W1:Y:S01]  /*12db0*/  LDC R4, c[0x0][0x3a0] ;  /* 0x0000e800ff047b82 */ /* 0x000e620000000800 */
[----:B------:R-:W-:-:S04]  /*12dc0*/  IMAD.WIDE R6, R250, 0x4, R182 ;  /* 0x00000004fa067825 */ /* 0x000fc800078e02b6 */
[----:B------:R-:W-:Y:S01]  /*12dd0*/  IMAD.WIDE R250, R250, 0x4, R180 ;  /* 0x00000004fafa7825 */ /* 0x000fe200078e02b4 */
[----:B------:R4:W-:Y:S03]  /*12de0*/  LDGSTS.E [R2+0x20400], desc[UR28][R6.64], !P6 ;  /* 0x2040000006027fae */ /* 0x0009e6000f1a101c */
[----:B------:R-:W-:Y:S01]  /*12df0*/  IMAD.SHL.U32 R176, R232, 0x8, RZ ;  /* 0x00000008e8b07824 */ /* 0x000fe200078e00ff */
[----:B------:R-:W-:Y:S01]  /*12e00*/  LDGSTS.E [R2+0x20480], desc[UR28][R250.64], !P6 ;  /* 0x20480000fa027fae */ /* 0x000fe2000f1a101c */
[----:B------:R-:W-:Y:S02]  /*12e10*/  ISETP.GE.U32.AND P6, PT, R0, 0x7fffffa8, PT ;  /* 0x7fffffa80000780c */ /* 0x000fe40003fc6070 */
[----:B------:R-:W-:Y:S01]  /*12e20*/  IMAD.WIDE R178, R176, 0x4, R182 ;  /* 0x00000004b0b27825 */ /* 0x000fe200078e02b6 */
[----:B------:R4:W-:Y:S01]  /*12e30*/  STL.64 [R1], R6 ;  /* 0x0000000601007387 */ /* 0x0009e20000100a00 */
[----:B--2---:R-:W-:-:S02]  /*12e40*/  IADD3 R0, PT, PT, R3, -0x1d, RZ ;  /* 0xffffffe303007810 */ /* 0x004fc40007ffe0ff */
[----:B------:R-:W-:Y:S01]  /*12e50*/  IMAD.WIDE R176, R176, 0x4, R180 ;  /* 0x00000004b0b07825 */ /* 0x000fe200078e02b4 */
[----:B------:R-:W2:Y:S01]  /*12e60*/  LDC R3, c[0x0][0x3a0] ;  /* 0x0000e800ff037b82 */ /* 0x000ea20000000800 */
[----:B------:R-:W-:Y:S02]  /*12e70*/  LDGSTS.E [R2+0x20800], desc[UR28][R178.64], !P2 ;  /* 0x20800000b2027fae */ /* 0x000fe4000d1a101c */
[----:B------:R-:W-:Y:S02]  /*12e80*/  IMAD R172, R232, 0xc, RZ ;  /* 0x0000000ce8ac7824 */ /* 0x000fe400078e02ff */
[----:B------:R-:W-:Y:S03]  /*12e90*/  LDGSTS.E [R2+0x20880], desc[UR28][R176.64], !P2 ;  /* 0x20880000b0027fae */ /* 0x000fe6000d1a101c */
[----:B----4-:R-:W4:Y:S01]  /*12ea0*/  LDC R6, c[0x0][0x3a0] ;  /* 0x0000e800ff067b82 */ /* 0x010f220000000800 */
[----:B------:R-:W-:Y:S01]  /*12eb0*/  IMAD.WIDE R174, R172, 0x4, R182 ;  /* 0x00000004acae7825 */ /* 0x000fe200078e02b6 */
[----:B------:R-:W-:-:S03]  /*12ec0*/  ISETP.GE.U32.AND P2, PT, R0, 0x7fffffa4, PT ;  /* 0x7fffffa40000780c */ /* 0x000fc60003f46070 */
[----:B------:R-:W-:Y:S01]  /*12ed0*/  IMAD.WIDE R172, R172, 0x4, R180 ;  /* 0x00000004acac7825 */ /* 0x000fe200078e02b4 */
[----:B------:R-:W-:Y:S02]  /*12ee0*/  LDGSTS.E [R2+0x20c00], desc[UR28][R174.64], !P3 ;  /* 0x20c00000ae027fae */ /* 0x000fe4000d9a101c */
[----:B------:R-:W4:Y:S01]  /*12ef0*/  LDC R7, c[0x0][0x3a0] ;  /* 0x0000e800ff077b82 */ /* 0x000f220000000800 */
[----:B---3--:R-:W-:Y:S01]  /*12f00*/  VIADD R0, R5, 0xffffffdf ;  /* 0xffffffdf05007836 */ /* 0x008fe20000000000 */
[----:B------:R-:W-:Y:S01]  /*12f10*/  LDGSTS.E [R2+0x20c80], desc[UR28][R172.64], !P3 ;  /* 0x20c80000ac027fae */ /* 0x000fe2000d9a101c */
[----:B------:R-:W-:-:S03]  /*12f20*/  IMAD.SHL.U32 R168, R232, 0x10, RZ ;  /* 0x00000010e8a87824 */ /* 0x000fc600078e00ff */
[----:B------:R-:W-:Y:S02]  /*12f30*/  ISETP.GE.U32.AND P3, PT, R0, 0x7fffffa0, PT ;  /* 0x7fffffa00000780c */ /* 0x000fe40003f66070 */
[----:B-1----:R-:W-:Y:S01]  /*12f40*/  IADD3 R0, PT, PT, R4, -0x25, RZ ;  /* 0xffffffdb04007810 */ /* 0x002fe20007ffe0ff */
[----:B------:R-:W-:Y:S01]  /*12f50*/  IMAD R164, R232, 0x14, RZ ;  /* 0x00000014e8a47824 */ /* 0x000fe200078e02ff */
[----:B------:R-:W1:Y:S01]  /*12f60*/  LDC R4, c[0x0][0x3a0] ;  /* 0x0000e800ff047b82 */ /* 0x000e620000000800 */
[----:B------:R-:W-:-:S04]  /*12f70*/  IMAD.WIDE R170, R168, 0x4, R182 ;  /* 0x00000004a8aa7825 */ /* 0x000fc800078e02b6 */
[----:B------:R-:W-:Y:S01]  /*12f80*/  IMAD.WIDE R168, R168, 0x4, R180 ;  /* 0x00000004a8a87825 */ /* 0x000fe200078e02b4 */
[----:B------:R-:W-:Y:S02]  /*12f90*/  LDGSTS.E [R2+0x21000], desc[UR28][R170.64], !P4 ;  /* 0x21000000aa027fae */ /* 0x000fe4000e1a101c */
[----:B------:R-:W3:Y:S01]  /*12fa0*/  LDC R5, c[0x0][0x3a0] ;  /* 0x0000e800ff057b82 */ /* 0x000ee20000000800 */
[----:B------:R-:W-:Y:S01]  /*12fb0*/  IMAD R160, R232, 0x18, RZ ;  /* 0x00000018e8a07824 */ /* 0x000fe200078e02ff */
[----:B------:R-:W-:Y:S01]  /*12fc0*/  LDGSTS.E [R2+0x21080], desc[UR28][R168.64], !P4 ;  /* 0x21080000a8027fae */ /* 0x000fe2000e1a101c */
[----:B------:R-:W-:Y:S01]  /*12fd0*/  IMAD.WIDE R166, R164, 0x4, R182 ;  /* 0x00000004a4a67825 */ /* 0x000fe200078e02b6 */
[----:B------:R-:W-:-:S03]  /*12fe0*/  ISETP.GE.U32.AND P4, PT, R0, 0x7fffff9c, PT ;  /* 0x7fffff9c0000780c */ /* 0x000fc60003f86070 */
[----:B------:R-:W-:Y:S01]  /*12ff0*/  IMAD.WIDE R164, R164, 0x4, R180 ;  /* 0x00000004a4a47825 */ /* 0x000fe200078e02b4 */
[----:B--2---:R-:W-:Y:S01]  /*13000*/  IADD3 R3, PT, PT, R3, -0x2d, RZ ;  /* 0xffffffd303037810 */ /* 0x004fe20007ffe0ff */
[----:B------:R-:W-:Y:S02]  /*13010*/  LDGSTS.E [R2+0x21400], desc[UR28][R166.64], !P5 ;  /* 0x21400000a6027fae */ /* 0x000fe4000e9a101c */
[----:B------:R-:W-:Y:S02]  /*13020*/  IMAD.WIDE R162, R160, 0x4, R182 ;  /* 0x00000004a0a27825 */ /* 0x000fe400078e02b6 */
[----:B------:R-:W-:Y:S02]  /*13030*/  LDGSTS.E [R2+0x21480], desc[UR28][R164.64], !P5 ;  /* 0x21480000a4027fae */ /* 0x000fe4000e9a101c */
[----:B----4-:R-:W-:Y:S02]  /*13040*/  VIADD R0, R6, 0xffffffd7 ;  /* 0xffffffd706007836 */ /* 0x010fe40000000000 */
[----:B------:R-:W-:Y:S01]  /*13050*/  IMAD.WIDE R160, R160, 0x4, R180 ;  /* 0x00000004a0a07825 */ /* 0x000fe200078e02b4 */
[----:B------:R-:W2:Y:S01]  /*13060*/  LDC R6, c[0x0][0x3a0] ;  /* 0x0000e800ff067b82 */ /* 0x000ea20000000800 */
[----:B------:R-:W-:Y:S02]  /*13070*/  LDGSTS.E [R2+0x21800], desc[UR28][R162.64], !P6 ;  /* 0x21800000a2027fae */ /* 0x000fe4000f1a101c */
[----:B------:R-:W-:Y:S01]  /*13080*/  IMAD R156, R232, 0x1c, RZ ;  /* 0x0000001ce89c7824 */ /* 0x000fe200078e02ff */
[----:B------:R-:W-:Y:S01]  /*13090*/  ISETP.GE.U32.AND P5, PT, R0, 0x7fffff98, PT ;  /* 0x7fffff980000780c */ /* 0x000fe20003fa6070 */
[----:B------:R-:W-:Y:S01]  /*130a0*/  LDGSTS.E [R2+0x21880], desc[UR28][R160.64], !P6 ;  /* 0x21880000a0027fae */ /* 0x000fe2000f1a101c */
[----:B------:R-:W-:Y:S01]  /*130b0*/  ISETP.GE.U32.AND P6, PT, R3, 0x7fffff94, PT ;  /* 0x7fffff940300780c */ /* 0x000fe20003fc6070 */
[C---:B------:R-:W-:Y:S01]  /*130c0*/  IMAD.WIDE R158, R156.reuse, 0x4, R182 ;  /* 0x000000049c9e7825 */ /* 0x040fe200078e02b6 */
[----:B------:R-:W4:Y:S03]  /*130d0*/  LDC R3, c[0x0][0x3a0] ;  /* 0x0000e800ff037b82 */ /* 0x000f260000000800 */
[----:B------:R-:W-:Y:S01]  /*130e0*/  IMAD.WIDE R156, R156, 0x4, R180 ;  /* 0x000000049c9c7825 */ /* 0x000fe200078e02b4 */
[----:B------:R-:W-:Y:S03]  /*130f0*/  LDGSTS.E [R2+0x21c00], desc[UR28][R158.64], !P2 ;  /* 0x21c000009e027fae */ /* 0x000fe6000d1a101c */
[----:B------:R-:W-:Y:S01]  /*13100*/  IMAD.SHL.U32 R152, R232, 0x20, RZ ;  /* 0x00000020e8987824 */ /* 0x000fe200078e00ff */
[----:B------:R-:W-:Y:S01]  /*13110*/  LDGSTS.E [R2+0x21c80], desc[UR28][R156.64], !P2 ;  /* 0x21c800009c027fae */ /* 0x000fe2000d1a101c */
[----:B------:R-:W-:-:S02]  /*13120*/  VIADD R0, R7, 0xffffffcf ;  /* 0xffffffcf07007836 */ /* 0x000fc40000000000 */
[----:B------:R-:W-:-:S03]  /*13130*/  IMAD.WIDE R154, R152, 0x4, R182 ;  /* 0x00000004989a7825 */ /* 0x000fc600078e02b6 */
[----:B------:R-:W-:Y:S01]  /*13140*/  ISETP.GE.U32.AND P2, PT, R0, 0x7fffff90, PT ;  /* 0x7fffff900000780c */ /* 0x000fe20003f46070 */
[----:B------:R-:W-:Y:S01]  /*13150*/  IMAD.WIDE R152, R152, 0x4, R180 ;  /* 0x0000000498987825 */ /* 0x000fe200078e02b4 */
[----:B------:R-:W-:Y:S03]  /*13160*/  LDGSTS.E [R2+0x22000], desc[UR28][R154.64], !P3 ;  /* 0x220000009a027fae */ /* 0x000fe6000d9a101c */
[----:B-1----:R-:W-:Y:S01]  /*13170*/  VIADD R0, R4, 0xffffffcb ;  /* 0xffffffcb04007836 */ /* 0x002fe20000000000 */
[----:B------:R-:W-:Y:S01]  /*13180*/  LDGSTS.E [R2+0x22080], desc[UR28][R152.64], !P3 ;  /* 0x2208000098027fae */ /* 0x000fe2000d9a101c */
[C---:B------:R-:W-:Y:S01]  /*13190*/  IMAD R148, R232.reuse, 0x24, RZ ;  /* 0x00000024e8947824 */ /* 0x040fe200078e02ff */
[----:B------:R-:W1:Y:S01]  /*131a0*/  LDC R4, c[0x0][0x3a0] ;  /* 0x0000e800ff047b82 */ /* 0x000e620000000800 */
[----:B------:R-:W-:Y:S01]  /*131b0*/  IMAD R144, R232, 0x28, RZ ;  /* 0x00000028e8907824 */ /* 0x000fe200078e02ff */
[----:B------:R-:W-:Y:S01]  /*131c0*/  ISETP.GE.U32.AND P3, PT, R0, 0x7fffff8c, PT ;  /* 0x7fffff8c0000780c */ /* 0x000fe20003f66070 */
[----:B------:R-:W-:Y:S01]  /*131d0*/  IMAD.WIDE R150, R148, 0x4, R182 ;  /* 0x0000000494967825 */ /* 0x000fe200078e02b6 */
[----:B---3--:R-:W-:-:S03]  /*131e0*/  IADD3 R0, PT, PT, R5, -0x39, RZ ;  /* 0xffffffc705007810 */ /* 0x008fc60007ffe0ff */
[----:B------:R-:W-:Y:S01]  /*131f0*/  IMAD.WIDE R148, R148, 0x4, R180 ;  /* 0x0000000494947825 */ /* 0x000fe200078e02b4 */
[----:B------:R-:W3:Y:S01]  /*13200*/  LDC R5, c[0x0][0x3a0] ;  /* 0x0000e800ff057b82 */ /* 0x000ee20000000800 */
[----:B------:R-:W-:Y:S02]  /*13210*/  LDGSTS.E [R2+0x22400], desc[UR28][R150.64], !P4 ;  /* 0x2240000096027fae */ /* 0x000fe4000e1a101c */
[----:B------:R-:W-:Y:S02]  /*13220*/  IMAD.WIDE R146, R144, 0x4, R182 ;  /* 0x0000000490927825 */ /* 0x000fe400078e02b6 */
[----:B------:R-:W-:Y:S01]  /*13230*/  LDGSTS.E [R2+0x22480], desc[UR28][R148.64], !P4 ;  /* 0x2248000094027fae */ /* 0x000fe2000e1a101c */
[----:B------:R-:W-:Y:S01]  /*13240*/  ISETP.GE.U32.AND P4, PT, R0, 0x7fffff88, PT ;  /* 0x7fffff880000780c */ /* 0x000fe20003f86070 */
[----:B------:R-:W-:Y:S02]  /*13250*/  IMAD.WIDE R144, R144, 0x4, R180 ;  /* 0x0000000490907825 */ /* 0x000fe400078e02b4 */
[----:B------:R-:W-:Y:S02]  /*13260*/  LDGSTS.E [R2+0x22800], desc[UR28][R146.64], !P5 ;  /* 0x2280000092027fae */ /* 0x000fe4000e9a101c */
[----:B--2---:R-:W-:-:S02]  /*13270*/  VIADD R0, R6, 0xffffffc3 ;  /* 0xffffffc306007836 */ /* 0x004fc40000000000 */
[----:B------:R-:W-:Y:S01]  /*13280*/  IMAD R140, R232, 0x2c, RZ ;  /* 0x0000002ce88c7824 */ /* 0x000fe200078e02ff */
[----:B------:R-:W2:Y:S01]  /*13290*/  LDC R6, c[0x0][0x3a0] ;  /* 0x0000e800ff067b82 */ /* 0x000ea20000000800 */
[----:B------:R-:W-:Y:S01]  /*132a0*/  LDGSTS.E [R2+0x22880], desc[UR28][R144.64], !P5 ;  /* 0x2288000090027fae */ /* 0x000fe2000e9a101c */
[----:B------:R-:W-:Y:S01]  /*132b0*/  ISETP.GE.U32.AND P5, PT, R0, 0x7fffff84, PT ;  /* 0x7fffff840000780c */ /* 0x000fe20003fa6070 */
[----:B------:R-:W-:-:S04]  /*132c0*/  IMAD.WIDE R142, R140, 0x4, R182 ;  /* 0x000000048c8e7825 */ /* 0x000fc800078e02b6 */
[----:B------:R-:W-:Y:S01]  /*132d0*/  IMAD.WIDE R140, R140, 0x4, R180 ;  /* 0x000000048c8c7825 */ /* 0x000fe200078e02b4 */
[----:B------:R-:W-:Y:S03]  /*132e0*/  LDGSTS.E [R2+0x22c00], desc[UR28][R142.64], !P6 ;  /* 0x22c000008e027fae */ /* 0x000fe6000f1a101c */
[----:B----4-:R-:W-:Y:S01]  /*132f0*/  VIADD R0, R3, 0xfffffffe ;  /* 0xfffffffe03007836 */ /* 0x010fe20000000000 */
[----:B------:R-:W-:Y:S01]  /*13300*/  LDGSTS.E [R2+0x22c80], desc[UR28][R140.64], !P6 ;  /* 0x22c800008c027fae */ /* 0x000fe2000f1a101c */
[C---:B------:R-:W-:Y:S01]  /*13310*/  IMAD R136, R232.reuse, 0x30, RZ ;  /* 0x00000030e8887824 */ /* 0x040fe200078e02ff */
[----:B------:R-:W4:Y:S01]  /*13320*/  LDC R3, c[0x0][0x3a0] ;  /* 0x0000e800ff037b82 */ /* 0x000f220000000800 */
[----:B------:R-:W-:Y:S01]  /*13330*/  IMAD R132, R232, 0x34, RZ ;  /* 0x00000034e8847824 */ /* 0x000fe200078e02ff */
[----:B------:R-:W-:Y:S01]  /*13340*/  ISETP.GE.U32.AND P6, PT, R0, 0x7fffffbf, PT ;  /* 0x7fffffbf0000780c */ /* 0x000fe20003fc6070 */
[----:B------:R-:W-:Y:S01]  /*13350*/  IMAD.WIDE R138, R136, 0x4, R182 ;  /* 0x00000004888a7825 */ /* 0x000fe200078e02b6 */
[----:B-1----:R-:W-:-:S03]  /*13360*/  IADD3 R0, PT, PT, R4, -0x6, RZ ;  /* 0xfffffffa04007810 */ /* 0x002fc60007ffe0ff */
[----:B------:R-:W-:Y:S01]  /*13370*/  IMAD.WIDE R136, R136, 0x4, R180 ;  /* 0x0000000488887825 */ /* 0x000fe200078e02b4 */
[----:B------:R-:W1:Y:S01]  /*13380*/  LDC R4, c[0x0][0x3a0] ;  /* 0x0000e800ff047b82 */ /* 0x000e620000000800 */
[----:B------:R-:W-:Y:S02]  /*13390*/  LDGSTS.E [R2+0x23000], desc[UR28][R138.64], !P2 ;  /* 0x230000008a027fae */ /* 0x000fe4000d1a101c */
[----:B------:R-:W-:Y:S02]  /*133a0*/  IMAD.WIDE R134, R132, 0x4, R182 ;  /* 0x0000000484867825 */ /* 0x000fe400078e02b6 */
[----:B------:R-:W-:Y:S01]  /*133b0*/  LDGSTS.E [R2+0x23080], desc[UR28][R136.64], !P2 ;  /* 0x2308000088027fae */ /* 0x000fe2000d1a101c */
[----:B------:R-:W-:Y:S01]  /*133c0*/  ISETP.GE.U32.AND P2, PT, R0, 0x7fffffbb, PT ;  /* 0x7fffffbb0000780c */ /* 0x000fe20003f46070 */
[----:B------:R-:W-:Y:S02]  /*133d0*/  IMAD.WIDE R132, R132, 0x4, R180 ;  /* 0x0000000484847825 */ /* 0x000fe400078e02b4 */
[----:B------:R-:W-:Y:S02]  /*133e0*/  LDGSTS.E [R2+0x23400], desc[UR28][R134.64], !P3 ;  /* 0x2340000086027fae */ /* 0x000fe4000d9a101c */
[----:B---3--:R-:W-:-:S02]  /*133f0*/  VIADD R0, R5, 0xfffffff6 ;  /* 0xfffffff605007836 */ /* 0x008fc40000000000 */
[----:B------:R-:W-:Y:S01]  /*13400*/  IMAD R128, R232, 0x38, RZ ;  /* 0x00000038e8807824 */ /* 0x000fe200078e02ff */
[----:B------:R-:W3:Y:S01]  /*13410*/  LDC R5, c[0x0][0x3a0] ;  /* 0x0000e800ff057b82 */ /* 0x000ee20000000800 */
[----:B------:R-:W-:Y:S01]  /*13420*/  LDGSTS.E [R2+0x23480], desc[UR28][R132.64], !P3 ;  /* 0x2348000084027fae */ /* 0x000fe2000d9a101c */
[----:B------:R-:W-:Y:S01]  /*13430*/  ISETP.GE.U32.AND P3, PT, R0, 0x7fffffb7, PT ;  /* 0x7fffffb70000780c */ /* 0x000fe20003f66070 */
[----:B------:R-:W-:-:S04]  /*13440*/  IMAD.WIDE R130, R128, 0x4, R182 ;  /* 0x0000000480827825 */ /* 0x000fc800078e02b6 */
[----:B------:R-:W-:Y:S01]  /*13450*/  IMAD.WIDE R128, R128, 0x4, R180 ;  /* 0x0000000480807825 */ /* 0x000fe200078e02b4 */
[----:B------:R-:W-:Y:S03]  /*13460*/  LDGSTS.E [R2+0x23800], desc[UR28][R130.64], !P4 ;  /* 0x2380000082027fae */ /* 0x000fe6000e1a101c */
[----:B--2---:R-:W-:Y:S01]  /*13470*/  VIADD R0, R6, 0xfffffff2 ;  /* 0xfffffff206007836 */ /* 0x004fe20000000000 */
[----:B------:R-:W-:Y:S01]  /*13480*/  LDGSTS.E [R2+0x23880], desc[UR28][R128.64], !P4 ;  /* 0x2388000080027fae */ /* 0x000fe2000e1a101c */
[----:B------:R-:W-:Y:S01]  /*13490*/  IMAD R124, R232, 0x3c, RZ ;  /* 0x0000003ce87c7824 */ /* 0x000fe200078e02ff */
[----:B------:R-:W2:Y:S01]  /*134a0*/  LDC R6, c[0x0][0x3a0] ;  /* 0x0000e800ff067b82 */ /* 0x000ea20000000800 */
[----:B------:R-:W-:Y:S02]  /*134b0*/  LOP3.LUT R247, R236, 0x20, RZ, 0x3c, !PT ;  /* 0x00000020ecf77812 */ /* 0x000fe400078e3cff */
[----:B------:R-:W-:Y:S01]  /*134c0*/  ISETP.GE.U32.AND P4, PT, R0, 0x7fffffb3, PT ;  /* 0x7fffffb30000780c */ /* 0x000fe20003f86070 */
[----:B------:R-:W-:Y:S01]  /*134d0*/  IMAD.WIDE R126, R124, 0x4, R182 ;  /* 0x000000047c7e7825 */ /* 0x000fe200078e02b6 */
[----:B----4-:R-:W-:-:S03]  /*134e0*/  IADD3 R0, PT, PT, R3, -0x12, RZ ;  /* 0xffffffee03007810 */ /* 0x010fc60007ffe0ff */
[----:B------:R-:W-:Y:S01]  /*134f0*/  IMAD.WIDE R124, R124, 0x4, R180 ;  /* 0x000000047c7c7825 */ /* 0x000fe200078e02b4 */
[----:B------:R-:W4:Y:S01]  /*13500*/  LDC R3, c[0x0][0x3a0] ;  /* 0x0000e800ff037b82 */ /* 0x000f220000000800 */
[----:B------:R-:W-:Y:S02]  /*13510*/  LDGSTS.E [R2+0x23c00], desc[UR28][R126.64], !P5 ;  /* 0x23c000007e027fae */ /* 0x000fe4000e9a101c */
[----:B------:R-:W-:Y:S02]  /*13520*/  VIADD R247, R247, UR6 ;  /* 0x00000006f7f77c36 */ /* 0x000fe40008000000 */
[----:B------:R-:W-:Y:S01]  /*13530*/  LDGSTS.E [R2+0x23c80], desc[UR28][R124.64], !P5 ;  /* 0x23c800007c027fae */ /* 0x000fe2000e9a101c */
[----:B------:R-:W-:Y:S01]  /*13540*/  IMAD.WIDE R10, R232, 0x4, R182 ;  /* 0x00000004e80a7825 */ /* 0x000fe200078e02b6 */
[----:B------:R-:W-:-:S03]  /*13550*/  ISETP.GE.U32.AND P5, PT, R0, 0x7fffffaf, PT ;  /* 0x7fffffaf0000780c */ /* 0x000fc60003fa6070 */
[----:B------:R-:W-:Y:S01]  /*13560*/  IMAD.WIDE R8, R232, 0x4, R180 ;  /* 0x00000004e8087825 */ /* 0x000fe200078e02b4 */
[----:B------:R2:W-:Y:S03]  /*13570*/  LDGSTS.E [R247+0x20100], desc[UR28][R10.64], !P6 ;  /* 0x201000000af77fae */ /* 0x0005e6000f1a101c */
[----:B-1----:R-:W-:Y:S01]  /*13580*/  VIADD R0, R4, 0xffffffea ;  /* 0xffffffea04007836 */ /* 0x002fe20000000000 */
[----:B------:R1:W-:Y:S01]  /*13590*/  LDGSTS.E [R247+0x20180], desc[UR28][R8.64], !P6 ;  /* 0x2018000008f77fae */ /* 0x0003e2000f1a101c */
        /* <DEDUP_REMOVED lines=15> */
[----:B------:R-:W2:Y:S01]  /*13690*/  LDC R6, c[0x0][0x3a0] ;  /* 0x0000e800ff067b82 */ /* 0x000ea20000000800 */
[----:B------:R-:W-:Y:S01]  /*136a0*/  IMAD R112, R232, 0xd, RZ ;  /* 0x0000000de8707824 */ /* 0x000fe200078e02ff */
[----:B------:R-:W-:Y:S01]  /*136b0*/  LDGSTS.E [R247+0x20980], desc[UR28][R116.64], !P3 ;  /* 0x2098000074f77fae */ /* 0x000fe2000d9a101c */
[----:B------:R-:W-:Y:S01]  /*136c0*/  ISETP.GE.U32.AND P3, PT, R0, 0x7fffffa3, PT ;  /* 0x7fffffa30000780c */ /* 0x000fe20003f66070 */
[----:B----4-:R-:W-:Y:S02]  /*136d0*/  VIADD R0, R3, 0xffffffde ;  /* 0xffffffde03007836 */ /* 0x010fe40000000000 */
[C---:B------:R-:W-:Y:S02]  /*136e0*/  IMAD.WIDE R114, R112.reuse, 0x4, R182 ;  /* 0x0000000470727825 */ /* 0x040fe400078e02b6 */
[----:B------:R-:W4:Y:S02]  /*136f0*/  LDC R3, c[0x0][0x3a0] ;  /* 0x0000e800ff037b82 */ /* 0x000f240000000800 */
[----:B------:R-:W-:Y:S01]  /*13700*/  IMAD.WIDE R112, R112, 0x4, R180 ;  /* 0x0000000470707825 */ /* 0x000fe200078e02b4 */
[----:B------:R-:W-:Y:S03]  /*13710*/  LDGSTS.E [R247+0x20d00], desc[UR28][R114.64], !P4 ;  /* 0x20d0000072f77fae */ /* 0x000fe6000e1a101c */
[----:B------:R-:W-:Y:S01]  /*13720*/  IMAD R108, R232, 0x11, RZ ;  /* 0x00000011e86c7824 */ /* 0x000fe200078e02ff */
[----:B------:R-:W-:Y:S01]  /*13730*/  LDGSTS.E [R247+0x20d80], desc[UR28][R112.64], !P4 ;  /* 0x20d8000070f77fae */ /* 0x000fe2000e1a101c */
[----:B------:R-:W-:-:S02]  /*13740*/  ISETP.GE.U32.AND P4, PT, R0, 0x7fffff9f, PT ;  /* 0x7fffff9f0000780c */ /* 0x000fc40003f86070 */
[----:B------:R-:W-:Y:S01]  /*13750*/  IMAD.WIDE R110, R108, 0x4, R182 ;  /* 0x000000046c6e7825 */ /* 0x000fe200078e02b6 */
[----:B-1----:R-:W-:Y:S02]  /*13760*/  IADD3 R0, PT, PT, R4, -0x26, RZ ;  /* 0xffffffda04007810 */ /* 0x002fe40007ffe0ff */
[----:B------:R-:W1:Y:S01]  /*13770*/  LDC R4, c[0x0][0x3a0] ;  /* 0x0000e800ff047b82 */ /* 0x000e620000000800 */
[----:B------:R-:W-:Y:S01]  /*13780*/  IMAD.WIDE R108, R108, 0x4, R180 ;  /* 0x000000046c6c7825 */ /* 0x000fe200078e02b4 */
[----:B------:R-:W-:Y:S03]  /*13790*/  LDGSTS.E [R247+0x21100], desc[UR28][R110.64], !P5 ;  /* 0x211000006ef77fae */ /* 0x000fe6000e9a101c */
[----:B------:R-:W-:Y:S01]  /*137a0*/  IMAD R104, R232, 0x15, RZ ;  /* 0x00000015e8687824 */ /* 0x000fe200078e02ff */
[----:B------:R-:W-:Y:S01]  /*137b0*/  LDGSTS.E [R247+0x21180], desc[UR28][R108.64], !P5 ;  /* 0x211800006cf77fae */ /* 0x000fe2000e9a101c */
[----:B------:R-:W-:-:S02]  /*137c0*/  ISETP.GE.U32.AND P5, PT, R0, 0x7fffff9b, PT ;  /* 0x7fffff9b0000780c */ /* 0x000fc40003fa6070 */
[----:B------:R-:W-:-:S04]  /*137d0*/  IMAD.WIDE R106, R104, 0x4, R182 ;  /* 0x00000004686a7825 */ /* 0x000fc800078e02b6 */
[----:B------:R-:W-:Y:S01]  /*137e0*/  IMAD.WIDE R104, R104, 0x4, R180 ;  /* 0x0000000468687825 */ /* 0x000fe200078e02b4 */
[----:B------:R-:W-:Y:S03]  /*137f0*/  LDGSTS.E [R247+0x21500], desc[UR28][R106.64], !P6 ;  /* 0x215000006af77fae */ /* 0x000fe6000f1a101c */
[----:B---3--:R-:W-:Y:S01]  /*13800*/  VIADD R0, R5, 0xffffffd6 ;  /* 0xffffffd605007836 */ /* 0x008fe20000000000 */
[----:B------:R-:W-:Y:S01]  /*13810*/  LDGSTS.E [R247+0x21580], desc[UR28][R104.64], !P6 ;  /* 0x2158000068f77fae */ /* 0x000fe2000f1a101c */
[----:B------:R-:W-:Y:S01]  /*13820*/  IMAD R100, R232, 0x19, RZ ;  /* 0x00000019e8647824 */ /* 0x000fe200078e02ff */
[----:B------:R-:W3:Y:S02]  /*13830*/  LDC R5, c[0x0][0x3a0] ;  /* 0x0000e800ff057b82 */ /* 0x000ee40000000800 */
[----:B------:R-:W-:Y:S01]  /*13840*/  ISETP.GE.U32.AND P6, PT, R0, 0x7fffff97, PT ;  /* 0x7fffff970000780c */ /* 0x000fe20003fc6070 */
[----:B------:R-:W-:-:S04]  /*13850*/  IMAD.WIDE R102, R100, 0x4, R182 ;  /* 0x0000000464667825 */ /* 0x000fc800078e02b6 */
[----:B------:R-:W-:Y:S01]  /*13860*/  IMAD.WIDE R100, R100, 0x4, R180 ;  /* 0x0000000464647825 */ /* 0x000fe200078e02b4 */
[----:B------:R-:W-:Y:S03]  /*13870*/  LDGSTS.E [R247+0x21900], desc[UR28][R102.64], !P2 ;  /* 0x2190000066f77fae */ /* 0x000fe6000d1a101c */
[----:B--2---:R-:W-:Y:S01]  /*13880*/  VIADD R0, R6, 0xffffffd2 ;  /* 0xffffffd206007836 */ /* 0x004fe20000000000 */
[----:B------:R-:W-:Y:S01]  /*13890*/  LDGSTS.E [R247+0x21980], desc[UR28][R100.64], !P2 ;  /* 0x2198000064f77fae */ /* 0x000fe2000d1a101c */
[----:B------:R-:W-:Y:S01]  /*138a0*/  IMAD R96, R232, 0x1d, RZ ;  /* 0x0000001de8607824 */ /* 0x000fe200078e02ff */
[----:B------:R-:W2:Y:S02]  /*138b0*/  LDC R6, c[0x0][0x3a0] ;  /* 0x0000e800ff067b82 */ /* 0x000ea40000000800 */
[----:B------:R-:W-:Y:S01]  /*138c0*/  ISETP.GE.U32.AND P2, PT, R0, 0x7fffff93, PT ;  /* 0x7fffff930000780c */ /* 0x000fe20003f46070 */
[----:B------:R-:W-:Y:S01]  /*138d0*/  IMAD.WIDE R98, R96, 0x4, R182 ;  /* 0x0000000460627825 */ /* 0x000fe200078e02b6 */
[----:B----4-:R-:W-:-:S03]  /*138e0*/  IADD3 R0, PT, PT, R3, -0x32, RZ ;  /* 0xffffffce03007810 */ /* 0x010fc60007ffe0ff */
[----:B------:R-:W-:Y:S01]  /*138f0*/  IMAD.WIDE R96, R96, 0x4, R180 ;  /* 0x0000000460607825 */ /* 0x000fe200078e02b4 */
[----:B------:R-:W4:Y:S01]  /*13900*/  LDC R3, c[0x0][0x3a0] ;  /* 0x0000e800ff037b82 */ /* 0x000f220000000800 */
[----:B------:R-:W-:Y:S02]  /*13910*/  LDGSTS.E [R247+0x21d00], desc[UR28][R98.64], !P3 ;  /* 0x21d0000062f77fae */ /* 0x000fe4000d9a101c */
[----:B------:R-:W-:Y:S02]  /*13920*/  IMAD R92, R232, 0x21, RZ ;  /* 0x00000021e85c7824 */ /* 0x000fe400078e02ff */
[----:B------:R-:W-:Y:S01]  /*13930*/  LDGSTS.E [R247+0x21d80], desc[UR28][R96.64], !P3 ;  /* 0x21d8000060f77fae */ /* 0x000fe2000d9a101c */
[----:B------:R-:W-:Y:S01]  /*13940*/  ISETP.GE.U32.AND P3, PT, R0, 0x7fffff8f, PT ;  /* 0x7fffff8f0000780c */ /* 0x000fe20003f66070 */
[----:B------:R-:W-:-:S04]  /*13950*/  IMAD.WIDE R94, R92, 0x4, R182 ;  /* 0x000000045c5e7825 */ /* 0x000fc800078e02b6 */
        /* <DEDUP_REMOVED lines=8> */
[----:B------:R-:W-:-:S04]  /*139e0*/  IMAD.WIDE R90, R88, 0x4, R182 ;  /* 0x00000004585a7825 */ /* 0x000fc800078e02b6 */
[----:B------:R-:W-:Y:S01]  /*139f0*/  IMAD.WIDE R88, R88, 0x4, R180 ;  /* 0x0000000458587825 */ /* 0x000fe200078e02b4 */
[----:B------:R-:W-:Y:S03]  /*13a00*/  LDGSTS.E [R247+0x22500], desc[UR28][R90.64], !P5 ;  /* 0x225000005af77fae */ /* 0x000fe6000e9a101c */
[----:B---3--:R-:W-:Y:S01]  /*13a10*/  VIADD R0, R5, 0xffffffc6 ;  /* 0xffffffc605007836 */ /* 0x008fe20000000000 */
[----:B------:R-:W-:Y:S01]  /*13a20*/  LDGSTS.E [R247+0x22580], desc[UR28][R88.64], !P5 ;  /* 0x2258000058f77fae */ /* 0x000fe2000e9a101c */
[----:B------:R-:W-:Y:S01]  /*13a30*/  IMAD.WIDE R86, R84, 0x4, R182 ;  /* 0x0000000454567825 */ /* 0x000fe200078e02b6 */
[----:B------:R-:W3:Y:S02]  /*13a40*/  LDC R5, c[0x0][0x3a0] ;  /* 0x0000e800ff057b82 */ /* 0x000ee40000000800 */
[----:B------:R-:W-:Y:S01]  /*13a50*/  ISETP.GE.U32.AND P5, PT, R0, 0x7fffff87, PT ;  /* 0x7fffff870000780c */ /* 0x000fe20003fa6070 */
[----:B------:R-:W-:Y:S01]  /*13a60*/  IMAD.WIDE R84, R84, 0x4, R180 ;  /* 0x0000000454547825 */ /* 0x000fe200078e02b4 */
[----:B--2---:R-:W-:Y:S01]  /*13a70*/  IADD3 R0, PT, PT, R6, -0x3e, RZ ;  /* 0xffffffc206007810 */ /* 0x004fe20007ffe0ff */
[----:B------:R-:W-:Y:S02]  /*13a80*/  LDGSTS.E [R247+0x22900], desc[UR28][R86.64], !P6 ;  /* 0x2290000056f77fae */ /* 0x000fe4000f1a101c */
[----:B------:R-:W-:Y:S01]  /*13a90*/  IMAD R80, R232, 0x2d, RZ ;  /* 0x0000002de8507824 */ /* 0x000fe200078e02ff */
[----:B------:R-:W2:Y:S01]  /*13aa0*/  LDC R6, c[0x0][0x3a0] ;  /* 0x0000e800ff067b82 */ /* 0x000ea20000000800 */
[----:B------:R-:W-:Y:S01]  /*13ab0*/  LDGSTS.E [R247+0x22980], desc[UR28][R84.64], !P6 ;  /* 0x2298000054f77fae */ /* 0x000fe2000f1a101c */
[----:B------:R-:W-:Y:S01]  /*13ac0*/  ISETP.GE.U32.AND P6, PT, R0, 0x7fffff83, PT ;  /* 0x7fffff830000780c */ /* 0x000fe20003fc6070 */
[----:B----4-:R-:W-:-:S02]  /*13ad0*/  VIADD R0, R3, 0xfffffffd ;  /* 0xfffffffd03007836 */ /* 0x010fc40000000000 */
[----:B------:R-:W-:-:S03]  /*13ae0*/  IMAD.WIDE R82, R80, 0x4, R182 ;  /* 0x0000000450527825 */ /* 0x000fc600078e02b6 */
[----:B------:R-:W4:Y:S01]  /*13af0*/  LDC R3, c[0x0][0x3a0] ;  /* 0x0000e800ff037b82 */ /* 0x000f220000000800 */
[----:B------:R-:W-:Y:S01]  /*13b00*/  IMAD.WIDE R80, R80, 0x4, R180 ;  /* 0x0000000450507825 */ /* 0x000fe200078e02b4 */
[----:B------:R-:W-:Y:S03]  /*13b10*/  LDGSTS.E [R247+0x22d00], desc[UR28][R82.64], !P2 ;  /* 0x22d0000052f77fae */ /* 0x000fe6000d1a101c */
[----:B------:R-:W-:Y:S01]  /*13b20*/  IMAD R76, R232, 0x31, RZ ;  /* 0x00000031e84c7824 */ /* 0x000fe200078e02ff */
[----:B------:R-:W-:Y:S01]  /*13b30*/  LDGSTS.E [R247+0x22d80], desc[UR28][R80.64], !P2 ;  /* 0x22d8000050f77fae */ /* 0x000fe2000d1a101c */
[----:B------:R-:W-:Y:S02]  /*13b40*/  ISETP.GE.U32.AND P2, PT, R0, 0x7fffffbe, PT ;  /* 0x7fffffbe0000780c */ /* 0x000fe40003f46070 */
        /* <DEDUP_REMOVED lines=14> */
[----:B------:R-:W-:Y:S02]  /*13c30*/  IMAD R64, R232, 0x3d, RZ ;  /* 0x0000003de8407824 */ /* 0x000fe400078e02ff */
[----:B------:R-:W-:Y:S01]  /*13c40*/  IMAD.WIDE R70, R68, 0x4, R182 ;  /* 0x0000000444467825 */ /* 0x000fe200078e02b6 */
[----:B------:R-:W-:Y:S01]  /*13c50*/  LDGSTS.E [R247+0x23580], desc[UR28][R72.64], !P4 ;  /* 0x2358000048f77fae */ /* 0x000fe2000e1a101c */
[----:B------:R-:W-:Y:S02]  /*13c60*/  ISETP.GE.U32.AND P4, PT, R0, 0x7fffffb6, PT ;  /* 0x7fffffb60000780c */ /* 0x000fe40003f86070 */
[----:B------:R-:W-:Y:S01]  /*13c70*/  IMAD.WIDE R68, R68, 0x4, R180 ;  /* 0x0000000444447825 */ /* 0x000fe200078e02b4 */
[----:B----4-:R-:W-:Y:S01]  /*13c80*/  IADD3 R3, PT, PT, R3, -0x13, RZ ;  /* 0xffffffed03037810 */ /* 0x010fe20007ffe0ff */
[----:B------:R-:W-:Y:S02]  /*13c90*/  LDGSTS.E [R247+0x23900], desc[UR28][R70.64], !P5 ;  /* 0x2390000046f77fae */ /* 0x000fe4000e9a101c */
[----:B------:R-:W-:-:S02]  /*13ca0*/  IMAD.WIDE R66, R64, 0x4, R182 ;  /* 0x0000000440427825 */ /* 0x000fc400078e02b6 */
[----:B------:R-:W-:Y:S02]  /*13cb0*/  LDGSTS.E [R247+0x23980], desc[UR28][R68.64], !P5 ;  /* 0x2398000044f77fae */ /* 0x000fe4000e9a101c */
[----:B--2---:R-:W-:Y:S02]  /*13cc0*/  VIADD R0, R6, 0xfffffff1 ;  /* 0xfffffff106007836 */ /* 0x004fe40000000000 */
[----:B------:R-:W-:Y:S01]  /*13cd0*/  IMAD.WIDE R64, R64, 0x4, R180 ;  /* 0x0000000440407825 */ /* 0x000fe200078e02b4 */
[----:B------:R-:W2:Y:S01]  /*13ce0*/  LDC R6, c[0x0][0x3a0] ;  /* 0x0000e800ff067b82 */ /* 0x000ea20000000800 */
[----:B------:R-:W-:Y:S01]  /*13cf0*/  LDGSTS.E [R247+0x23d00], desc[UR28][R66.64], !P6 ;  /* 0x23d0000042f77fae */ /* 0x000fe2000f1a101c */
[----:B------:R-:W-:Y:S01]  /*13d00*/  ISETP.GE.U32.AND P5, PT, R0, 0x7fffffb2, PT ;  /* 0x7fffffb20000780c */ /* 0x000fe20003fa6070 */
[----:B------:R-:W-:Y:S01]  /*13d10*/  IMAD.SHL.U32 R0, R232, 0x2, RZ ;  /* 0x00000002e8007824 */ /* 0x000fe200078e00ff */
[----:B------:R-:W-:Y:S01]  /*13d20*/  LOP3.LUT R7, R236, 0x40, RZ, 0x3c, !PT ;  /* 0x00000040ec077812 */ /* 0x000fe200078e3cff */
[----:B------:R-:W-:Y:S01]  /*13d30*/  LDGSTS.E [R247+0x23d80], desc[UR28][R64.64], !P6 ;  /* 0x23d8000040f77fae */ /* 0x000fe2000f1a101c */
[----:B------:R-:W-:-:S02]  /*13d40*/  ISETP.GE.U32.AND P6, PT, R3, 0x7fffffae, PT ;  /* 0x7fffffae0300780c */ /* 0x000fc40003fc6070 */
[----:B------:R-:W4:Y:S01]  /*13d50*/  LDC R3, c[0x0][0x3a0] ;  /* 0x0000e800ff037b82 */ /* 0x000f220000000800 */
[----:B------:R1:W-:Y:S01]  /*13d60*/  STL.64 [R1+0x30], R10 ;  /* 0x0000300a01007387 */ /* 0x0003e20000100a00 */
[----:B------:R-:W-:-:S03]  /*13d70*/  VIADD R245, R7, UR6 ;  /* 0x0000000607f57c36 */ /* 0x000fc60008000000 */
[----:B------:R3:W-:Y:S01]  /*13d80*/  STL.64 [R1+0x28], R8 ;  /* 0x0000280801007387 */ /* 0x0007e20000100a00 */
[----:B------:R-:W-:Y:S02]  /*13d90*/  IMAD R60, R232, 0x6, RZ ;  /* 0x00000006e83c7824 */ /* 0x000fe400078e02ff */
[----:B-1----:R-:W-:-:S04]  /*13da0*/  IMAD.WIDE R10, R0, 0x4, R182 ;  /* 0x00000004000a7825 */ /* 0x002fc800078e02b6 */
[----:B---3--:R-:W-:Y:S01]  /*13db0*/  IMAD.WIDE R8, R0, 0x4, R180 ;  /* 0x0000000400087825 */ /* 0x008fe200078e02b4 */
[----:B------:R-:W-:Y:S03]  /*13dc0*/  LDGSTS.E [R245+0x20200], desc[UR28][R10.64], !P2 ;  /* 0x202000000af57fae */ /* 0x000fe6000d1a101c */
[----:B------:R-:W-:Y:S01]  /*13dd0*/  VIADD R0, R4, 0xffffffe9 ;  /* 0xffffffe904007836 */ /* 0x000fe20000000000 */
[----:B------:R1:W-:Y:S01]  /*13de0*/  LDGSTS.E [R245+0x20280], desc[UR28][R8.64], !P2 ;  /* 0x2028000008f57fae */ /* 0x0003e2000d1a101c */
[----:B------:R-:W3:Y:S01]  /*13df0*/  LDC R4, c[0x0][0x3a0] ;  /* 0x0000e800ff047b82 */ /* 0x000ee20000000800 */
[----:B------:R-:W-:Y:S02]  /*13e00*/  IMAD.WIDE R62, R60, 0x4, R182 ;  /* 0x000000043c3e7825 */ /* 0x000fe400078e02b6 */
[----:B------:R-:W-:Y:S02]  /*13e10*/  ISETP.GE.U32.AND P2, PT, R0, 0x7fffffaa, PT ;  /* 0x7fffffaa0000780c */ /* 0x000fe40003f46070 */
[----:B------:R-:W-:Y:S01]  /*13e20*/  IMAD.WIDE R60, R60, 0x4, R180 ;  /* 0x000000043c3c7825 */ /* 0x000fe200078e02b4 */
[----:B------:R-:W-:Y:S01]  /*13e30*/  IADD3 R0, PT, PT, R5, -0x1b, RZ ;  /* 0xffffffe505007810 */ /* 0x000fe20007ffe0ff */
[----:B------:R-:W-:Y:S01]  /*13e40*/  LDGSTS.E [R245+0x20600], desc[UR28][R62.64], !P3 ;  /* 0x206000003ef57fae */ /* 0x000fe2000d9a101c */
[----:B------:R-:W1:Y:S01]  /*13e50*/  LDC R5, c[0x0][0x3a0] ;  /* 0x0000e800ff057b82 */ /* 0x000e620000000800 */
[----:B------:R-:W-:-:S02]  /*13e60*/  IMAD R56, R232, 0xa, RZ ;  /* 0x0000000ae8387824 */ /* 0x000fc400078e02ff */
[----:B------:R-:W-:Y:S01]  /*13e70*/  LDGSTS.E [R245+0x20680], desc[UR28][R60.64], !P3 ;  /* 0x206800003cf57fae */ /* 0x000fe2000d9a101c */
[----:B------:R-:W-:Y:S01]  /*13e80*/  ISETP.GE.U32.AND P3, PT, R0, 0x7fffffa6, PT ;  /* 0x7fffffa60000780c */ /* 0x000fe20003f66070 */
[----:B------:R-:W-:-:S04]  /*13e90*/  IMAD.WIDE R58, R56, 0x4, R182 ;  /* 0x00000004383a7825 */ /* 0x000fc800078e02b6 */
[----:B------:R-:W-:Y:S01]  /*13ea0*/  IMAD.WIDE R56, R56, 0x4, R180 ;  /* 0x0000000438387825 */ /* 0x000fe200078e02b4 */
[----:B------:R-:W-:Y:S03]  /*13eb0*/  LDGSTS.E [R245+0x20a00], desc[UR28][R58.64], !P4 ;  /* 0x20a000003af57fae */ /* 0x000fe6000e1a101c */
[----:B--2---:R-:W-:Y:S01]  /*13ec0*/  VIADD R0, R6, 0xffffffe1 ;  /* 0xffffffe106007836 */ /* 0x004fe20000000000 */
[----:B------:R-:W-:Y:S01]  /*13ed0*/  LDGSTS.E [R245+0x20a80], desc[UR28][R56.64], !P4 ;  /* 0x20a8000038f57fae */ /* 0x000fe2000e1a101c */
[----:B------:R-:W2:Y:S01]  /*13ee0*/  LDC R6, c[0x0][0x3a0] ;  /* 0x0000e800ff067b82 */ /* 0x000ea20000000800 */
[----:B------:R-:W-:Y:S02]  /*13ef0*/  IMAD R52, R232, 0xe, RZ ;  /* 0x0000000ee8347824 */ /* 0x000fe400078e02ff */
[----:B------:R-:W-:Y:S01]  /*13f00*/  ISETP.GE.U32.AND P4, PT, R0, 0x7fffffa2, PT ;  /* 0x7fffffa20000780c */ /* 0x000fe20003f86070 */
[----:B----4-:R-:W-:-:S02]  /*13f10*/  VIADD R0, R3, 0xffffffdd ;  /* 0xffffffdd03007836 */ /* 0x010fc40000000000 */
        /* <DEDUP_REMOVED lines=8> */
[----:B---3--:R-:W-:Y:S02]  /*13fa0*/  IADD3 R0, PT, PT, R4, -0x27, RZ ;  /* 0xffffffd904007810 */ /* 0x008fe40007ffe0ff */
[----:B------:R-:W3:Y:S01]  /*13fb0*/  LDC R4, c[0x0][0x3a0] ;  /* 0x0000e800ff047b82 */ /* 0x000ee20000000800 */
        /* <DEDUP_REMOVED lines=8> */
[----:B-1----:R-:W-:Y:S01]  /*14040*/  VIADD R0, R5, 0xffffffd5 ;  /* 0xffffffd505007836 */ /* 0x002fe20000000000 */
[----:B------:R-:W-:Y:S01]  /*14050*/  LDGSTS.E [R245+0x21680], desc[UR28][R44.64], !P2 ;  /* 0x216800002cf57fae */ /* 0x000fe2000d1a101c */
[----:B------:R-:W-:Y:S01]  /*14060*/  IMAD R40, R232, 0x1a, RZ ;  /* 0x0000001ae8287824 */ /* 0x000fe200078e02ff */
[----:B------:R-:W1:Y:S02]  /*14070*/  LDC R5, c[0x0][0x3a0] ;  /* 0x0000e800ff057b82 */ /* 0x000e640000000800 */
        /* <DEDUP_REMOVED lines=20> */
[----:B---3--:R-:W-:Y:S01]  /*141c0*/  VIADD R0, R4, 0xffffffc9 ;  /* 0xffffffc904007836 */ /* 0x008fe20000000000 */
[----:B------:R-:W-:Y:S01]  /*141d0*/  LDGSTS.E [R245+0x22280], desc[UR28][R32.64], !P5 ;  /* 0x2228000020f57fae */ /* 0x000fe2000e9a101c */
[C---:B------:R-:W-:Y:S01]  /*141e0*/  IMAD R28, R232.reuse, 0x26, RZ ;  /* 0x00000026e81c7824 */ /* 0x040fe200078e02ff */
[----:B------:R-:W3:Y:S01]  /*141f0*/  LDC R4, c[0x0][0x3a0] ;  /* 0x0000e800ff047b82 */ /* 0x000ee20000000800 */
[----:B------:R-:W-:Y:S01]  /*14200*/  IMAD R24, R232, 0x2a, RZ ;  /* 0x0000002ae8187824 */ /* 0x000fe200078e02ff */
[----:B------:R-:W-:Y:S01]  /*14210*/  ISETP.GE.U32.AND P5, PT, R0, 0x7fffff8a, PT ;  /* 0x7fffff8a0000780c */ /* 0x000fe20003fa6070 */
[----:B------:R-:W-:-:S04]  /*14220*/  IMAD.WIDE R30, R28, 0x4, R182 ;  /* 0x000000041c1e7825 */ /* 0x000fc800078e02b6 */
[----:B------:R-:W-:Y:S01]  /*14230*/  IMAD.WIDE R28, R28, 0x4, R180 ;  /* 0x000000041c1c7825 */ /* 0x000fe200078e02b4 */
[----:B------:R-:W-:Y:S03]  /*14240*/  LDGSTS.E [R245+0x22600], desc[UR28][R30.64], !P6 ;  /* 0x226000001ef57fae */ /* 0x000fe6000f1a101c */
[----:B-1----:R-:W-:Y:S01]  /*14250*/  VIADD R0, R5, 0xffffffc5 ;  /* 0xffffffc505007836 */ /* 0x002fe20000000000 */
[----:B------:R-:W-:Y:S01]  /*14260*/  LDGSTS.E [R245+0x22680], desc[UR28][R28.64], !P6 ;  /* 0x226800001cf57fae */ /* 0x000fe2000f1a101c */
[----:B------:R-:W-:Y:S01]  /*14270*/  IMAD.WIDE R26, R24, 0x4, R182 ;  /* 0x00000004181a7825 */ /* 0x000fe200078e02b6 */
[----:B------:R-:W1:Y:S02]  /*14280*/  LDC R5, c[0x0][0x3a0] ;  /* 0x0000e800ff057b82 */ /* 0x000e640000000800 */
        /* <DEDUP_REMOVED lines=15> */
[----:B------:R-:W-:Y:S01]  /*14380*/  ISETP.GE.U32.AND P3, PT, R0, 0x7fffffbd, PT ;  /* 0x7fffffbd0000780c */ /* 0x000fe20003f66070 */
[----:B------:R-:W-:Y:S02]  /*14390*/  IMAD R12, R232, 0x36, RZ ;  /* 0x00000036e80c7824 */ /* 0x000fe400078e02ff */
[----:B------:R-:W-:-:S04]  /*143a0*/  IMAD.WIDE R18, R16, 0x4, R182 ;  /* 0x0000000410127825 */ /* 0x000fc800078e02b6 */
[----:B------:R-:W-:Y:S01]  /*143b0*/  IMAD.WIDE R16, R16, 0x4, R180 ;  /* 0x0000000410107825 */ /* 0x000fe200078e02b4 */
[----:B------:R-:W-:Y:S03]  /*143c0*/  STL.64 [R1+0x20], R10 ;  /* 0x0000200a01007387 */ /* 0x000fe60000100a00 */
[----:B---3--:R-:W-:Y:S01]  /*143d0*/  VIADD R0, R4, 0xfffffff8 ;  /* 0xfffffff804007836 */ /* 0x008fe20000000000 */
[----:B------:R-:W-:Y:S01]  /*143e0*/  LDGSTS.E [R245+0x23200], desc[UR28][R18.64], !P4 ;  /* 0x2320000012f57fae */ /* 0x000fe2000e1a101c */
[----:B------:R-:W-:-:S03]  /*143f0*/  IMAD.WIDE R14, R12, 0x4, R182 ;  /* 0x000000040c0e7825 */ /* 0x000fc600078e02b6 */
[----:B------:R3:W-:Y:S01]  /*14400*/  STL.64 [R1+0x18], R8 ;  /* 0x0000180801007387 */ /* 0x0007e20000100a00 */
[----:B------:R-:W-:-:S03]  /*14410*/  IMAD.WIDE R12, R12, 0x4, R180 ;  /* 0x000000040c0c7825 */ /* 0x000fc600078e02b4 */
[----:B------:R-:W-:Y:S01]  /*14420*/  LDGSTS.E [R245+0x23280], desc[UR28][R16.64], !P4 ;  /* 0x2328000010f57fae */ /* 0x000fe2000e1a101c */
[----:B------:R-:W-:Y:S02]  /*14430*/  ISETP.GE.U32.AND P4, PT, R0, 0x7fffffb9, PT ;  /* 0x7fffffb90000780c */ /* 0x000fe40003f86070 */
[----:B-1----:R-:W-:Y:S01]  /*14440*/  IADD3 R0, PT, PT, R5, -0xc, RZ ;  /* 0xfffffff405007810 */ /* 0x002fe20007ffe0ff */
[----:B------:R-:W-:Y:S01]  /*14450*/  LDGSTS.E [R245+0x23600], desc[UR28][R14.64], !P5 ;  /* 0x236000000ef57fae */ /* 0x000fe2000e9a101c */
[----:B---3--:R-:W-:-:S03]  /*14460*/  IMAD R8, R232, 0x3a, RZ ;  /* 0x0000003ae8087824 */ /* 0x008fc600078e02ff */
[----:B------:R-:W-:Y:S01]  /*14470*/  LDGSTS.E [R245+0x23680], desc[UR28][R12.64], !P5 ;  /* 0x236800000cf57fae */ /* 0x000fe2000e9a101c */
[----:B------:R-:W-:Y:S01]  /*14480*/  IMAD R4, R232, 0x3e, RZ ;  /* 0x0000003ee8047824 */ /* 0x000fe200078e02ff */
[----:B------:R-:W-:Y:S01]  /*14490*/  ISETP.GE.U32.AND P5, PT, R0, 0x7fffffb5, PT ;  /* 0x7fffffb50000780c */ /* 0x000fe20003fa6070 */
[----:B------:R-:W-:-:S04]  /*144a0*/  IMAD.WIDE R10, R8, 0x4, R182 ;  /* 0x00000004080a7825 */ /* 0x000fc800078e02b6 */
[----:B------:R-:W-:Y:S01]  /*144b0*/  IMAD.WIDE R8, R8, 0x4, R180 ;  /* 0x0000000408087825 */ /* 0x000fe200078e02b4 */
[----:B------:R-:W-:Y:S03]  /*144c0*/  LDGSTS.E [R245+0x23a00], desc[UR28][R10.64], !P6 ;  /* 0x23a000000af57fae */ /* 0x000fe6000f1a101c */
[----:B--2---:R-:W-:Y:S01]  /*144d0*/  VIADD R0, R6, 0xfffffff0 ;  /* 0xfffffff006007836 */ /* 0x004fe20000000000 */
[----:B------:R-:W-:Y:S01]  /*144e0*/  LDGSTS.E [R245+0x23a80], desc[UR28][R8.64], !P6 ;  /* 0x23a8000008f57fae */ /* 0x000fe2000f1a101c */
[----:B------:R-:W-:Y:S01]  /*144f0*/  IMAD.WIDE R6, R4, 0x4, R182 ;  /* 0x0000000404067825 */ /* 0x000fe200078e02b6 */
[----:B------:R-:W-:-:S03]  /*14500*/  LOP3.LUT R185, R236, 0x60, RZ, 0x3c, !PT ;  /* 0x00000060ecb97812 */ /* 0x000fc600078e3cff */
[----:B------:R-:W-:Y:S01]  /*14510*/  IMAD.WIDE R4, R4, 0x4, R180 ;  /* 0x0000000404047825 */ /* 0x000fe200078e02b4 */
[----:B------:R-:W-:Y:S01]  /*14520*/  ISETP.GE.U32.AND P6, PT, R0, 0x7fffffb1, PT ;  /* 0x7fffffb10000780c */ /* 0x000fe20003fc6070 */
[----:B------:R-:W-:Y:S02]  /*14530*/  LDGSTS.E [R245+0x23e00], desc[UR28][R6.64], !P2 ;  /* 0x23e0000006f57fae */ /* 0x000fe4000d1a101c */
[----:B----4-:R-:W-:Y:S02]  /*14540*/  VIADD R3, R3, 0xffffffec ;  /* 0xffffffec03037836 */ /* 0x010fe40000000000 */
[----:B------:R-:W-:Y:S01]  /*14550*/  IMAD R0, R232, 0x3, RZ ;  /* 0x00000003e8007824 */ /* 0x000fe200078e02ff */
[----:B------:R-:W-:Y:S02]  /*14560*/  LDGSTS.E [R245+0x23e80], desc[UR28][R4.64], !P2 ;  /* 0x23e8000004f57fae */ /* 0x000fe4000d1a101c */
[----:B------:R-:W-:Y:S01]  /*14570*/  ISETP.GE.U32.AND P2, PT, R3, 0x7fffffad, PT ;  /* 0x7fffffad0300780c */ /* 0x000fe20003f46070 */
[----:B------:R-:W-:Y:S01]  /*14580*/  IMAD.WIDE R194, R0, 0x4, R182 ;  /* 0x0000000400c27825 */ /* 0x000fe200078e02b6 */
[----:B------:R-:W-:-:S03]  /*14590*/  IADD3 R3, PT, PT, R185, UR6, RZ ;  /* 0x00000006b9037c10 */ /* 0x000fc6000fffe0ff */
[----:B------:R-:W-:Y:S01]  /*145a0*/  IMAD.WIDE R190, R0, 0x4, R180 ;  /* 0x0000000400be7825 */ /* 0x000fe200078e02b4 */
[----:B------:R-:W-:Y:S03]  /*145b0*/  STL.64 [R1+0x10], R194 ;  /* 0x000010c201007387 */ /* 0x000fe60000100a00 */
[----:B------:R-:W-:Y:S01]  /*145c0*/  VIADD R0, R184, 0xffffffe8 ;  /* 0xffffffe8b8007836 */ /* 0x000fe20000000000 */
[----:B------:R-:W-:Y:S01]  /*145d0*/  LDGSTS.E [R3+0x20300], desc[UR28][R194.64], !P3 ;  /* 0x20300000c2037fae */ /* 0x000fe2000d9a101c */
[----:B------:R-:W-:-:S03]  /*145e0*/  IMAD R186, R232, 0x7, RZ ;  /* 0x00000007e8ba7824 */ /* 0x000fc600078e02ff */
[----:B------:R1:W-:Y:S01]  /*145f0*/  STL.64 [R1+0x8], R190 ;  /* 0x000008be01007387 */ /* 0x0003e20000100a00 */
[----:B------:R-:W-:-:S03]  /*14600*/  IMAD.WIDE R184, R186, 0x4, R182 ;  /* 0x00000004bab87825 */ /* 0x000fc600078e02b6 */
[----:B------:R1:W-:Y:S01]  /*14610*/  LDGSTS.E [R3+0x20380], desc[UR28][R190.64], !P3 ;  /* 0x20380000be037fae */ /* 0x0003e2000d9a101c */
[----:B------:R-:W-:Y:S01]  /*14620*/  ISETP.GE.U32.AND P3, PT, R0, 0x7fffffa9, PT ;  /* 0x7fffffa90000780c */ /* 0x000fe20003f66070 */
[----:B------:R-:W-:Y:S02]  /*14630*/  IMAD.WIDE R186, R186, 0x4, R180 ;  /* 0x00000004baba7825 */ /* 0x000fe400078e02b4 */
[----:B------:R-:W-:Y:S02]  /*14640*/  LDGSTS.E [R3+0x20700], desc[UR28][R184.64], !P4 ;  /* 0x20700000b8037fae */ /* 0x000fe4000e1a101c */
[----:B------:R-:W-:Y:S02]  /*14650*/  VIADD R0, R188, 0xffffffe4 ;  /* 0xffffffe4bc007836 */ /* 0x000fe40000000000 */
[----:B------:R-:W-:Y:S01]  /*14660*/  LDGSTS.E [R3+0x20780], desc[UR28][R186.64], !P4 ;  /* 0x20780000ba037fae */ /* 0x000fe2000e1a101c */
[----:B-1----:R-:W-:Y:S02]  /*14670*/  IMAD R190, R232, 0xb, RZ ;  /* 0x0000000be8be7824 */ /* 0x002fe400078e02ff */
[----:B------:R-:W-:Y:S01]  /*14680*/  ISETP.GE.U32.AND P4, PT, R0, 0x7fffffa5, PT ;  /* 0x7fffffa50000780c */ /* 0x000fe20003f86070 */
[----:B------:R-:W-:-:S02]  /*14690*/  IMAD R194, R232, 0xf, RZ ;  /* 0x0000000fe8c27824 */ /* 0x000fc400078e02ff */
[----:B------:R-:W-:Y:S01]  /*146a0*/  IMAD.WIDE R188, R190, 0x4, R182 ;  /* 0x00000004bebc7825 */ /* 0x000fe200078e02b6 */
[----:B------:R-:W-:-:S03]  /*146b0*/  IADD3 R0, PT, PT, R192, -0x20, RZ ;  /* 0xffffffe0c0007810 */ /* 0x000fc60007ffe0ff */
[----:B------:R-:W-:Y:S01]  /*146c0*/  IMAD.WIDE R190, R190, 0x4, R180 ;  /* 0x00000004bebe7825 */ /* 0x000fe200078e02b4 */
[----:B------:R-:W-:Y:S03]  /*146d0*/  LDGSTS.E [R3+0x20b00], desc[UR28][R188.64], !P5 ;  /* 0x20b00000bc037fae */ /* 0x000fe6000e9a101c */
[----:B------:R-:W-:Y:S01]  /*146e0*/  IMAD.WIDE R192, R194, 0x4, R182 ;  /* 0x00000004c2c07825 */ /* 0x000fe200078e02b6 */
[----:B------:R-:W-:Y:S01]  /*146f0*/  LDGSTS.E [R3+0x20b80], desc[UR28][R190.64], !P5 ;  /* 0x20b80000be037fae */ /* 0x000fe2000e9a101c */
[----:B------:R-:W-:Y:S02]  /*14700*/  ISETP.GE.U32.AND P5, PT, R0, 0x7fffffa1, PT ;  /* 0x7fffffa10000780c */ /* 0x000fe40003fa6070 */
[----:B------:R-:W-:Y:S01]  /*14710*/  IMAD.WIDE R194, R194, 0x4, R180 ;  /* 0x00000004c2c27825 */ /* 0x000fe200078e02b4 */
[----:B------:R-:W-:Y:S03]  /*14720*/  LDGSTS.E [R3+0x20f00], desc[UR28][R192.64], !P6 ;  /* 0x20f00000c0037fae */ /* 0x000fe6000f1a101c */
[----:B------:R-:W-:Y:S01]  /*14730*/  VIADD R0, R196, 0xffffffdc ;  /* 0xffffffdcc4007836 */ /* 0x000fe20000000000 */
[----:B------:R-:W-:Y:S01]  /*14740*/  LDGSTS.E [R3+0x20f80], desc[UR28][R194.64], !P6 ;  /* 0x20f80000c2037fae */ /* 0x000fe2000f1a101c */
[----:B------:R-:W-:-:S02]  /*14750*/  IMAD R198, R232, 0x13, RZ ;  /* 0x00000013e8c67824 */ /* 0x000fc400078e02ff */
[----:B------:R-:W-:Y:S01]  /*14760*/  IMAD R202, R232, 0x17, RZ ;  /* 0x00000017e8ca7824 */ /* 0x000fe200078e02ff */
[----:B------:R-:W-:Y:S01]  /*14770*/  ISETP.GE.U32.AND P6, PT, R0, 0x7fffff9d, PT ;  /* 0x7fffff9d0000780c */ /* 0x000fe20003fc6070 */
[----:B------:R-:W-:-:S04]  /*14780*/  IMAD.WIDE R196, R198, 0x4, R182 ;  /* 0x00000004c6c47825 */ /* 0x000fc800078e02b6 */
[----:B------:R-:W-:Y:S01]  /*14790*/  IMAD.WIDE R198, R198, 0x4, R180 ;  /* 0x00000004c6c67825 */ /* 0x000fe200078e02b4 */
[----:B------:R-:W-:Y:S03]  /*147a0*/  LDGSTS.E [R3+0x21300], desc[UR28][R196.64], !P2 ;  /* 0x21300000c4037fae */ /* 0x000fe6000d1a101c */
[----:B------:R-:W-:Y:S01]  /*147b0*/  VIADD R0, R200, 0xffffffd8 ;  /* 0xffffffd8c8007836 */ /* 0x000fe20000000000 */
[----:B------:R-:W-:Y:S01]  /*147c0*/  LDGSTS.E [R3+0x21380], desc[UR28][R198.64], !P2 ;  /* 0x21380000c6037fae */ /* 0x000fe2000d1a101c */
[----:B------:R-:W-:-:S03]  /*147d0*/  IMAD.WIDE R200, R202, 0x4, R182 ;  /* 0x00000004cac87825 */ /* 0x000fc600078e02b6 */
[----:B------:R-:W-:Y:S01]  /*147e0*/  ISETP.GE.U32.AND P2, PT, R0, 0x7fffff99, PT ;  /* 0x7fffff990000780c */ /* 0x000fe20003f46070 */
[----:B------:R-:W-:Y:S01]  /*147f0*/  IMAD.WIDE R202, R202, 0x4, R180 ;  /* 0x00000004caca7825 */ /* 0x000fe200078e02b4 */
[----:B------:R-:W-:Y:S01]  /*14800*/  IADD3 R0, PT, PT, R204, -0x2c, RZ ;  /* 0xffffffd4cc007810 */ /* 0x000fe20007ffe0ff */
[----:B------:R-:W-:Y:S02]  /*14810*/  LDGSTS.E [R3+0x21700], desc[UR28][R200.64], !P3 ;  /* 0x21700000c8037fae */ /* 0x000fe4000d9a101c */
[----:B------:R-:W-:Y:S02]  /*14820*/  IMAD R206, R232, 0x1b, RZ ;  /* 0x0000001be8ce7824 */ /* 0x000fe400078e02ff */
[----:B------:R-:W-:Y:S01]  /*14830*/  LDGSTS.E [R3+0x21780], desc[UR28][R202.64], !P3 ;  /* 0x21780000ca037fae */ /* 0x000fe2000d9a101c */
[----:B------:R-:W-:Y:S01]  /*14840*/  ISETP.GE.U32.AND P3, PT, R0, 0x7fffff95, PT ;  /* 0x7fffff950000780c */ /* 0x000fe20003f66070 */
[----:B------:R-:W-:-:S04]  /*14850*/  IMAD.WIDE R204, R206, 0x4, R182 ;  /* 0x00000004cecc7825 */ /* 0x000fc800078e02b6 */
[----:B------:R-:W-:Y:S01]  /*14860*/  IMAD.WIDE R206, R206, 0x4, R180 ;  /* 0x00000004cece7825 */ /* 0x000fe200078e02b4 */
[----:B------:R-:W-:Y:S03]  /*14870*/  LDGSTS.E [R3+0x21b00], desc[UR28][R204.64], !P4 ;  /* 0x21b00000cc037fae */ /* 0x000fe6000e1a101c */
[----:B------:R-:W-:Y:S01]  /*14880*/  IMAD R210, R232, 0x1f, RZ ;  /* 0x0000001fe8d27824 */ /* 0x000fe200078e02ff */
[----:B------:R-:W-:Y:S01]  /*14890*/  LDGSTS.E [R3+0x21b80], desc[UR28][R206.64], !P4 ;  /* 0x21b80000ce037fae */ /* 0x000fe2000e1a101c */
[----:B------:R-:W-:Y:S02]  /*148a0*/  VIADD R0, R208, 0xffffffd0 ;  /* 0xffffffd0d0007836 */ /* 0x000fe40000000000 */
[----:B------:R-:W-:-:S03]  /*148b0*/  IMAD.WIDE R208, R210, 0x4, R182 ;  /* 0x00000004d2d07825 */ /* 0x000fc600078e02b6 */
[----:B------:R-:W-:Y:S01]  /*148c0*/  ISETP.GE.U32.AND P4, PT, R0, 0x7fffff91, PT ;  /* 0x7fffff910000780c */ /* 0x000fe20003f86070 */
        /* <DEDUP_REMOVED lines=8> */
[----:B------:R-:W-:Y:S01]  /*14950*/  IADD3 R0, PT, PT, R216, -0x38, RZ ;  /* 0xffffffc8d8007810 */ /* 0x000fe20007ffe0ff */
[----:B------:R-:W-:Y:S02]  /*14960*/  LDGSTS.E [R3+0x22300], desc[UR28][R212.64], !P6 ;  /* 0x22300000d4037fae */ /* 0x000fe4000f1a101c */
[C---:B------:R-:W-:Y:S02]  /*14970*/  IMAD R218, R232.reuse, 0x27, RZ ;  /* 0x00000027e8da7824 */ /* 0x040fe400078e02ff */
[----:B------:R-:W-:Y:S01]  /*14980*/  IMAD R222, R232, 0x2b, RZ ;  /* 0x0000002be8de7824 */ /* 0x000fe200078e02ff */
[----:B------:R-:W-:Y:S01]  /*14990*/  LDGSTS.E [R3+0x22380], desc[UR28][R214.64], !P6 ;  /* 0x22380000d6037fae */ /* 0x000fe2000f1a101c */
[----:B------:R-:W-:Y:S01]  /*149a0*/  IMAD.WIDE R216, R218, 0x4, R182 ;  /* 0x00000004dad87825 */ /* 0x000fe200078e02b6 */
[----:B------:R-:W-:-:S03]  /*149b0*/  ISETP.GE.U32.AND P6, PT, R0, 0x7fffff89, PT ;  /* 0x7fffff890000780c */ /* 0x000fc60003fc6070 */
[----:B------:R-:W-:Y:S01]  /*149c0*/  IMAD R226, R232, 0x2f, RZ ;  /* 0x0000002fe8e27824 */ /* 0x000fe200078e02ff */
[----:B------:R-:W-:Y:S01]  /*149d0*/  LOP3.LUT R229, R223, 0x1f, RZ, 0xc0, !PT ;  /* 0x0000001fdfe57812 */ /* 0x000fe200078ec0ff */
[----:B------:R-:W-:Y:S01]  /*149e0*/  IMAD.WIDE R218, R218, 0x4, R180 ;  /* 0x00000004dada7825 */ /* 0x000fe200078e02b4 */
[----:B------:R-:W-:Y:S03]  /*149f0*/  LDGSTS.E [R3+0x22700], desc[UR28][R216.64], !P2 ;  /* 0x22700000d8037fae */ /* 0x000fe6000d1a101c */
[----:B------:R-:W-:Y:S01]  /*14a00*/  VIADD R0, R220, 0xffffffc4 ;  /* 0xffffffc4dc007836 */ /* 0x000fe20000000000 */
[----:B------:R-:W-:Y:S01]  /*14a10*/  LDGSTS.E [R3+0x22780], desc[UR28][R218.64], !P2 ;  /* 0x22780000da037fae */ /* 0x000fe2000d1a101c */
[----:B------:R-:W-:-:S04]  /*14a20*/  IMAD.WIDE R220, R222, 0x4, R182 ;  /* 0x00000004dedc7825 */ /* 0x000fc800078e02b6 */
[----:B------:R-:W-:Y:S01]  /*14a30*/  IMAD.WIDE R222, R222, 0x4, R180 ;  /* 0x00000004dede7825 */ /* 0x000fe200078e02b4 */
[----:B------:R-:W-:Y:S01]  /*14a40*/  LOP3.LUT R229, R229, 0x20, RZ, 0xfc, !PT ;  /* 0x00000020e5e57812 */ /* 0x000fe200078efcff */
[----:B------:R-:W-:Y:S02]  /*14a50*/  LDGSTS.E [R3+0x22b00], desc[UR28][R220.64], !P3 ;  /* 0x22b00000dc037fae */ /* 0x000fe4000d9a101c */
[C---:B------:R-:W-:Y:S02]  /*14a60*/  IMAD.WIDE R224, R226.reuse, 0x4, R182 ;  /* 0x00000004e2e07825 */ /* 0x040fe400078e02b6 */
[----:B------:R-:W-:Y:S02]  /*14a70*/  LDGSTS.E [R3+0x22b80], desc[UR28][R222.64], !P3 ;  /* 0x22b80000de037fae */ /* 0x000fe4000d9a101c */
[----:B------:R-:W-:Y:S01]  /*14a80*/  IMAD.WIDE R226, R226, 0x4, R180 ;  /* 0x00000004e2e27825 */ /* 0x000fe200078e02b4 */
[----:B------:R-:W-:Y:S01]  /*14a90*/  UISETP.GT.AND UP0, UPT, UR4, 0x7f, UPT ;  /* 0x0000007f0400788c */ /* 0x000fe2000bf04270 */
[----:B------:R-:W-:Y:S02]  /*14aa0*/  LDGSTS.E [R3+0x22f00], desc[UR28][R224.64], !P4 ;  /* 0x22f00000e0037fae */ /* 0x000fe4000e1a101c */
[----:B------:R-:W-:-:S02]  /*14ab0*/  VIADD R234, R234, 0xffffffc0 ;  /* 0xffffffc0eaea7836 */ /* 0x000fc40000000000 */
[----:B------:R-:W-:Y:S01]  /*14ac0*/  LDGSTS.E [R3+0x22f80], desc[UR28][R226.64], !P4 ;  /* 0x22f80000e2037fae */ /* 0x000fe2000e1a101c */
[----:B------:R-:W-:Y:S02]  /*14ad0*/  IMAD R230, R232, 0x33, RZ ;  /* 0x00000033e8e67824 */ /* 0x000fe400078e02ff */
[-C--:B------:R-:W-:Y:S02]  /*14ae0*/  ISETP.GE.AND P3, PT, R229, R234.reuse, PT ;  /* 0x000000eae500720c */ /* 0x080fe40003f66270 */
[----:B------:R-:W-:Y:S02]  /*14af0*/  ISETP.GE.AND P4, PT, R237, R234, PT ;  /* 0x000000eaed00720c */ /* 0x000fe40003f86270 */
[----:B------:R-:W-:Y:S02]  /*14b00*/  ISETP.GE.U32.AND P2, PT, R0, 0x7fffff85, PT ;  /* 0x7fffff850000780c */ /* 0x000fe40003f46070 */
[----:B------:R-:W-:Y:S02]  /*14b10*/  SEL R233, RZ, 0x4, P4 ;  /* 0x00000004ffe97807 */ /* 0x000fe40002000000 */
[----:B------:R-:W-:Y:S01]  /*14b20*/  SEL R0, RZ, 0x4, P3 ;  /* 0x00000004ff007807 */ /* 0x000fe20001800000 */
[----:B------:R-:W-:Y:S01]  /*14b30*/  IMAD.WIDE R228, R230, 0x4, R182 ;  /* 0x00000004e6e47825 */ /* 0x000fe200078e02b6 */
[----:B------:R-:W-:-:S02]  /*14b40*/  PLOP3.LUT P4, PT, PT, PT, UP0, 0x80, 0x8 ;  /* 0x000000000008781c */ /* 0x000fc40003f8f008 */
[----:B------:R-:W-:Y:S01]  /*14b50*/  PLOP3.LUT P3, PT, PT, PT, UP0, 0x80, 0x8 ;  /* 0x000000000008781c */ /* 0x000fe20003f6f008 */
[----:B------:R-:W-:Y:S01]  /*14b60*/  IMAD.WIDE R230, R230, 0x4, R180 ;  /* 0x00000004e6e67825 */ /* 0x000fe200078e02b4 */
[----:B------:R-:W-:Y:S01]  /*14b70*/  SEL R233, R233, RZ, P4 ;  /* 0x000000ffe9e97207 */ /* 0x000fe20002000000 */
[----:B------:R-:W-:Y:S01]  /*14b80*/  LDGSTS.E [R3+0x23300], desc[UR28][R228.64], !P5 ;  /* 0x23300000e4037fae */ /* 0x000fe2000e9a101c */
[----:B------:R-:W-:Y:S01]  /*14b90*/  SEL R0, R0, RZ, P3 ;  /* 0x000000ff00007207 */ /* 0x000fe20001800000 */
[----:B------:R-:W-:Y:S01]  /*14ba0*/  IMAD R238, R232, 0x3b, RZ ;  /* 0x0000003be8ee7824 */ /* 0x000fe200078e02ff */
[----:B------:R-:W-:Y:S01]  /*14bb0*/  ISETP.GE.U32.AND P4, PT, R234, 0x7fffff81, PT ;  /* 0x7fffff81ea00780c */ /* 0x000fe20003f86070 */
[----:B------:R-:W-:Y:S01]  /*14bc0*/  LDGSTS.E [R3+0x23380], desc[UR28][R230.64], !P5 ;  /* 0x23380000e6037fae */ /* 0x000fe2000e9a101c */
[----:B------:R-:W-:Y:S01]  /*14bd0*/  ISETP.NE.U32.AND P5, PT, R233, RZ, PT ;  /* 0x000000ffe900720c */ /* 0x000fe20003fa5070 */
[----:B------:R-:W-:Y:S01]  /*14be0*/  IMAD R234, R232, 0x37, RZ ;  /* 0x00000037e8ea7824 */ /* 0x000fe200078e02ff */
[----:B------:R-:W-:Y:S01]  /*14bf0*/  ISETP.NE.U32.AND P3, PT, R0, RZ, PT ;  /* 0x000000ff0000720c */ /* 0x000fe20003f65070 */
[----:B------:R-:W-:Y:S01]  /*14c00*/  IMAD R242, R232, 0x3f, RZ ;  /* 0x0000003fe8f27824 */ /* 0x000fe200078e02ff */
[----:B------:R-:W-:Y:S01]  /*14c10*/  USHF.L.U32 UR10, UR9, 0x6, URZ ;  /* 0x00000006090a7899 */ /* 0x000fe200080006ff */
[----:B------:R1:W-:Y:S01]  /*14c20*/  STL.64 [R1+0x2728], R250 ;  /* 0x002728fa01007387 */ /* 0x0003e20000100a00 */
[----:B------:R-:W-:-:S04]  /*14c30*/  IMAD.WIDE R232, R234, 0x4, R182 ;  /* 0x00000004eae87825 */ /* 0x000fc800078e02b6 */
[----:B------:R-:W-:Y:S02]  /*14c40*/  MOV R249, UR10 ;  /* 0x0000000a00f97c02 */ /* 0x000fe40008000f00 */
[C---:B------:R-:W-:Y:S02]  /*14c50*/  LOP3.LUT R248, R236.reuse, 0x10, RZ, 0x3c, !PT ;  /* 0x00000010ecf87812 */ /* 0x040fe400078e3cff */
[C---:B------:R-:W-:Y:S02]  /*14c60*/  LOP3.LUT R246, R236.reuse, 0x30, RZ, 0x3c, !PT ;  /* 0x00000030ecf67812 */ /* 0x040fe400078e3cff */
[C---:B------:R-:W-:Y:S02]  /*14c70*/  LOP3.LUT R244, R236.reuse, 0x50, RZ, 0x3c, !PT ;  /* 0x00000050ecf47812 */ /* 0x040fe400078e3cff */
[----:B------:R-:W-:Y:S01]  /*14c80*/  LOP3.LUT R0, R236, 0x70, RZ, 0x3c, !PT ;  /* 0x00000070ec007812 */ /* 0x000fe200078e3cff */
[----:B------:R-:W-:Y:S01]  /*14c90*/  IMAD.WIDE R240, R242, 0x4, R182 ;  /* 0x00000004f2f07825 */ /* 0x000fe200078e02b6 */
[----:B-1----:R-:W2:Y:S01]  /*14ca0*/  LDL.LU.64 R250, [R1+0x1038] ;  /* 0x0010380001fa7983 */ /* 0x002ea20000300a00 */
[----:B------:R-:W-:Y:S01]  /*14cb0*/  USHF.L.U32 UR9, UR8, 0x6, URZ ;  /* 0x0000000608097899 */ /* 0x000fe200080006ff */
[----:B------:R-:W1:Y:S02]  /*14cc0*/  LDCU UR7, c[0x0][0x3a0] ;  /* 0x00007400ff0777ac */ /* 0x000e640008000800 */
[----:B------:R3:W-:Y:S01]  /*14cd0*/  STL.64 [R1+0x2720], R178 ;  /* 0x002720b201007387 */ /* 0x0007e20000100a00 */
[----:B------:R-:W-:-:S03]  /*14ce0*/  IMAD.WIDE R234, R234, 0x4, R180 ;  /* 0x00000004eaea7825 */ /* 0x000fc600078e02b4 */
[----:B------:R-:W-:Y:S01]  /*14cf0*/  LDGSTS.E [R3+0x23700], desc[UR28][R232.64], !P6 ;  /* 0x23700000e8037fae */ /* 0x000fe2000f1a101c */
[----:B------:R-:W-:-:S03]  /*14d00*/  IMAD.WIDE R236, R238, 0x4, R182 ;  /* 0x00000004eeec7825 */ /* 0x000fc600078e02b6 */
[----:B------:R-:W-:Y:S04]  /*14d10*/  LDGSTS.E [R3+0x23780], desc[UR28][R234.64], !P6 ;  /* 0x23780000ea037fae */ /* 0x000fe8000f1a101c */
[----:B---3--:R-:W3:Y:S01]  /*14d20*/  LDL.LU.64 R178, [R1+0x1040] ;  /* 0x0010400001b27983 */ /* 0x008ee20000300a00 */
[--C-:B------:R-:W-:Y:S01]  /*14d30*/  IMAD.WIDE R238, R238, 0x4, R180.reuse ;  /* 0x00000004eeee7825 */ /* 0x100fe200078e02b4 */
[----:B------:R-:W-:Y:S02]  /*14d40*/  IADD3 R244, PT, PT, R244, UR6, RZ ;  /* 0x00000006f4f47c10 */ /* 0x000fe4000fffe0ff */
[----:B------:R-:W-:Y:S01]  /*14d50*/  STL.64 [R1+0x2718], R176 ;  /* 0x002718b001007387 */ /* 0x000fe20000100a00 */
[----:B------:R-:W-:-:S03]  /*14d60*/  IMAD.WIDE R242, R242, 0x4, R180 ;  /* 0x00000004f2f27825 */ /* 0x000fc600078e02b4 */
[----:B------:R-:W-:Y:S01]  /*14d70*/  STL.64 [R1+0x2710], R174 ;  /* 0x002710ae01007387 */ /* 0x000fe20000100a00 */
[----:B------:R-:W-:Y:S02]  /*14d80*/  VIADD R248, R248, UR6 ;  /* 0x00000006f8f87c36 */ /* 0x000fe40008000000 */
[----:B------:R-:W-:Y:S01]  /*14d90*/  VIADD R246, R246, UR6 ;  /* 0x00000006f6f67c36 */ /* 0x000fe20008000000 */
[----:B------:R-:W-:Y:S01]  /*14da0*/  STL.64 [R1+0x2708], R172 ;  /* 0x002708ac01007387 */ /* 0x000fe20000100a00 */
[----:B------:R-:W-:-:S03]  /*14db0*/  VIADD R0, R0, UR6 ;  /* 0x0000000600007c36 */ /* 0x000fc60008000000 */
[----:B------:R-:W-:Y:S04]  /*14dc0*/  STL.64 [R1+0x2700], R170 ;  /* 0x002700aa01007387 */ /* 0x000fe80000100a00 */
        /* <DEDUP_REMOVED lines=81> */
[----:B------:R3:W-:Y:S04]  /*152e0*/  STL.64 [R1+0x2470], R6 ;  /* 0x0024700601007387 */ /* 0x0007e80000100a00 */
[----:B------:R2:W-:Y:S04]  /*152f0*/  STL.64 [R1+0x2468], R4 ;  /* 0x0024680401007387 */ /* 0x0005e80000100a00 */
[----:B------:R-:W-:Y:S04]  /*15300*/  STL.64 [R1+0x2460], R184 ;  /* 0x002460b801007387 */ /* 0x000fe80000100a00 */
[----:B------:R-:W-:Y:S01]  /*15310*/  STL.64 [R1+0x2458], R186 ;  /* 0x002458ba01007387 */ /* 0x000fe20000100a00 */
[----:B---3--:R-:W-:-:S03]  /*15320*/  IMAD.WIDE R6, R249, 0x4, R178 ;  /* 0x00000004f9067825 */ /* 0x008fc600078e02b2 */
[----:B------:R-:W-:Y:S01]  /*15330*/  STL.64 [R1+0x2450], R188 ;  /* 0x002450bc01007387 */ /* 0x000fe20000100a00 */
[----:B--2---:R-:W-:-:S03]  /*15340*/  IMAD.WIDE R4, R249, 0x4, R250 ;  /* 0x00000004f9047825 */ /* 0x004fc600078e02fa */
        /* <DEDUP_REMOVED lines=30> */
[----:B------:R-:W4:Y:S04]  /*15530*/  LDL.64 R146, [R1+0xff8] ;  /* 0x000ff80001927983 */ /* 0x000f280000100a00 */
[----:B------:R-:W3:Y:S04]  /*15540*/  LDL.64 R148, [R1+0x7f8] ;  /* 0x0007f80001947983 */ /* 0x000ee80000100a00 */
[----:B------:R1:W-:Y:S04]  /*15550*/  STL.64 [R1+0x1038], R4 ;  /* 0x0010380401007387 */ /* 0x0003e80000100a00 */
[----:B------:R-:W3:Y:S04]  /*15560*/  LDL.64 R150, [R1+0xfb0] ;  /* 0x000fb00001967983 */ /* 0x000ee80000100a00 */
[----:B------:R-:W3:Y:S04]  /*15570*/  LDL.64 R156, [R1+0x7b8] ;  /* 0x0007b800019c7983 */ /* 0x000ee80000100a00 */
[----:B------:R-:W3:Y:S04]  /*15580*/  LDL.64 R158, [R1+0xf70] ;  /* 0x000f7000019e7983 */ /* 0x000ee80000100a00 */
[----:B------:R-:W3:Y:S04]  /*15590*/  LDL.64 R160, [R1+0x778] ;  /* 0x0007780001a07983 */ /* 0x000ee80000100a00 */
[----:B------:R-:W3:Y:S04]  /*155a0*/  LDL.64 R162, [R1+0xf30] ;  /* 0x000f300001a27983 */ /* 0x000ee80000100a00 */
[----:B------:R-:W3:Y:S04]  /*155b0*/  LDL.64 R164, [R1+0x738] ;  /* 0x0007380001a47983 */ /* 0x000ee80000100a00 */
[----:B------:R-:W3:Y:S04]  /*155c0*/  LDL.64 R166, [R1+0xef0] ;  /* 0x000ef00001a67983 */ /* 0x000ee80000100a00 */
[----:B------:R-:W-:Y:S04]  /*155d0*/  LDGSTS.E [R3+0x23b00], desc[UR28][R236.64], !P2 ;  /* 0x23b00000ec037fae */ /* 0x000fe8000d1a101c */
[----:B------:R-:W3:Y:S04]  /*155e0*/  LDL.64 R168, [R1+0x6f8] ;  /* 0x0006f80001a87983 */ /* 0x000ee80000100a00 */
[----:B------:R-:W-:Y:S04]  /*155f0*/  LDGSTS.E [R3+0x23b80], desc[UR28][R238.64], !P2 ;  /* 0x23b80000ee037fae */ /* 0x000fe8000d1a101c */
[----:B------:R-:W3:Y:S04]  /*15600*/  LDL.64 R170, [R1+0xeb0] ;  /* 0x000eb00001aa7983 */ /* 0x000ee80000100a00 */
[----:B------:R-:W-:Y:S04]  /*15610*/  LDGSTS.E [R3+0x23f00], desc[UR28][R240.64], !P4 ;  /* 0x23f00000f0037fae */ /* 0x000fe8000e1a101c */
[----:B------:R-:W3:Y:S04]  /*15620*/  LDL.64 R172, [R1+0x6b8] ;  /* 0x0006b80001ac7983 */ /* 0x000ee80000100a00 */
[----:B------:R-:W-:Y:S04]  /*15630*/  LDGSTS.E [R3+0x23f80], desc[UR28][R242.64], !P4 ;  /* 0x23f80000f2037fae */ /* 0x000fe8000e1a101c */
[----:B------:R-:W3:Y:S04]  /*15640*/  LDL.64 R174, [R1+0xe70] ;  /* 0x000e700001ae7983 */ /* 0x000ee80000100a00 */
[----:B------:R-:W0:Y:S04]  /*15650*/  LDGDEPBAR ;  /* 0x00000000000079af */ /* 0x000e280000000000 */
[----:B------:R-:W3:Y:S04]  /*15660*/  LDL.64 R176, [R1+0x678] ;  /* 0x0006780001b07983 */ /* 0x000ee80000100a00 */
[----:B------:R-:W-:Y:S04]  /*15670*/  LDGSTS.E [R2], desc[UR28][R178.64], P0 ;  /* 0x00000000b2027fae */ /* 0x000fe800081a101c */
[----:B------:R-:W-:Y:S04]  /*15680*/  LDGSTS.E [R2+0x80], desc[UR28][R250.64], P1 ;  /* 0x00080000fa027fae */ /* 0x000fe800089a101c */
[----:B------:R-:W3:Y:S04]  /*15690*/  LDL.64 R178, [R1+0xe30] ;  /* 0x000e300001b27983 */ /* 0x000ee80000100a00 */
[----:B--2---:R-:W2:Y:S04]  /*156a0*/  LDL.LU.64 R182, [R1+0xa28] ;  /* 0x000a280001b67983 */ /* 0x004ea80000300a00 */
[----:B------:R-:W2:Y:S04]  /*156b0*/  LDL.LU.64 R250, [R1+0x238] ;  /* 0x0002380001fa7983 */ /* 0x000ea80000300a00 */
        /* <DEDUP_REMOVED lines=14> */
[----:B------:R-:W2:Y:S04]  /*157a0*/  LDL.64 R110, [R1+0x638] ;  /* 0x00063800016e7983 */ /* 0x000ea80000100a00 */
        /* <DEDUP_REMOVED lines=15> */
[----:B----4-:R-:W-:Y:S04]  /*158a0*/  LDGSTS.E [R2+0x800], desc[UR28][R146.64], P0 ;  /* 0x0080000092027fae */ /* 0x010fe800081a101c */
[----:B---3--:R-:W-:Y:S04]  /*158b0*/  LDGSTS.E [R2+0x880], desc[UR28][R148.64], P1 ;  /* 0x0088000094027fae */ /* 0x008fe800089a101c */
[----:B------:R-:W3:Y:S04]  /*158c0*/  LDL.64 R146, [R1+0x438] ;  /* 0x0004380001927983 */ /* 0x000ee80000100a00 */
[----:B------:R-:W-:Y:S04]  /*158d0*/  LDGSTS.E [R2+0x1000], desc[UR28][R150.64], P0 ;  /* 0x0100000096027fae */ /* 0x000fe800081a101c */
[----:B------:R-:W4:Y:S04]  /*158e0*/  LDL.64 R148, [R1+0xbf0] ;  /* 0x000bf00001947983 */ /* 0x000f280000100a00 */
        /* <DEDUP_REMOVED lines=24> */
[----:B------:R-:W4:Y:S04]  /*15a70*/  LDL.64 R178, [R1+0x278] ;  /* 0x0002780001b27983 */ /* 0x000f280000100a00 */
[----:B--2---:R-:W-:Y:S04]  /*15a80*/  LDGSTS.E [R2+0x4080], desc[UR28][R110.64], P1 ;  /* 0x040800006e027fae */ /* 0x004fe800089a101c */
[----:B------:R-:W-:Y:S04]  /*15a90*/  LDGSTS.E [R2+0x4800], desc[UR28][R112.64], P0 ;  /* 0x0480000070027fae */ /* 0x000fe800081a101c */
        /* <DEDUP_REMOVED lines=14> */
[----:B---3--:R-:W-:Y:S04]  /*15b80*/  LDGSTS.E [R2+0x8080], desc[UR28][R146.64], P1 ;  /* 0x0808000092027fae */ /* 0x008fe800089a101c */
[----:B----4-:R-:W-:Y:S04]  /*15b90*/  LDGSTS.E [R2+0x8800], desc[UR28][R148.64], P0 ;  /* 0x0880000094027fae */ /* 0x010fe800081a101c */
        /* <DEDUP_REMOVED lines=13> */
[----:B------:R-:W2:Y:S04]  /*15c70*/  LDL.LU.64 R176, [R1+0x1030] ;  /* 0x0010300001b07983 */ /* 0x000ea80000300a00 */
[----:B------:R-:W-:Y:S04]  /*15c80*/  LDGSTS.E [R2+0xc000], desc[UR28][R182.64], P0 ;  /* 0x0c000000b6027fae */ /* 0x000fe800081a101c */
[----:B------:R-:W1:Y:S04]  /*15c90*/  LDL.LU.64 R178, [R1+0x830] ;  /* 0x0008300001b27983 */ /* 0x000e680000300a00 */
        /* <DEDUP_REMOVED lines=30> */
[----:B------:R-:W-:Y:S01]  /*15e80*/  LDGSTS.E [R2+0xf880], desc[UR28][R202.64], P1 ;  /* 0x0f880000ca027fae */ /* 0x000fe200089a101c */
[----:B--2---:R-:W-:-:S03]  /*15e90*/  IMAD.WIDE R6, R249, 0x4, R176 ;  /* 0x00000004f9067825 */ /* 0x004fc600078e02b0 */
[----:B------:R-:W-:Y:S04]  /*15ea0*/  LDGSTS.E [R248+0x100], desc[UR28][R176.64], P0 ;  /* 0x00100000b0f87fae */ /* 0x000fe800081a101c */
[----:B------:R2:W-:Y:S01]  /*15eb0*/  STL.64 [R1+0x1030], R6 ;  /* 0x0010300601007387 */ /* 0x0005e20000100a00 */
[----:B-1----:R-:W-:-:S03]  /*15ec0*/  IMAD.WIDE R4, R249, 0x4, R178 ;  /* 0x00000004f9047825 */ /* 0x002fc600078e02b2 */
[----:B------:R-:W4:Y:S04]  /*15ed0*/  LDL.64 R142, [R1+0xff0] ;  /* 0x000ff000018e7983 */ /* 0x000f280000100a00 */
[----:B------:R-:W2:Y:S04]  /*15ee0*/  LDL.64 R144, [R1+0x7f0] ;  /* 0x0007f00001907983 */ /* 0x000ea80000100a00 */
[----:B------:R1:W-:Y:S04]  /*15ef0*/  STL.64 [R1+0x1048], R4 ;  /* 0x0010480401007387 */ /* 0x0003e80000100a00 */
        /* <DEDUP_REMOVED lines=11> */
[----:B---3--:R-:W3:Y:S04]  /*15fb0*/  LDL.LU.64 R126, [R1+0xa60] ;  /* 0x000a6000017e7983 */ /* 0x008ee80000300a00 */
[----:B------:R-:W-:Y:S04]  /*15fc0*/  LDGSTS.E [R248+0x180], desc[UR28][R178.64], P1 ;  /* 0x00180000b2f87fae */ /* 0x000fe800089a101c */
[----:B------:R-:W3:Y:S04]  /*15fd0*/  LDL.LU.64 R152, [R1+0x270] ;  /* 0x0002700001987983 */ /* 0x000ee80000300a00 */
        /* <DEDUP_REMOVED lines=16> */
[----:B------:R-:W3:Y:S04]  /*160e0*/  LDL.64 R90, [R1+0x670] ;  /* 0x00067000015a7983 */ /* 0x000ee80000100a00 */
        /* <DEDUP_REMOVED lines=17> */
[----:B----4-:R-:W-:Y:S04]  /*16200*/  LDGSTS.E [R248+0x900], desc[UR28][R142.64], P0 ;  /* 0x009000008ef87fae */ /* 0x010fe800081a101c */
[----:B--2---:R-:W-:Y:S04]  /*16210*/  LDGSTS.E [R248+0x980], desc[UR28][R144.64], P1 ;  /* 0x0098000090f87fae */ /* 0x004fe800089a101c */
[----:B------:R-:W2:Y:S04]  /*16220*/  LDL.64 R142, [R1+0x430] ;  /* 0x00043000018e7983 */ /* 0x000ea80000100a00 */
        /* <DEDUP_REMOVED lines=23> */
[----:B---3--:R-:W-:Y:S04]  /*163a0*/  LDGSTS.E [R248+0x3980], desc[UR28][R90.64], P1 ;  /* 0x039800005af87fae */ /* 0x008fe800089a101c */
        /* <DEDUP_REMOVED lines=17> */
[----:B--2---:R-:W-:Y:S04]  /*164c0*/  LDGSTS.E [R248+0x8180], desc[UR28][R142.64], P1 ;  /* 0x081800008ef87fae */ /* 0x004fe800089a101c */
        /* <DEDUP_REMOVED lines=32> */
[----:B------:R3:W-:Y:S04]  /*166d0*/  STL.64 [R1+0x2850], R38 ;  /* 0x0028502601007387 */ /* 0x0007e80000100a00 */
        /* <DEDUP_REMOVED lines=22> */
[----:B------:R-:W4:Y:S04]  /*16840*/  LDL.64 R160, [R1+0x7e8] ;  /* 0x0007e80001a07983 */ /* 0x000f280000100a00 */
[----:B------:R-:W-:Y:S04]  /*16850*/  STL.64 [R1+0x1058], R4 ;  /* 0x0010580401007387 */ /* 0x000fe80000100a00 */
[----:B------:R-:W4:Y:S04]  /*16860*/  LDL.64 R162, [R1+0xfa0] ;  /* 0x000fa00001a27983 */ /* 0x000f280000100a00 */
[----:B------:R-:W4:Y:S04]  /*16870*/  LDL.64 R164, [R1+0x7a8] ;  /* 0x0007a80001a47983 */ /* 0x000f280000100a00 */
[----:B------:R-:W4:Y:S04]  /*16880*/  LDL.64 R166, [R1+0xf60] ;  /* 0x000f600001a67983 */ /* 0x000f280000100a00 */
[----:B------:R-:W4:Y:S04]  /*16890*/  LDL.64 R168, [R1+0x768] ;  /* 0x0007680001a87983 */ /* 0x000f280000100a00 */
[----:B------:R-:W4:Y:S04]  /*168a0*/  LDL.64 R170, [R1+0xf20] ;  /* 0x000f200001aa7983 */ /* 0x000f280000100a00 */
[----:B------:R-:W4:Y:S04]  /*168b0*/  LDL.64 R172, [R1+0x728] ;  /* 0x0007280001ac7983 */ /* 0x000f280000100a00 */
[----:B------:R-:W-:Y:S04]  /*168c0*/  LDGSTS.E [R247+0x280], desc[UR28][R174.64], P1 ;  /* 0x00280000aef77fae */ /* 0x000fe800089a101c */
[----:B------:R-:W4:Y:S04]  /*168d0*/  LDL.64 R174, [R1+0xee0] ;  /* 0x000ee00001ae7983 */ /* 0x000f280000100a00 */
[----:B---3--:R-:W3:Y:S04]  /*168e0*/  LDL.LU.64 R38, [R1+0xad8] ;  /* 0x000ad80001267983 */ /* 0x008ee80000300a00 */
        /* <DEDUP_REMOVED lines=18> */
[----:B--2---:R-:W2:Y:S04]  /*16a10*/  LDL.LU.64 R6, [R1+0xa8] ;  /* 0x0000a80001067983 */ /* 0x004ea80000300a00 */
[----:B------:R-:W2:Y:S04]  /*16a20*/  LDL.LU.64 R208, [R1+0x858] ;  /* 0x0008580001d07983 */ /* 0x000ea80000300a00 */
[----:B------:R-:W2:Y:S04]  /*16a30*/  LDL.LU.64 R210, [R1+0x68] ;  /* 0x0000680001d27983 */ /* 0x000ea80000300a00 */
[----:B------:R-:W2:Y:S04]  /*16a40*/  LDL.64 R78, [R1+0x6e8] ;  /* 0x0006e800014e7983 */ /* 0x000ea80000100a00 */
        /* <DEDUP_REMOVED lines=72> */
[----:B------:R-:W3:Y:S04]  /*16ed0*/  LDL.LU.64 R174, [R1+0x820] ;  /* 0x0008200001ae7983 */ /* 0x000ee80000300a00 */
        /* <DEDUP_REMOVED lines=37> */
[----:B------:R2:W-:Y:S04]  /*17130*/  LDGSTS.E [R247+0xf280], desc[UR28][R6.64], P1 ;  /* 0x0f28000006f77fae */ /* 0x0005e800089a101c */
[----:B------:R2:W-:Y:S04]  /*17140*/  STL.64 [R1+0x2918], R6 ;  /* 0x0029180601007387 */ /* 0x0005e80000100a00 */
[----:B------:R1:W-:Y:S04]  /*17150*/  STL.64 [R1+0x2920], R208 ;  /* 0x002920d001007387 */ /* 0x0003e80000100a00 */
[----:B------:R-:W-:Y:S04]  /*17160*/  STL.64 [R1+0x2928], R210 ;  /* 0x002928d201007387 */ /* 0x000fe80000100a00 */
[----:B------:R-:W-:Y:S04]  /*17170*/  LDGSTS.E [R247+0xfa00], desc[UR28][R208.64], P0 ;  /* 0x0fa00000d0f77fae */ /* 0x000fe800081a101c */
[----:B------:R-:W-:Y:S01]  /*17180*/  LDGSTS.E [R247+0xfa80], desc[UR28][R210.64], P1 ;  /* 0x0fa80000d2f77fae */ /* 0x000fe200089a101c */
[----:B--2---:R-:W-:-:S03]  /*17190*/  IMAD.WIDE R6, R249, 0x4, R172 ;  /* 0x00000004f9067825 */ /* 0x004fc600078e02ac */
[----:B------:R-:W-:Y:S04]  /*171a0*/  LDGSTS.E [R246+0x300], desc[UR28][R172.64], P0 ;  /* 0x00300000acf67fae */ /* 0x000fe800081a101c */
[----:B------:R-:W-:Y:S01]  /*171b0*/  STL.64 [R1+0x1060], R6 ;  /* 0x0010600601007387 */ /* 0x000fe20000100a00 */
[----:B---3--:R-:W-:-:S03]  /*171c0*/  IMAD.WIDE R4, R249, 0x4, R174 ;  /* 0x00000004f9047825 */ /* 0x008fc600078e02ae */
[----:B------:R-:W2:Y:S04]  /*171d0*/  LDL.64 R166, [R1+0xfe0] ;  /* 0x000fe00001a67983 */ /* 0x000ea80000100a00 */
[----:B------:R-:W3:Y:S04]  /*171e0*/  LDL.64 R168, [R1+0x7e0] ;  /* 0x0007e00001a87983 */ /* 0x000ee80000100a00 */
[----:B------:R4:W-:Y:S04]  /*171f0*/  STL.64 [R1+0x1068], R4 ;  /* 0x0010680401007387 */ /* 0x0009e80000100a00 */
[----:B------:R-:W3:Y:S04]  /*17200*/  LDL.64 R170, [R1+0xf98] ;  /* 0x000f980001aa7983 */ /* 0x000ee80000100a00 */
[----:B-1----:R-:W3:Y:S04]  /*17210*/  LDL.LU.64 R208, [R1+0xb98] ;  /* 0x000b980001d07983 */ /* 0x002ee80000300a00 */
        /* <DEDUP_REMOVED lines=25> */
[----:B----4-:R-:W4:Y:S04]  /*173b0*/  LDL.LU.64 R4, [R1+0xa0] ;  /* 0x0000a00001047983 */ /* 0x010f280000300a00 */
[----:B------:R-:W4:Y:S04]  /*173c0*/  LDL.LU.64 R212, [R1+0x850] ;  /* 0x0008500001d47983 */ /* 0x000f280000300a00 */
[----:B------:R-:W4:Y:S04]  /*173d0*/  LDL.LU.64 R214, [R1+0x60] ;  /* 0x0000600001d67983 */ /* 0x000f280000300a00 */
[----:B------:R-:W4:Y:S04]  /*173e0*/  LDL.64 R30, [R1+0x7a0] ;  /* 0x0007a000011e7983 */ /* 0x000f280000100a00 */
        /* <DEDUP_REMOVED lines=27> */
[----:B--2---:R-:W-:Y:S04]  /*175a0*/  LDGSTS.E [R246+0xb00], desc[UR28][R166.64], P0 ;  /* 0x00b00000a6f67fae */ /* 0x004fe800081a101c */
[----:B---3--:R-:W-:Y:S04]  /*175b0*/  LDGSTS.E [R246+0xb80], desc[UR28][R168.64], P1 ;  /* 0x00b80000a8f67fae */ /* 0x008fe800089a101c */
[----:B------:R-:W2:Y:S04]  /*175c0*/  LDL.64 R166, [R1+0x420] ;  /* 0x0004200001a67983 */ /* 0x000ea80000100a00 */
[----:B------:R-:W3:Y:S04]  /*175d0*/  LDL.64 R168, [R1+0xbd8] ;  /* 0x000bd80001a87983 */ /* 0x000ee80000100a00 */
[----:B------:R-:W-:Y:S04]  /*175e0*/  LDGSTS.E [R246+0x1300], desc[UR28][R170.64], P0 ;  /* 0x01300000aaf67fae */ /* 0x000fe800081a101c */
[----:B------:R-:W3:Y:S04]  /*175f0*/  LDL.64 R170, [R1+0x3e0] ;  /* 0x0003e00001aa7983 */ /* 0x000ee80000100a00 */
        /* <DEDUP_REMOVED lines=29> */
[----:B---3--:R-:W-:Y:S04]  /*177d0*/  LDGSTS.E [R246+0x8b00], desc[UR28][R168.64], P0 ;  /* 0x08b00000a8f67fae */ /* 0x008fe800081a101c */
[----:B------:R-:W2:Y:S04]  /*177e0*/  LDL.LU.64 R168, [R1+0x1018] ;  /* 0x0010180001a87983 */ /* 0x000ea80000300a00 */
[----:B------:R-:W-:Y:S04]  /*177f0*/  LDGSTS.E [R246+0x8b80], desc[UR28][R170.64], P1 ;  /* 0x08b80000aaf67fae */ /* 0x000fe800089a101c */
[----:B------:R-:W-:Y:S04]  /*17800*/  LDGSTS.E [R246+0x9300], desc[UR28][R208.64], P0 ;  /* 0x09300000d0f67fae */ /* 0x000fe800081a101c */
[----:B------:R-:W-:Y:S04]  /*17810*/  LDGSTS.E [R246+0x9380], desc[UR28][R74.64], P1 ;  /* 0x093800004af67fae */ /* 0x000fe800089a101c */
[----:B------:R-:W3:Y:S04]  /*17820*/  LDL.LU.64 R170, [R1+0x818] ;  /* 0x0008180001aa7983 */ /* 0x000ee80000300a00 */
        /* <DEDUP_REMOVED lines=50> */
[----:B------:R-:W-:Y:S04]  /*17b50*/  STL.64 [R1+0x2a00], R212 ;  /* 0x002a00d401007387 */ /* 0x000fe80000100a00 */
[----:B------:R-:W-:Y:S04]  /*17b60*/  STL.64 [R1+0x2a10], R246 ;  /* 0x002a10f601007387 */ /* 0x000fe80000100a00 */
[----:B------:R-:W-:Y:S04]  /*17b70*/  STL.64 [R1+0x2a08], R214 ;  /* 0x002a08d601007387 */ /* 0x000fe80000100a00 */
[----:B------:R-:W-:Y:S04]  /*17b80*/  LDGSTS.E [R246+0xfb00], desc[UR28][R212.64], P0 ;  /* 0x0fb00000d4f67fae */ /* 0x000fe800081a101c */
[----:B------:R-:W-:Y:S01]  /*17b90*/  LDGSTS.E [R246+0xfb80], desc[UR28][R214.64], P1 ;  /* 0x0fb80000d6f67fae */ /* 0x000fe200089a101c */
[----:B--2---:R-:W-:-:S03]  /*17ba0*/  IMAD.WIDE R6, R249, 0x4, R168 ;  /* 0x00000004f9067825 */ /* 0x004fc600078e02a8 */
[----:B------:R-:W-:Y:S04]  /*17bb0*/  LDGSTS.E [R245+0x400], desc[UR28][R168.64], P0 ;  /* 0x00400000a8f57fae */ /* 0x000fe800081a101c */
[----:B------:R1:W-:Y:S04]  /*17bc0*/  STL.64 [R1+0x1070], R6 ;  /* 0x0010700601007387 */ /* 0x0003e80000100a00 */
[----:B------:R-:W2:Y:S04]  /*17bd0*/  LDL.64 R188, [R1+0xfd8] ;  /* 0x000fd80001bc7983 */ /* 0x000ea80000100a00 */
[----:B------:R-:W4:Y:S01]  /*17be0*/  LDL.64 R20, [R1+0x7d8] ;  /* 0x0007d80001147983 */ /* 0x000f220000100a00 */
[----:B---3--:R-:W-:-:S03]  /*17bf0*/  IMAD.WIDE R4, R249, 0x4, R170 ;  /* 0x00000004f9047825 */ /* 0x008fc600078e02aa */
[----:B------:R-:W-:Y:S04]  /*17c00*/  LDGSTS.E [R245+0x480], desc[UR28][R170.64], P1 ;  /* 0x00480000aaf57fae */ /* 0x000fe800089a101c */
        /* <DEDUP_REMOVED lines=61> */
[----:B--2---:R-:W-:Y:S04]  /*17fe0*/  LDGSTS.E [R245+0xc00], desc[UR28][R188.64], P0 ;  /* 0x00c00000bcf57fae */ /* 0x004fe800081a101c */
[----:B----4-:R-:W-:Y:S04]  /*17ff0*/  LDGSTS.E [R245+0xc80], desc[UR28][R20.64], P1 ;  /* 0x00c8000014f57fae */ /* 0x010fe800089a101c */
        /* <DEDUP_REMOVED lines=24> */
[----:B------:R-:W1:Y:S04]  /*18180*/  LDL.LU.64 R164, [R1+0x1010] ;  /* 0x0010100001a47983 */ /* 0x000e680000300a00 */
[----:B------:R-:W2:Y:S04]  /*18190*/  LDL.LU.64 R166, [R1+0x810] ;  /* 0x0008100001a67983 */ /* 0x000ea80000300a00 */
        /* <DEDUP_REMOVED lines=59> */
[----:B------:R4:W-:Y:S04]  /*18550*/  STL.64 [R1+0x2b28], R186 ;  /* 0x002b28ba01007387 */ /* 0x0009e80000100a00 */
        /* <DEDUP_REMOVED lines=13> */
[----:B-1----:R-:W-:-:S03]  /*18630*/  IMAD.WIDE R6, R249, 0x4, R164 ;  /* 0x00000004f9067825 */ /* 0x002fc600078e02a4 */
[----:B------:R-:W-:Y:S01]  /*18640*/  LDGSTS.E [R244+0x500], desc[UR28][R164.64], P0 ;  /* 0x00500000a4f47fae */ /* 0x000fe200081a101c */
[----:B--2---:R-:W-:-:S03]  /*18650*/  IMAD.WIDE R4, R249, 0x4, R166 ;  /* 0x00000004f9047825 */ /* 0x004fc600078e02a6 */
[----:B------:R1:W-:Y:S04]  /*18660*/  STL.64 [R1+0x1080], R6 ;  /* 0x0010800601007387 */ /* 0x0003e80000100a00 */
[----:B------:R-:W2:Y:S04]  /*18670*/  LDL.64 R78, [R1+0xfd0] ;  /* 0x000fd000014e7983 */ /* 0x000ea80000100a00 */
[----:B------:R-:W2:Y:S04]  /*18680*/  LDL.64 R104, [R1+0x7d0] ;  /* 0x0007d00001687983 */ /* 0x000ea80000100a00 */
[----:B------:R1:W-:Y:S04]  /*18690*/  STL.64 [R1+0x1088], R4 ;  /* 0x0010880401007387 */ /* 0x0003e80000100a00 */
[----:B------:R-:W2:Y:S04]  /*186a0*/  LDL.64 R106, [R1+0xf88] ;  /* 0x000f8800016a7983 */ /* 0x000ea80000100a00 */
[----:B------:R-:W2:Y:S04]  /*186b0*/  LDL.64 R132, [R1+0x790] ;  /* 0x0007900001847983 */ /* 0x000ea80000100a00 */
[----:B------:R-:W2:Y:S04]  /*186c0*/  LDL.64 R134, [R1+0xf48] ;  /* 0x000f480001867983 */ /* 0x000ea80000100a00 */
[----:B------:R-:W2:Y:S04]  /*186d0*/  LDL.64 R160, [R1+0xf08] ;  /* 0x000f080001a07983 */ /* 0x000ea80000100a00 */
[----:B------:R-:W2:Y:S04]  /*186e0*/  LDL.64 R162, [R1+0x710] ;  /* 0x0007100001a27983 */ /* 0x000ea80000100a00 */
[----:B---3--:R-:W3:Y:S04]  /*186f0*/  LDL.LU.64 R184, [R1+0x750] ;  /* 0x0007500001b87983 */ /* 0x008ee80000300a00 */
[----:B----4-:R-:W4:Y:S04]  /*18700*/  LDL.LU.64 R186, [R1+0xec8] ;  /* 0x000ec80001ba7983 */ /* 0x010f280000300a00 */
[----:B------:R-:W4:Y:S04]  /*18710*/  LDL.LU.64 R114, [R1+0x6d0] ;  /* 0x0006d00001727983 */ /* 0x000f280000300a00 */
        /* <DEDUP_REMOVED lines=22> */
[----:B-1----:R-:W4:Y:S04]  /*18880*/  LDL.LU.64 R6, [R1+0xbc8] ;  /* 0x000bc80001067983 */ /* 0x002f280000300a00 */
        /* <DEDUP_REMOVED lines=12> */
[----:B------:R-:W-:Y:S04]  /*18950*/  LDGSTS.E [R244+0x580], desc[UR28][R166.64], P1 ;  /* 0x00580000a6f47fae */ /* 0x000fe800089a101c */
        /* <DEDUP_REMOVED lines=17> */
[----:B--2---:R-:W-:Y:S04]  /*18a70*/  LDGSTS.E [R244+0xd00], desc[UR28][R78.64], P0 ;  /* 0x00d000004ef47fae */ /* 0x004fe800081a101c */
[----:B------:R-:W-:Y:S04]  /*18a80*/  LDGSTS.E [R244+0xd80], desc[UR28][R104.64], P1 ;  /* 0x00d8000068f47fae */ /* 0x000fe800089a101c */
[----:B------:R-:W-:Y:S04]  /*18a90*/  LDGSTS.E [R244+0x1500], desc[UR28][R106.64], P0 ;  /* 0x015000006af47fae */ /* 0x000fe800081a101c */
[----:B------:R-:W-:Y:S04]  /*18aa0*/  LDGSTS.E [R244+0x1580], desc[UR28][R132.64], P1 ;  /* 0x0158000084f47fae */ /* 0x000fe800089a101c */
[----:B------:R-:W-:Y:S04]  /*18ab0*/  LDGSTS.E [R244+0x1d00], desc[UR28][R134.64], P0 ;  /* 0x01d0000086f47fae */ /* 0x000fe800081a101c */
[----:B---3--:R-:W-:Y:S04]  /*18ac0*/  LDGSTS.E [R244+0x1d80], desc[UR28][R184.64], P1 ;  /* 0x01d80000b8f47fae */ /* 0x008fe800089a101c */
[----:B------:R-:W-:Y:S04]  /*18ad0*/  STL.64 [R1+0x2b68], R184 ;  /* 0x002b68b801007387 */ /* 0x000fe80000100a00 */
[----:B------:R-:W-:Y:S04]  /*18ae0*/  LDGSTS.E [R244+0x2500], desc[UR28][R160.64], P0 ;  /* 0x02500000a0f47fae */ /* 0x000fe800081a101c */
[----:B------:R-:W-:Y:S04]  /*18af0*/  LDGSTS.E [R244+0x2580], desc[UR28][R162.64], P1 ;  /* 0x02580000a2f47fae */ /* 0x000fe800089a101c */
[----:B----4-:R-:W-:Y:S04]  /*18b00*/  LDGSTS.E [R244+0x2d00], desc[UR28][R186.64], P0 ;  /* 0x02d00000baf47fae */ /* 0x010fe800081a101c */
[----:B------:R-:W2:Y:S04]  /*18b10*/  LDL.LU.64 R160, [R1+0x1008] ;  /* 0x0010080001a07983 */ /* 0x000ea80000300a00 */
[----:B------:R-:W3:Y:S04]  /*18b20*/  LDL.LU.64 R162, [R1+0x808] ;  /* 0x0008080001a27983 */ /* 0x000ee80000300a00 */
        /* <DEDUP_REMOVED lines=17> */
[----:B------:R4:W-:Y:S04]  /*18c40*/  LDGSTS.E [R244+0x4d00], desc[UR28][R12.64], P0 ;  /* 0x04d000000cf47fae */ /* 0x0009e800081a101c */
[----:B------:R1:W-:Y:S04]  /*18c50*/  LDGSTS.E [R244+0x4d80], desc[UR28][R100.64], P1 ;  /* 0x04d8000064f47fae */ /* 0x0003e800089a101c */
        /* <DEDUP_REMOVED lines=45> */
[----:B------:R-:W-:Y:S01]  /*18f30*/  LDGSTS.E [R3+0x600], desc[UR28][R160.64], P0 ;  /* 0x00600000a0037fae */ /* 0x000fe200081a101c */
[----:B---3--:R-:W-:-:S03]  /*18f40*/  IMAD.WIDE R4, R249, 0x4, R162 ;  /* 0x00000004f9047825 */ /* 0x008fc600078e02a2 */
[----:B------:R-:W-:Y:S04]  /*18f50*/  STL.64 [R1+0x1090], R10 ;  /* 0x0010900a01007387 */ /* 0x000fe80000100a00 */
[----:B------:R-:W4:Y:S04]  /*18f60*/  LDL.LU.64 R84, [R1+0x1000] ;  /* 0x0010000001547983 */ /* 0x000f280000300a00 */
[----:B-1----:R-:W2:Y:S04]  /*18f70*/  LDL.LU.64 R170, [R1+0x800] ;  /* 0x0008000001aa7983 */ /* 0x002ea80000300a00 */
[----:B------:R1:W-:Y:S04]  /*18f80*/  STL.64 [R1+0x1098], R4 ;  /* 0x0010980401007387 */ /* 0x0003e80000100a00 */
[----:B------:R-:W3:Y:S04]  /*18f90*/  LDL.LU.64 R182, [R1+0xff8] ;  /* 0x000ff80001b67983 */ /* 0x000ee80000300a00 */
        /* <DEDUP_REMOVED lines=12> */
[----:B------:R-:W3:Y:S04]  /*19060*/  LDL.LU.64 R124, [R1+0x7c8] ;  /* 0x0007c800017c7983 */ /* 0x000ee80000300a00 */
        /* <DEDUP_REMOVED lines=61> */
[----:B--2---:R1:W-:Y:S04]  /*19440*/  LDGSTS.E [R3+0xe00], desc[UR28][R28.64], P0 ;  /* 0x00e000001c037fae */ /* 0x0043e800081a101c */
        /* <DEDUP_REMOVED lines=55> */
[----:B------:R-:W-:-:S03]  /*197c0*/  IMAD.WIDE R12, R249, 0x4, R84 ;  /* 0x00000004f90c7825 */ /* 0x000fc600078e0254 */
[----:B------:R-:W-:Y:S04]  /*197d0*/  LDGSTS.E [R3+0xee00], desc[UR28][R22.64], P0 ;  /* 0x0ee0000016037fae */ /* 0x000fe800081a101c */
[----:B------:R-:W-:Y:S04]  /*197e0*/  LDGSTS.E [R3+0xee80], desc[UR28][R20.64], P1 ;  /* 0x0ee8000014037fae */ /* 0x000fe800089a101c */
[----:B------:R-:W-:Y:S01]  /*197f0*/  LDGSTS.E [R3+0xf600], desc[UR28][R192.64], P0 ;  /* 0x0f600000c0037fae */ /* 0x000fe200081a101c */
[----:B------:R-:W-:-:S03]  /*19800*/  IMAD.WIDE R100, R249, 0x4, R170 ;  /* 0x00000004f9647825 */ /* 0x000fc600078e02aa */
[----:B------:R-:W-:Y:S04]  /*19810*/  LDGSTS.E [R3+0xf680], desc[UR28][R194.64], P1 ;  /* 0x0f680000c2037fae */ /* 0x000fe800089a101c */
[----:B------:R-:W-:Y:S04]  /*19820*/  LDGSTS.E [R3+0xfe00], desc[UR28][R230.64], P0 ;  /* 0x0fe00000e6037fae */ /* 0x000fe800081a101c */
[----:B------:R-:W-:Y:S04]  /*19830*/  LDGSTS.E [R3+0xfe80], desc[UR28][R228.64], P1 ;  /* 0x0fe80000e4037fae */ /* 0x000fe800089a101c */
[----:B------:R-:W-:Y:S01]  /*19840*/  LDGSTS.E [R0+0x700], desc[UR28][R84.64], P0 ;  /* 0x0070000054007fae */ /* 0x000fe200081a101c */
[----:B------:R-:W-:-:S03]  /*19850*/  IMAD.WIDE R168, R249, 0x4, R168 ;  /* 0x00000004f9a87825 */ /* 0x000fc600078e02a8 */
[----:B------:R2:W-:Y:S04]  /*19860*/  LDGSTS.E [R0+0x780], desc[UR28][R170.64], P1 ;  /* 0x00780000aa007fae */ /* 0x0005e800089a101c */
[----:B------:R-:W3:Y:S04]  /*19870*/  LDL.LU.64 R84, [R1+0xfc0] ;  /* 0x000fc00001547983 */ /* 0x000ee80000300a00 */
[----:B------:R4:W-:Y:S02]  /*19880*/  STL.64 [R1+0x10a0], R12 ;  /* 0x0010a00c01007387 */ /* 0x0009e40000100a00 */
[----:B----4-:R-:W-:-:S02]  /*19890*/  IMAD.WIDE R12, R249, 0x4, R182 ;  /* 0x00000004f90c7825 */ /* 0x010fc400078e02b6 */
[----:B------:R-:W4:Y:S04]  /*198a0*/  LDL.LU.64 R182, [R1+0x7c0] ;  /* 0x0007c00001b67983 */ /* 0x000f280000300a00 */
[----:B------:R1:W-:Y:S04]  /*198b0*/  STL.64 [R1+0x10a8], R100 ;  /* 0x0010a86401007387 */ /* 0x0003e80000100a00 */
[----:B------:R2:W-:Y:S01]  /*198c0*/  STL.64 [R1+0x10b0], R12 ;  /* 0x0010b00c01007387 */ /* 0x0005e20000100a00 */
[----:B-1----:R-:W-:-:S03]  /*198d0*/  IMAD.WIDE R100, R249, 0x4, R218 ;  /* 0x00000004f9647825 */ /* 0x002fc600078e02da */
[----:B------:R-:W4:Y:S01]  /*198e0*/  LDL.LU.64 R218, [R1+0xfb0] ;  /* 0x000fb00001da7983 */ /* 0x000f220000300a00 */
[----:B--2---:R-:W-:-:S03]  /*198f0*/  IMAD.WIDE R12, R249, 0x4, R142 ;  /* 0x00000004f90c7825 */ /* 0x004fc600078e028e */
[----:B------:R1:W-:Y:S04]  /*19900*/  STL.64 [R1+0x10b8], R100 ;  /* 0x0010b86401007387 */ /* 0x0003e80000100a00 */
[----:B------:R-:W2:Y:S01]  /*19910*/  LDL.LU.64 R142, [R1+0x7b8] ;  /* 0x0007b800018e7983 */ /* 0x000ea20000300a00 */
[----:B------:R-:W-:-:S03]  /*19920*/  IMAD.WIDE R86, R249, 0x4, R86 ;  /* 0x00000004f9567825 */ /* 0x000fc600078e0256 */
[----:B------:R1:W-:Y:S02]  /*19930*/  STL.64 [R1+0x10c0], R12 ;  /* 0x0010c00c01007387 */ /* 0x0003e40000100a00 */
[C---:B-1----:R-:W-:Y:S02]  /*19940*/  IMAD.WIDE R100, R249.reuse, 0x4, R200 ;  /* 0x00000004f9647825 */ /* 0x042fe400078e02c8 */
[----:B------:R-:W-:Y:S04]  /*19950*/  STL.64 [R1+0x10c8], R168 ;  /* 0x0010c8a801007387 */ /* 0x000fe80000100a00 */
[----:B------:R1:W-:Y:S01]  /*19960*/  STL.64 [R1+0x10d0], R100 ;  /* 0x0010d06401007387 */ /* 0x0003e20000100a00 */
[----:B------:R-:W-:-:S03]  /*19970*/  IMAD.WIDE R12, R249, 0x4, R114 ;  /* 0x00000004f90c7825 */ /* 0x000fc600078e0272 */
[----:B-1----:R-:W2:Y:S04]  /*19980*/  LDL.LU.64 R100, [R1+0xfa8] ;  /* 0x000fa80001647983 */ /* 0x002ea80000300a00 */
[----:B------:R1:W-:Y:S04]  /*19990*/  STL.64 [R1+0x10d8], R12 ;  /* 0x0010d80c01007387 */ /* 0x0003e80000100a00 */
[----:B-1----:R-:W2:Y:S04]  /*199a0*/  LDL.LU.64 R12, [R1+0x7b0] ;  /* 0x0007b000010c7983 */ /* 0x002ea80000300a00 */
[----:B------:R1:W-:Y:S04]  /*199b0*/  STL.64 [R1+0x10e0], R86 ;  /* 0x0010e05601007387 */ /* 0x0003e80000100a00 */
[----:B------:R-:W2:Y:S04]  /*199c0*/  LDL.LU.64 R114, [R1+0xfa0] ;  /* 0x000fa00001727983 */ /* 0x000ea80000300a00 */
[----:B-1----:R-:W2:Y:S01]  /*199d0*/  LDL.LU.64 R86, [R1+0x7a8] ;  /* 0x0007a80001567983 */ /* 0x002ea20000300a00 */
[----:B------:R-:W-:-:S04]  /*199e0*/  IMAD.WIDE R168, R249, 0x4, R58 ;  /* 0x00000004f9a87825 */ /* 0x000fc800078e023a */
[C---:B------:R-:W-:Y:S02]  /*199f0*/  IMAD.WIDE R58, R249.reuse, 0x4, R30 ;  /* 0x00000004f93a7825 */ /* 0x040fe400078e021e */
[----:B------:R-:W2:Y:S04]  /*19a00*/  LDL.LU.64 R30, [R1+0xf98] ;  /* 0x000f9800011e7983 */ /* 0x000ea80000300a00 */
[----:B------:R1:W-:Y:S04]  /*19a10*/  STL.64 [R1+0x10e8], R168 ;  /* 0x0010e8a801007387 */ /* 0x0003e80000100a00 */
[----:B------:R1:W-:Y:S02]  /*19a20*/  STL.64 [R1+0x10f0], R58 ;  /* 0x0010f03a01007387 */ /* 0x0003e40000100a00 */
[----:B-1----:R-:W-:-:S02]  /*19a30*/  IMAD.WIDE R168, R249, 0x4, R216 ;  /* 0x00000004f9a87825 */ /* 0x002fc400078e02d8 */
[----:B------:R-:W2:Y:S02]  /*19a40*/  LDL.LU.64 R216, [R1+0x7a0] ;  /* 0x0007a00001d87983 */ /* 0x000ea40000300a00 */
[C---:B------:R-:W-:Y:S02]  /*19a50*/  IMAD.WIDE R58, R249.reuse, 0x4, R186 ;  /* 0x00000004f93a7825 */ /* 0x040fe400078e02ba */
[----:B------:R1:W-:Y:S04]  /*19a60*/  STL.64 [R1+0x10f8], R168 ;  /* 0x0010f8a801007387 */ /* 0x0003e80000100a00 */
[----:B------:R-:W2:Y:S01]  /*19a70*/  LDL.LU.64 R186, [R1+0xf90] ;  /* 0x000f900001ba7983 */ /* 0x000ea20000300a00 */
[----:B------:R-:W-:-:S03]  /*19a80*/  IMAD.WIDE R56, R249, 0x4, R56 ;  /* 0x00000004f9387825 */ /* 0x000fc600078e0238 */
[----:B------:R-:W-:Y:S04]  /*19a90*/  STL.64 [R1+0x1100], R58 ;  /* 0x0011003a01007387 */ /* 0x000fe80000100a00 */
[----:B------:R-:W2:Y:S04]  /*19aa0*/  LDL.LU.64 R170, [R1+0x798] ;  /* 0x0007980001aa7983 */ /* 0x000ea80000300a00 */
[----:B-1----:R-:W2:Y:S04]  /*19ab0*/  LDL.LU.64 R168, [R1+0xf88] ;  /* 0x000f880001a87983 */ /* 0x002ea80000300a00 */
[----:B------:R1:W-:Y:S04]  /*19ac0*/  STL.64 [R1+0x1108], R56 ;  /* 0x0011083801007387 */ /* 0x0003e80000100a00 */
[----:B------:R-:W2:Y:S01]  /*19ad0*/  LDL.LU.64 R200, [R1+0x790] ;  /* 0x0007900001c87983 */ /* 0x000ea20000300a00 */
[----:B-1----:R-:W-:-:S04]  /*19ae0*/  IMAD.WIDE R56, R249, 0x4, R28 ;  /* 0x00000004f9387825 */ /* 0x002fc800078e021c */
[C---:B------:R-:W-:Y:S02]  /*19af0*/  IMAD.WIDE R28, R249.reuse, 0x4, R124 ;  /* 0x00000004f91c7825 */ /* 0x040fe400078e027c */
[----:B------:R-:W2:Y:S04]  /*19b00*/  LDL.LU.64 R124, [R1+0xf78] ;  /* 0x000f7800017c7983 */ /* 0x000ea80000300a00 */
[----:B------:R-:W-:Y:S04]  /*19b10*/  STL.64 [R1+0x1110], R56 ;  /* 0x0011103801007387 */ /* 0x000fe80000100a00 */
[----:B------:R1:W-:Y:S04]  /*19b20*/  STL.64 [R1+0x1118], R28 ;  /* 0x0011181c01007387 */ /* 0x0003e80000100a00 */
[----:B-1----:R-:W2:Y:S01]  /*19b30*/  LDL.LU.64 R28, [R1+0x780] ;  /* 0x00078000011c7983 */ /* 0x002ea20000300a00 */
[----:B---3--:R-:W-:-:S03]  /*19b40*/  IMAD.WIDE R56, R249, 0x4, R84 ;  /* 0x00000004f9387825 */ /* 0x008fc600078e0254 */
[----:B------:R1:W-:Y:S04]  /*19b50*/  LDGSTS.E [R0+0xf00], desc[UR28][R84.64], P0 ;  /* 0x00f0000054007fae */ /* 0x0003e800081a101c */
[----:B------:R-:W1:Y:S01]  /*19b60*/  LDL.LU.64 R84, [R1+0xf70] ;  /* 0x000f700001547983 */ /* 0x000e620000300a00 */
[----:B----4-:R-:W-:-:S03]  /*19b70*/  IMAD.WIDE R58, R249, 0x4, R182 ;  /* 0x00000004f93a7825 */ /* 0x010fc600078e02b6 */
[----:B------:R3:W-:Y:S04]  /*19b80*/  STL.64 [R1+0x1120], R56 ;  /* 0x0011203801007387 */ /* 0x0007e80000100a00 */
[----:B------:R-:W-:Y:S04]  /*19b90*/  LDGSTS.E [R0+0xf80], desc[UR28][R182.64], P1 ;  /* 0x00f80000b6007fae */ /* 0x000fe800089a101c */
[----:B------:R-:W4:Y:S01]  /*19ba0*/  LDL.LU.64 R182, [R1+0x778] ;  /* 0x0007780001b67983 */ /* 0x000f220000300a00 */
[----:B---3--:R-:W-:-:S03]  /*19bb0*/  IMAD.WIDE R56, R249, 0x4, R218 ;  /* 0x00000004f9387825 */ /* 0x008fc600078e02da */
[----:B------:R3:W-:Y:S01]  /*19bc0*/  STL.64 [R1+0x1128], R58 ;  /* 0x0011283a01007387 */ /* 0x0007e20000100a00 */
[----:B--2---:R-:W-:-:S03]  /*19bd0*/  IMAD.WIDE R142, R249, 0x4, R142 ;  /* 0x00000004f98e7825 */ /* 0x004fc600078e028e */
[----:B---3--:R-:W2:Y:S04]  /*19be0*/  LDL.LU.64 R58, [R1+0xf68] ;  /* 0x000f6800013a7983 */ /* 0x008ea80000300a00 */
[----:B------:R3:W-:Y:S04]  /*19bf0*/  STL.64 [R1+0xfb0], R56 ;  /* 0x000fb03801007387 */ /* 0x0007e80000100a00 */
[----:B---3--:R-:W3:Y:S01]  /*19c00*/  LDL.LU.64 R56, [R1+0x770] ;  /* 0x0007700001387983 */ /* 0x008ee20000300a00 */
[----:B------:R-:W-:-:S03]  /*19c10*/  IMAD.WIDE R100, R249, 0x4, R100 ;  /* 0x00000004f9647825 */ /* 0x000fc600078e0264 */
[----:B------:R1:W-:Y:S04]  /*19c20*/  STL.64 [R1+0x1130], R142 ;  /* 0x0011308e01007387 */ /* 0x0003e80000100a00 */
[----:B------:R-:W3:Y:S04]  /*19c30*/  LDL.LU.64 R218, [R1+0xf60] ;  /* 0x000f600001da7983 */ /* 0x000ee80000300a00 */
[----:B-1----:R-:W3:Y:S01]  /*19c40*/  LDL.LU.64 R142, [R1+0x768] ;  /* 0x00076800018e7983 */ /* 0x002ee20000300a00 */
[----:B------:R-:W-:-:S03]  /*19c50*/  IMAD.WIDE R12, R249, 0x4, R12 ;  /* 0x00000004f90c7825 */ /* 0x000fc600078e020c */
[----:B------:R1:W-:Y:S01]  /*19c60*/  STL.64 [R1+0xfa8], R100 ;  /* 0x000fa86401007387 */ /* 0x0003e20000100a00 */
[----:B------:R-:W-:-:S03]  /*19c70*/  IMAD.WIDE R114, R249, 0x4, R114 ;  /* 0x00000004f9727825 */ /* 0x000fc600078e0272 */
[----:B-1----:R-:W3:Y:S01]  /*19c80*/  LDL.LU.64 R100, [R1+0x2b90] ;  /* 0x002b900001647983 */ /* 0x002ee20000300a00 */
[----:B------:R-:W-:-:S03]  /*19c90*/  IMAD.WIDE R86, R249, 0x4, R86 ;  /* 0x00000004f9567825 */ /* 0x000fc600078e0256 */
[----:B------:R1:W-:Y:S04]  /*19ca0*/  STL.64 [R1+0x1138], R12 ;  /* 0x0011380c01007387 */ /* 0x0003e80000100a00 */
[----:B-1----:R-:W3:Y:S04]  /*19cb0*/  LDL.LU.64 R12, [R1+0x2b88] ;  /* 0x002b8800010c7983 */ /* 0x002ee80000300a00 */
[----:B------:R1:W-:Y:S01]  /*19cc0*/  STL.64 [R1+0xfa0], R114 ;  /* 0x000fa07201007387 */ /* 0x0003e20000100a00 */
[----:B------:R-:W-:-:S03]  /*19cd0*/  IMAD.WIDE R30, R249, 0x4, R30 ;  /* 0x00000004f91e7825 */ /* 0x000fc600078e021e */
[----:B-1----:R-:W3:Y:S04]  /*19ce0*/  LDL.LU.64 R114, [R1+0xf58] ;  /* 0x000f580001727983 */ /* 0x002ee80000300a00 */
[----:B------:R1:W-:Y:S04]  /*19cf0*/  STL.64 [R1+0x1140], R86 ;  /* 0x0011405601007387 */ /* 0x0003e80000100a00 */
[----:B-1----:R-:W3:Y:S04]  /*19d00*/  LDL.LU.64 R86, [R1+0x760] ;  /* 0x0007600001567983 */ /* 0x002ee80000300a00 */
[----:B------:R1:W-:Y:S04]  /*19d10*/  STL.64 [R1+0xf98], R30 ;  /* 0x000f981e01007387 */ /* 0x0003e80000100a00 */
[----:B-1----:R-:W3:Y:S01]  /*19d20*/  LDL.LU.64 R30, [R1+0xf50] ;  /* 0x000f5000011e7983 */ /* 0x002ee20000300a00 */
[----:B------:R-:W-:-:S04]  /*19d30*/  IMAD.WIDE R216, R249, 0x4, R216 ;  /* 0x00000004f9d87825 */ /* 0x000fc800078e02d8 */
[C---:B------:R-:W-:Y:S01]  /*19d40*/  IMAD.WIDE R186, R249.reuse, 0x4, R186 ;  /* 0x00000004f9ba7825 */ /* 0x040fe200078e02ba */
[----:B------:R1:W-:Y:S03]  /*19d50*/  STL.64 [R1+0x1148], R216 ;  /* 0x001148d801007387 */ /* 0x0003e60000100a00 */
[C---:B------:R-:W-:Y:S01]  /*19d60*/  IMAD.WIDE R170, R249.reuse, 0x4, R170 ;  /* 0x00000004f9aa7825 */ /* 0x040fe200078e02aa */
[----:B------:R-:W-:Y:S04]  /*19d70*/  LDGSTS.E [R0+0x1700], desc[UR28][R124.64], P0 ;  /* 0x017000007c007fae */ /* 0x000fe800081a101c */
[----:B-1----:R-:W3:Y:S01]  /*19d80*/  LDL.LU.64 R216, [R1+0x758] ;  /* 0x0007580001d87983 */ /* 0x002ee20000300a00 */
[----:B------:R-:W-:-:S03]  /*19d90*/  IMAD.WIDE R168, R249, 0x4, R168 ;  /* 0x00000004f9a87825 */ /* 0x000fc600078e02a8 */
[----:B------:R1:W-:Y:S01]  /*19da0*/  STL.64 [R1+0xf90], R186 ;  /* 0x000f90ba01007387 */ /* 0x0003e20000100a00 */
[----:B------:R-:W-:-:S03]  /*19db0*/  IMAD.WIDE R200, R249, 0x4, R200 ;  /* 0x00000004f9c87825 */ /* 0x000fc600078e02c8 */
[----:B------:R-:W-:Y:S01]  /*19dc0*/  LDGSTS.E [R0+0x1780], desc[UR28][R28.64], P1 ;  /* 0x017800001c007fae */ /* 0x000fe200089a101c */
[----:B------:R-:W-:-:S03]  /*19dd0*/  IMAD.WIDE R184, R249, 0x4, R184 ;  /* 0x00000004f9b87825 */ /* 0x000fc600078e02b8 */
[----:B-1----:R-:W3:Y:S04]  /*19de0*/  LDL.LU.64 R186, [R1+0xf48] ;  /* 0x000f480001ba7983 */ /* 0x002ee80000300a00 */
[----:B------:R1:W-:Y:S01]  /*19df0*/  STL.64 [R1+0x1158], R170 ;  /* 0x001158aa01007387 */ /* 0x0003e20000100a00 */
[----:B------:R-:W-:-:S03]  /*19e00*/  IMAD.WIDE R112, R249, 0x4, R112 ;  /* 0x00000004f9707825 */ /* 0x000fc600078e0270 */
[----:B-1----:R-:W3:Y:S04]  /*19e10*/  LDL.LU.64 R170, [R1+0x2b80] ;  /* 0x002b800001aa7983 */ /* 0x002ee80000300a00 */
[----:B------:R1:W-:Y:S04]  /*19e20*/  STL.64 [R1+0xf88], R168 ;  /* 0x000f88a801007387 */ /* 0x0003e80000100a00 */
[----:B-1----:R-:W3:Y:S04]  /*19e30*/  LDL.LU.64 R168, [R1+0x2b78] ;  /* 0x002b780001a87983 */ /* 0x002ee80000300a00 */
[----:B------:R1:W-:Y:S04]  /*19e40*/  STL.64 [R1+0x1168], R200 ;  /* 0x001168c801007387 */ /* 0x0003e80000100a00 */
[----:B-1----:R-:W3:Y:S04]  /*19e50*/  LDL.LU.64 R200, [R1+0x2b70] ;  /* 0x002b700001c87983 */ /* 0x002ee80000300a00 */
[----:B------:R1:W-:Y:S04]  /*19e60*/  STL.64 [R1+0xf80], R184 ;  /* 0x000f80b801007387 */ /* 0x0003e80000100a00 */
[----:B-1----:R-:W3:Y:S04]  /*19e70*/  LDL.LU.64 R184, [R1+0x2b68] ;  /* 0x002b680001b87983 */ /* 0x002ee80000300a00 */
[----:B------:R1:W-:Y:S02]  /*19e80*/  STL.64 [R1+0x1178], R112 ;  /* 0x0011787001007387 */ /* 0x0003e40000100a00 */
[----:B-1----:R-:W-:-:S02]  /*19e90*/  IMAD.WIDE R112, R249, 0x4, R124 ;  /* 0x00000004f9707825 */ /* 0x002fc400078e027c */
[----:B------:R-:W3:Y:S04]  /*19ea0*/  LDL.LU.64 R124, [R1+0xf38] ;  /* 0x000f3800017c7983 */ /* 0x000ee80000300a00 */
[----:B------:R1:W-:Y:S02]  /*19eb0*/  STL.64 [R1+0xf78], R112 ;  /* 0x000f787001007387 */ /* 0x0003e40000100a00 */
[C---:B-1----:R-:W-:Y:S02]  /*19ec0*/  IMAD.WIDE R112, R249.reuse, 0x4, R28 ;  /* 0x00000004f9707825 */ /* 0x042fe400078e021c */
[----:B------:R-:W3:Y:S04]  /*19ed0*/  LDL.LU.64 R28, [R1+0x740] ;  /* 0x00074000011c7983 */ /* 0x000ee80000300a00 */
[----:B------:R-:W-:Y:S01]  /*19ee0*/  STL.64 [R1+0x1188], R112 ;  /* 0x0011887001007387 */ /* 0x000fe20000100a00 */
[----:B------:R-:W-:-:S05]  /*19ef0*/  IMAD.WIDE R84, R249, 0x4, R84 ;  /* 0x00000004f9547825 */ /* 0x000fca00078e0254 */
[----:B------:R1:W-:Y:S04]  /*19f00*/  STL.64 [R1+0xf70], R84 ;  /* 0x000f705401007387 */ /* 0x0003e80000100a00 */
[----:B-1----:R-:W3:Y:S01]  /*19f10*/  LDL.LU.64 R84, [R1+0xf30] ;  /* 0x000f300001547983 */ /* 0x002ee20000300a00 */
[----:B----4-:R-:W-:-:S03]  /*19f20*/  IMAD.WIDE R112, R249, 0x4, R182 ;  /* 0x00000004f9707825 */ /* 0x010fc600078e02b6 */
[----:B------:R-:W4:Y:S04]  /*19f30*/  LDL.LU.64 R182, [R1+0x738] ;  /* 0x0007380001b67983 */ /* 0x000f280000300a00 */
[----:B------:R3:W-:Y:S01]  /*19f40*/  STL.64 [R1+0x1198], R112 ;  /* 0x0011987001007387 */ /* 0x0007e20000100a00 */
[----:B--2---:R-:W-:-:S05]  /*19f50*/  IMAD.WIDE R58, R249, 0x4, R58 ;  /* 0x00000004f93a7825 */ /* 0x004fca00078e023a */
[----:B------:R1:W-:Y:S01]  /*19f60*/  STL.64 [R1+0xf68], R58 ;  /* 0x000f683a01007387 */ /* 0x0003e20000100a00 */
[----:B---3--:R-:W-:-:S05]  /*19f70*/  IMAD.WIDE R112, R249, 0x4, R56 ;  /* 0x00000004f9707825 */ /* 0x008fca00078e0238 */
[----:B------:R2:W-:Y:S01]  /*19f80*/  STL.64 [R1+0x11a8], R112 ;  /* 0x0011a87001007387 */ /* 0x0005e20000100a00 */
[----:B-1----:R-:W-:-:S04]  /*19f90*/  IMAD.WIDE R58, R249, 0x4, R218 ;  /* 0x00000004f93a7825 */ /* 0x002fc800078e02da */
[C---:B------:R-:W-:Y:S01]  /*19fa0*/  IMAD.WIDE R56, R249.reuse, 0x4, R142 ;  /* 0x00000004f9387825 */ /* 0x040fe200078e028e */
[----:B--2---:R-:W2:Y:S04]  /*19fb0*/  LDL.LU.64 R112, [R1+0xf28] ;  /* 0x000f280001707983 */ /* 0x004ea80000300a00 */
[----:B------:R1:W-:Y:S04]  /*19fc0*/  STL.64 [R1+0xf60], R58 ;  /* 0x000f603a01007387 */ /* 0x0003e80000100a00 */
[----:B-1----:R-:W3:Y:S04]  /*19fd0*/  LDL.LU.64 R58, [R1+0x730] ;  /* 0x00073000013a7983 */ /* 0x002ee80000300a00 */
[----:B------:R1:W-:Y:S04]  /*19fe0*/  STL.64 [R1+0x11b8], R56 ;  /* 0x0011b83801007387 */ /* 0x0003e80000100a00 */
[----:B------:R-:W3:Y:S04]  /*19ff0*/  LDL.LU.64 R218, [R1+0xf20] ;  /* 0x000f200001da7983 */ /* 0x000ee80000300a00 */
[----:B------:R-:W3:Y:S01]  /*1a000*/  LDL.LU.64 R142, [R1+0x728] ;  /* 0x00072800018e7983 */ /* 0x000ee20000300a00 */
[----:B------:R-:W-:-:S04]  /*1a010*/  IMAD.WIDE R114, R249, 0x4, R114 ;  /* 0x00000004f9727825 */ /* 0x000fc800078e0272 */
[C---:B-1----:R-:W-:Y:S02]  /*1a020*/  IMAD.WIDE R56, R249.reuse, 0x4, R86 ;  /* 0x00000004f9387825 */ /* 0x042fe400078e0256 */
[----:B------:R-:W3:Y:S04]  /*1a030*/  LDL.LU.64 R86, [R1+0xf18] ;  /* 0x000f180001567983 */ /* 0x000ee80000300a00 */
[----:B------:R1:W-:Y:S04]  /*1a040*/  STL.64 [R1+0xf58], R114 ;  /* 0x000f587201007387 */ /* 0x0003e80000100a00 */
[----:B------:R1:W-:Y:S02]  /*1a050*/  STL.64 [R1+0x11c8], R56 ;  /* 0x0011c83801007387 */ /* 0x0003e40000100a00 */
[----:B-1----:R-:W-:-:S02]  /*1a060*/  IMAD.WIDE R114, R249, 0x4, R30 ;  /* 0x00000004f9727825 */ /* 0x002fc400078e021e */
[----:B------:R-:W3:Y:S04]  /*1a070*/  LDL.LU.64 R30, [R1+0x720] ;  /* 0x00072000011e7983 */ /* 0x000ee80000300a00 */
[----:B------:R-:W-:Y:S01]  /*1a080*/  STL.64 [R1+0xf50], R114 ;  /* 0x000f507201007387 */ /* 0x000fe20000100a00 */
[----:B------:R-:W-:-:S03]  /*1a090*/  IMAD.WIDE R56, R249, 0x4, R216 ;  /* 0x00000004f9387825 */ /* 0x000fc600078e02d8 */
[----:B------:R-:W3:Y:S04]  /*1a0a0*/  LDL.LU.64 R216, [R1+0xf10] ;  /* 0x000f100001d87983 */ /* 0x000ee80000300a00 */
[----:B------:R1:W-:Y:S01]  /*1a0b0*/  STL.64 [R1+0x758], R56 ;  /* 0x0007583801007387 */ /* 0x0003e20000100a00 */
[----:B------:R-:W-:-:S03]  /*1a0c0*/  IMAD.WIDE R186, R249, 0x4, R186 ;  /* 0x00000004f9ba7825 */ /* 0x000fc600078e02ba */
[----:B-1----:R-:W3:Y:S04]  /*1a0d0*/  LDL.LU.64 R56, [R1+0x718] ;  /* 0x0007180001387983 */ /* 0x002ee80000300a00 */
[----:B------:R-:W3:Y:S04]  /*1a0e0*/  LDL.LU.64 R114, [R1+0xf08] ;  /* 0x000f080001727983 */ /* 0x000ee80000300a00 */
[----:B------:R1:W-:Y:S01]  /*1a0f0*/  STL.64 [R1+0xf48], R186 ;  /* 0x000f48ba01007387 */ /* 0x0003e20000100a00 */
[----:B------:R-:W-:-:S03]  /*1a100*/  IMAD.WIDE R242, R249, 0x4, R242 ;  /* 0x00000004f9f27825 */ /* 0x000fc600078e02f2 */
[----:B-1----:R-:W3:Y:S01]  /*1a110*/  LDL.LU.64 R186, [R1+0x710] ;  /* 0x0007100001ba7983 */ /* 0x002ee20000300a00 */
[----:B------:R-:W-:-:S05]  /*1a120*/  IMAD.WIDE R184, R249, 0x4, R184 ;  /* 0x00000004f9b87825 */ /* 0x000fca00078e02b8 */
[----:B------:R1:W-:Y:S02]  /*1a130*/  STL.64 [R1+0x750], R184 ;  /* 0x000750b801007387 */ /* 0x0003e40000100a00 */
[C---:B-1----:R-:W-:Y:S02]  /*1a140*/  IMAD.WIDE R184, R249.reuse, 0x4, R38 ;  /* 0x00000004f9b87825 */ /* 0x042fe400078e0226 */
[----:B------:R-:W-:Y:S04]  /*1a150*/  LDGSTS.E [R0+0x1f00], desc[UR28][R124.64], P0 ;  /* 0x01f000007c007fae */ /* 0x000fe800081a101c */
[----:B------:R-:W3:Y:S04]  /*1a160*/  LDL.LU.64 R38, [R1+0xef8] ;  /* 0x000ef80001267983 */ /* 0x000ee80000300a00 */
[----:B------:R1:W-:Y:S04]  /*1a170*/  STL.64 [R1+0xf40], R242 ;  /* 0x000f40f201007387 */ /* 0x0003e80000100a00 */
[----:B------:R1:W-:Y:S04]  /*1a180*/  STL.64 [R1+0x748], R184 ;  /* 0x000748b801007387 */ /* 0x0003e80000100a00 */
[----:B------:R1:W-:Y:S04]  /*1a190*/  LDGSTS.E [R0+0x1f80], desc[UR28][R28.64], P1 ;  /* 0x01f800001c007fae */ /* 0x0003e800089a101c */
[----:B-1----:R-:W3:Y:S01]  /*1a1a0*/  LDL.LU.64 R242, [R1+0x700] ;  /* 0x0007000001f27983 */ /* 0x002ee20000300a00 */
[----:B------:R-:W-:-:S03]  /*1a1b0*/  IMAD.WIDE R184, R249, 0x4, R124 ;  /* 0x00000004f9b87825 */ /* 0x000fc600078e027c */
[----:B------:R-:W3:Y:S04]  /*1a1c0*/  LDL.LU.64 R124, [R1+0xef0] ;  /* 0x000ef000017c7983 */ /* 0x000ee80000300a00 */
[----:B------:R1:W-:Y:S02]  /*1a1d0*/  STL.64 [R1+0xf38], R184 ;  /* 0x000f38b801007387 */ /* 0x0003e40000100a00 */
[----:B-1----:R-:W-:-:S05]  /*1a1e0*/  IMAD.WIDE R184, R249, 0x4, R28 ;  /* 0x00000004f9b87825 */ /* 0x002fca00078e021c */
[----:B------:R1:W-:Y:S01]  /*1a1f0*/  STL.64 [R1+0x740], R184 ;  /* 0x000740b801007387 */ /* 0x0003e20000100a00 */
[----:B------:R-:W-:-:S04]  /*1a200*/  IMAD.WIDE R28, R249, 0x4, R84 ;  /* 0x00000004f91c7825 */ /* 0x000fc800078e0254 */
[C---:B----4-:R-:W-:Y:S01]  /*1a210*/  IMAD.WIDE R84, R249.reuse, 0x4, R182 ;  /* 0x00000004f9547825 */ /* 0x050fe200078e02b6 */
[----:B-1----:R-:W4:Y:S04]  /*1a220*/  LDL.LU.64 R184, [R1+0x6f8] ;  /* 0x0006f80001b87983 */ /* 0x002f280000300a00 */
[----:B------:R1:W-:Y:S04]  /*1a230*/  STL.64 [R1+0xf30], R28 ;  /* 0x000f301c01007387 */ /* 0x0003e80000100a00 */
[----:B-1----:R-:W4:Y:S04]  /*1a240*/  LDL.LU.64 R28, [R1+0xee8] ;  /* 0x000ee800011c7983 */ /* 0x002f280000300a00 */
[----:B------:R1:W-:Y:S04]  /*1a250*/  STL.64 [R1+0x1218], R84 ;  /* 0x0012185401007387 */ /* 0x0003e80000100a00 */
[----:B-1----:R-:W4:Y:S04]  /*1a260*/  LDL.LU.64 R84, [R1+0x6f0] ;  /* 0x0006f00001547983 */ /* 0x002f280000300a00 */
[----:B------:R-:W4:Y:S01]  /*1a270*/  LDL.LU.64 R182, [R1+0xee0] ;  /* 0x000ee00001b67983 */ /* 0x000f220000300a00 */
[----:B--2---:R-:W-:-:S05]  /*1a280*/  IMAD.WIDE R112, R249, 0x4, R112 ;  /* 0x00000004f9707825 */ /* 0x004fca00078e0270 */
[----:B------:R1:W-:Y:S01]  /*1a290*/  STL.64 [R1+0xf28], R112 ;  /* 0x000f287001007387 */ /* 0x0003e20000100a00 */
[----:B---3--:R-:W-:-:S03]  /*1a2a0*/  IMAD.WIDE R58, R249, 0x4, R58 ;  /* 0x00000004f93a7825 */ /* 0x008fc600078e023a */
[----:B-1----:R-:W2:Y:S04]  /*1a2b0*/  LDL.LU.64 R112, [R1+0x2b60] ;  /* 0x002b600001707983 */ /* 0x002ea80000300a00 */
[----:B------:R1:W-:Y:S01]  /*1a2c0*/  STL.64 [R1+0x1228], R58 ;  /* 0x0012283a01007387 */ /* 0x0003e20000100a00 */
[----:B------:R-:W-:-:S04]  /*1a2d0*/  IMAD.WIDE R218, R249, 0x4, R218 ;  /* 0x00000004f9da7825 */ /* 0x000fc800078e02da */
[C---:B------:R-:W-:Y:S01]  /*1a2e0*/  IMAD.WIDE R142, R249.reuse, 0x4, R142 ;  /* 0x00000004f98e7825 */ /* 0x040fe200078e028e */
[----:B-1----:R-:W3:Y:S04]  /*1a2f0*/  LDL.LU.64 R58, [R1+0x2b58] ;  /* 0x002b5800013a7983 */ /* 0x002ee80000300a00 */
[----:B------:R1:W-:Y:S04]  /*1a300*/  STL.64 [R1+0xf20], R218 ;  /* 0x000f20da01007387 */ /* 0x0003e80000100a00 */
[----:B-1----:R-:W2:Y:S04]  /*1a310*/  LDL.LU.64 R218, [R1+0x6e8] ;  /* 0x0006e80001da7983 */ /* 0x002ea80000300a00 */
[----:B------:R1:W-:Y:S01]  /*1a320*/  STL.64 [R1+0x728], R142 ;  /* 0x0007288e01007387 */ /* 0x0003e20000100a00 */
[----:B------:R-:W-:-:S03]  /*1a330*/  IMAD.WIDE R86, R249, 0x4, R86 ;  /* 0x00000004f9567825 */ /* 0x000fc600078e0256 */
[----:B-1----:R-:W3:Y:S04]  /*1a340*/  LDL.LU.64 R142, [R1+0xed8] ;  /* 0x000ed800018e7983 */ /* 0x002ee80000300a00 */
[----:B------:R1:W-:Y:S04]  /*1a350*/  STL.64 [R1+0xf18], R86 ;  /* 0x000f185601007387 */ /* 0x0003e80000100a00 */
[----:B-1----:R-:W3:Y:S01]  /*1a360*/  LDL.LU.64 R86, [R1+0x6e0] ;  /* 0x0006e00001567983 */ /* 0x002ee20000300a00 */
[----:B------:R-:W-:-:S05]  /*1a370*/  IMAD.WIDE R30, R249, 0x4, R30 ;  /* 0x00000004f91e7825 */ /* 0x000fca00078e021e */
[----:B------:R1:W-:Y:S04]  /*1a380*/  STL.64 [R1+0x720], R30 ;  /* 0x0007201e01007387 */ /* 0x0003e80000100a00 */
[----:B-1----:R-:W3:Y:S01]  /*1a390*/  LDL.LU.64 R30, [R1+0xed0] ;  /* 0x000ed000011e7983 */ /* 0x002ee20000300a00 */
[----:B------:R-:W-:-:S05]  /*1a3a0*/  IMAD.WIDE R216, R249, 0x4, R216 ;  /* 0x00000004f9d87825 */ /* 0x000fca00078e02d8 */
[----:B------:R1:W-:Y:S01]  /*1a3b0*/  STL.64 [R1+0xf10], R216 ;  /* 0x000f10d801007387 */ /* 0x0003e20000100a00 */
[----:B------:R-:W-:-:S03]  /*1a3c0*/  IMAD.WIDE R56, R249, 0x4, R56 ;  /* 0x00000004f9387825 */ /* 0x000fc600078e0238 */
        /* <DEDUP_REMOVED lines=8> */
[----:B------:R1:W-:Y:S04]  /*1a450*/  STL.64 [R1+0x710], R186 ;  /* 0x000710ba01007387 */ /* 0x0003e80000100a00 */
[----:B-1----:R-:W3:Y:S04]  /*1a460*/  LDL.LU.64 R186, [R1+0x2b40] ;  /* 0x002b400001ba7983 */ /* 0x002ee80000300a00 */
[----:B------:R1:W-:Y:S02]  /*1a470*/  STL.64 [R1+0xf00], R140 ;  /* 0x000f008c01007387 */ /* 0x0003e40000100a00 */
[----:B-1----:R-:W-:-:S02]  /*1a480*/  IMAD.WIDE R140, R249, 0x4, R206 ;  /* 0x00000004f98c7825 */ /* 0x002fc400078e02ce */
[----:B------:R-:W3:Y:S04]  /*1a490*/  LDL.LU.64 R206, [R1+0xeb8] ;  /* 0x000eb80001ce7983 */ /* 0x000ee80000300a00 */
[----:B------:R1:W-:Y:S04]  /*1a4a0*/  STL.64 [R1+0x708], R140 ;  /* 0x0007088c01007387 */ /* 0x0003e80000100a00 */
[----:B------:R-:W-:Y:S01]  /*1a4b0*/  LDGSTS.E [R0+0x2700], desc[UR28][R38.64], P0 ;  /* 0x0270000026007fae */ /* 0x000fe200081a101c */
[----:B-1----:R-:W-:-:S03]  /*1a4c0*/  IMAD.WIDE R140, R249, 0x4, R38 ;  /* 0x00000004f98c7825 */ /* 0x002fc600078e0226 */
[----:B------:R-:W3:Y:S04]  /*1a4d0*/  LDL.LU.64 R38, [R1+0x6c0] ;  /* 0x0006c00001267983 */ /* 0x000ee80000300a00 */
[----:B------:R1:W-:Y:S01]  /*1a4e0*/  LDGSTS.E [R0+0x2780], desc[UR28][R242.64], P1 ;  /* 0x02780000f2007fae */ /* 0x0003e200089a101c */
[----:B------:R-:W-:-:S03]  /*1a4f0*/  IMAD.WIDE R124, R249, 0x4, R124 ;  /* 0x00000004f97c7825 */ /* 0x000fc600078e027c */
[----:B------:R1:W-:Y:S02]  /*1a500*/  STL.64 [R1+0xef8], R140 ;  /* 0x000ef88c01007387 */ /* 0x0003e40000100a00 */
[C---:B-1----:R-:W-:Y:S02]  /*1a510*/  IMAD.WIDE R242, R249.reuse, 0x4, R242 ;  /* 0x00000004f9f27825 */ /* 0x042fe400078e02f2 */
[----:B------:R-:W3:Y:S04]  /*1a520*/  LDL.LU.64 R140, [R1+0xeb0] ;  /* 0x000eb000018c7983 */ /* 0x000ee80000300a00 */
[----:B------:R1:W-:Y:S04]  /*1a530*/  STL.64 [R1+0x700], R242 ;  /* 0x000700f201007387 */ /* 0x0003e80000100a00 */
[----:B-1----:R-:W3:Y:S01]  /*1a540*/  LDL.LU.64 R242, [R1+0x6b8] ;  /* 0x0006b80001f27983 */ /* 0x002ee20000300a00 */
[----:B----4-:R-:W-:-:S03]  /*1a550*/  IMAD.WIDE R184, R249, 0x4, R184 ;  /* 0x00000004f9b87825 */ /* 0x010fc600078e02b8 */
[----:B------:R1:W-:Y:S04]  /*1a560*/  STL.64 [R1+0xef0], R124 ;  /* 0x000ef07c01007387 */ /* 0x0003e80000100a00 */
[----:B-1----:R-:W4:Y:S04]  /*1a570*/  LDL.LU.64 R124, [R1+0xea8] ;  /* 0x000ea800017c7983 */ /* 0x002f280000300a00 */
[----:B------:R1:W-:Y:S02]  /*1a580*/  STL.64 [R1+0x6f8], R184 ;  /* 0x0006f8b801007387 */ /* 0x0003e40000100a00 */
[----:B-1----:R-:W-:-:S04]  /*1a590*/  IMAD.WIDE R184, R249, 0x4, R28 ;  /* 0x00000004f9b87825 */ /* 0x002fc800078e021c */
[C---:B------:R-:W-:Y:S01]  /*1a5a0*/  IMAD.WIDE R28, R249.reuse, 0x4, R84 ;  /* 0x00000004f91c7825 */ /* 0x040fe200078e0254 */
[----:B------:R1:W-:Y:S03]  /*1a5b0*/  STL.64 [R1+0xee8], R184 ;  /* 0x000ee8b801007387 */ /* 0x0003e60000100a00 */
[C---:B------:R-:W-:Y:S01]  /*1a5c0*/  IMAD.WIDE R84, R249.reuse, 0x4, R182 ;  /* 0x00000004f9547825 */ /* 0x040fe200078e02b6 */
        /* <DEDUP_REMOVED lines=11> */
[----:B------:R-:W-:-:S03]  /*1a680*/  IMAD.WIDE R86, R249, 0x4, R86 ;  /* 0x00000004f9567825 */ /* 0x000fc600078e0256 */
[----:B-1----:R-:W3:Y:S04]  /*1a690*/  LDL.LU.64 R142, [R1+0x6a0] ;  /* 0x0006a000018e7983 */ /* 0x002ee80000300a00 */
[----:B------:R1:W-:Y:S04]  /*1a6a0*/  STL.64 [R1+0x6e0], R86 ;  /* 0x0006e05601007387 */ /* 0x0003e80000100a00 */
[----:B-1----:R-:W2:Y:S01]  /*1a6b0*/  LDL.LU.64 R86, [R1+0xe90] ;  /* 0x000e900001567983 */ /* 0x002ea20000300a00 */
[----:B------:R-:W-:-:S05]  /*1a6c0*/  IMAD.WIDE R30, R249, 0x4, R30 ;  /* 0x00000004f91e7825 */ /* 0x000fca00078e021e */
[----:B------:R1:W-:Y:S04]  /*1a6d0*/  STL.64 [R1+0xed0], R30 ;  /* 0x000ed01e01007387 */ /* 0x0003e80000100a00 */
[----:B-1----:R-:W2:Y:S01]  /*1a6e0*/  LDL.LU.64 R30, [R1+0x698] ;  /* 0x00069800011e7983 */ /* 0x002ea20000300a00 */
[----:B------:R-:W-:-:S05]  /*1a6f0*/  IMAD.WIDE R216, R249, 0x4, R216 ;  /* 0x00000004f9d87825 */ /* 0x000fca00078e02d8 */
[----:B------:R1:W-:Y:S04]  /*1a700*/  STL.64 [R1+0x6d8], R216 ;  /* 0x0006d8d801007387 */ /* 0x0003e80000100a00 */
[----:B-1----:R-:W2:Y:S01]  /*1a710*/  LDL.LU.64 R216, [R1+0x2b30] ;  /* 0x002b300001d87983 */ /* 0x002ea20000300a00 */
[----:B------:R-:W-:-:S04]  /*1a720*/  IMAD.WIDE R114, R249, 0x4, R114 ;  /* 0x00000004f9727825 */ /* 0x000fc800078e0272 */
[----:B------:R-:W-:-:S05]  /*1a730*/  IMAD.WIDE R186, R249, 0x4, R186 ;  /* 0x00000004f9ba7825 */ /* 0x000fca00078e02ba */
[----:B------:R1:W-:Y:S04]  /*1a740*/  STL.64 [R1+0xec8], R186 ;  /* 0x000ec8ba01007387 */ /* 0x0003e80000100a00 */
[----:B-1----:R-:W2:Y:S04]  /*1a750*/  LDL.LU.64 R186, [R1+0x2b28] ;  /* 0x002b280001ba7983 */ /* 0x002ea80000300a00 */
[----:B------:R1:W-:Y:S04]  /*1a760*/  STL.64 [R1+0x6d0], R114 ;  /* 0x0006d07201007387 */ /* 0x0003e80000100a00 */
[----:B------:R-:W-:Y:S01]  /*1a770*/  LDGSTS.E [R0+0x2f00], desc[UR28][R206.64], P0 ;  /* 0x02f00000ce007fae */ /* 0x000fe200081a101c */
[----:B-1----:R-:W-:-:S04]  /*1a780*/  IMAD.WIDE R114, R249, 0x4, R64 ;  /* 0x00000004f9727825 */ /* 0x002fc800078e0240 */
[C---:B------:R-:W-:Y:S02]  /*1a790*/  IMAD.WIDE R64, R249.reuse, 0x4, R16 ;  /* 0x00000004f9407825 */ /* 0x040fe400078e0210 */
[----:B------:R-:W2:Y:S04]  /*1a7a0*/  LDL.LU.64 R16, [R1+0xe78] ;  /* 0x000e780001107983 */ /* 0x000ea80000300a00 */
[----:B------:R1:W-:Y:S04]  /*1a7b0*/  STL.64 [R1+0xec0], R114 ;  /* 0x000ec07201007387 */ /* 0x0003e80000100a00 */
[----:B------:R1:W-:Y:S04]  /*1a7c0*/  STL.64 [R1+0x12f8], R64 ;  /* 0x0012f84001007387 */ /* 0x0003e80000100a00 */
[----:B------:R-:W-:Y:S01]  /*1a7d0*/  LDGSTS.E [R0+0x2f80], desc[UR28][R38.64], P1 ;  /* 0x02f8000026007fae */ /* 0x000fe200089a101c */
[----:B-1----:R-:W-:-:S03]  /*1a7e0*/  IMAD.WIDE R114, R249, 0x4, R206 ;  /* 0x00000004f9727825 */ /* 0x002fc600078e02ce */
[----:B------:R-:W2:Y:S04]  /*1a7f0*/  LDL.LU.64 R64, [R1+0x680] ;  /* 0x0006800001407983 */ /* 0x000ea80000300a00 */
[----:B------:R1:W-:Y:S04]  /*1a800*/  STL.64 [R1+0xeb8], R114 ;  /* 0x000eb87201007387 */ /* 0x0003e80000100a00 */
[----:B------:R-:W2:Y:S01]  /*1a810*/  LDL.LU.64 R206, [R1+0xe70] ;  /* 0x000e700001ce7983 */ /* 0x000ea20000300a00 */
[----:B-1----:R-:W-:-:S03]  /*1a820*/  IMAD.WIDE R114, R249, 0x4, R38 ;  /* 0x00000004f9727825 */ /* 0x002fc600078e0226 */
[----:B------:R-:W2:Y:S04]  /*1a830*/  LDL.LU.64 R38, [R1+0x678] ;  /* 0x0006780001267983 */ /* 0x000ea80000300a00 */
[----:B------:R1:W-:Y:S02]  /*1a840*/  STL.64 [R1+0x1308], R114 ;  /* 0x0013087201007387 */ /* 0x0003e40000100a00 */
[----:B-1----:R-:W-:-:S04]  /*1a850*/  IMAD.WIDE R114, R249, 0x4, R140 ;  /* 0x00000004f9727825 */ /* 0x002fc800078e028c */
[C---:B------:R-:W-:Y:S01]  /*1a860*/  IMAD.WIDE R140, R249.reuse, 0x4, R242 ;  /* 0x00000004f98c7825 */ /* 0x040fe200078e02f2 */
[----:B------:R1:W-:Y:S03]  /*1a870*/  STL.64 [R1+0xeb0], R114 ;  /* 0x000eb07201007387 */ /* 0x0003e60000100a00 */
[C---:B----4-:R-:W-:Y:S01]  /*1a880*/  IMAD.WIDE R124, R249.reuse, 0x4, R124 ;  /* 0x00000004f97c7825 */ /* 0x050fe200078e027c */
[----:B-1----:R-:W4:Y:S04]  /*1a890*/  LDL.LU.64 R114, [R1+0xe68] ;  /* 0x000e680001727983 */ /* 0x002f280000300a00 */
[----:B------:R1:W-:Y:S04]  /*1a8a0*/  STL.64 [R1+0x1318], R140 ;  /* 0x0013188c01007387 */ /* 0x0003e80000100a00 */
[----:B-1----:R-:W4:Y:S04]  /*1a8b0*/  LDL.LU.64 R140, [R1+0x670] ;  /* 0x00067000018c7983 */ /* 0x002f280000300a00 */
[----:B------:R1:W-:Y:S01]  /*1a8c0*/  STL.64 [R1+0xea8], R124 ;  /* 0x000ea87c01007387 */ /* 0x0003e20000100a00 */
[----:B------:R-:W-:-:S03]  /*1a8d0*/  IMAD.WIDE R184, R249, 0x4, R184 ;  /* 0x00000004f9b87825 */ /* 0x000fc600078e02b8 */
[----:B------:R-:W4:Y:S04]  /*1a8e0*/  LDL.LU.64 R242, [R1+0xe60] ;  /* 0x000e600001f27983 */ /* 0x000f280000300a00 */
[----:B-1----:R-:W4:Y:S04]  /*1a8f0*/  LDL.LU.64 R124, [R1+0x668] ;  /* 0x00066800017c7983 */ /* 0x002f280000300a00 */
[----:B------:R1:W-:Y:S01]  /*1a900*/  STL.64 [R1+0x1328], R184 ;  /* 0x001328b801007387 */ /* 0x0003e20000100a00 */
[----:B------:R-:W-:-:S03]  /*1a910*/  IMAD.WIDE R28, R249, 0x4, R28 ;  /* 0x00000004f91c7825 */ /* 0x000fc600078e021c */
[----:B-1----:R-:W4:Y:S04]  /*1a920*/  LDL.LU.64 R184, [R1+0x2b20] ;  /* 0x002b200001b87983 */ /* 0x002f280000300a00 */
[----:B------:R1:W-:Y:S01]  /*1a930*/  STL.64 [R1+0xea0], R28 ;  /* 0x000ea01c01007387 */ /* 0x0003e20000100a00 */
[----:B------:R-:W-:-:S04]  /*1a940*/  IMAD.WIDE R84, R249, 0x4, R84 ;  /* 0x00000004f9547825 */ /* 0x000fc800078e0254 */
[C---:B------:R-:W-:Y:S01]  /*1a950*/  IMAD.WIDE R182, R249.reuse, 0x4, R182 ;  /* 0x00000004f9b67825 */ /* 0x040fe200078e02b6 */
[----:B-1----:R-:W4:Y:S04]  /*1a960*/  LDL.LU.64 R28, [R1+0x2b18] ;  /* 0x002b1800011c7983 */ /* 0x002f280000300a00 */
[----:B------:R1:W-:Y:S04]  /*1a970*/  STL.64 [R1+0x6a8], R84 ;  /* 0x0006a85401007387 */ /* 0x0003e80000100a00 */
[----:B-1----:R-:W4:Y:S04]  /*1a980*/  LDL.LU.64 R84, [R1+0xe58] ;  /* 0x000e580001547983 */ /* 0x002f280000300a00 */
[----:B------:R1:W-:Y:S04]  /*1a990*/  STL.64 [R1+0xe98], R182 ;  /* 0x000e98b601007387 */ /* 0x0003e80000100a00 */
[----:B-1----:R-:W4:Y:S01]  /*1a9a0*/  LDL.LU.64 R182, [R1+0x660] ;  /* 0x0006600001b67983 */ /* 0x002f220000300a00 */
[----:B---3--:R-:W-:-:S05]  /*1a9b0*/  IMAD.WIDE R142, R249, 0x4, R142 ;  /* 0x00000004f98e7825 */ /* 0x008fca00078e028e */
[----:B------:R1:W-:Y:S01]  /*1a9c0*/  STL.64 [R1+0x6a0], R142 ;  /* 0x0006a08e01007387 */ /* 0x0003e20000100a00 */
[----:B--2---:R-:W-:-:S03]  /*1a9d0*/  IMAD.WIDE R86, R249, 0x4, R86 ;  /* 0x00000004f9567825 */ /* 0x004fc600078e0256 */
[----:B-1----:R-:W2:Y:S04]  /*1a9e0*/  LDL.LU.64 R142, [R1+0xe50] ;  /* 0x000e5000018e7983 */ /* 0x002ea80000300a00 */
[----:B------:R1:W-:Y:S01]  /*1a9f0*/  STL.64 [R1+0xe90], R86 ;  /* 0x000e905601007387 */ /* 0x0003e20000100a00 */
[----:B------:R-:W-:-:S03]  /*1aa00*/  IMAD.WIDE R56, R249, 0x4, R56 ;  /* 0x00000004f9387825 */ /* 0x000fc600078e0238 */
[----:B-1----:R-:W3:Y:S01]  /*1aa10*/  LDL.LU.64 R86, [R1+0x658] ;  /* 0x0006580001567983 */ /* 0x002ee20000300a00 */
[----:B------:R-:W-:-:S04]  /*1aa20*/  IMAD.WIDE R30, R249, 0x4, R30 ;  /* 0x00000004f91e7825 */ /* 0x000fc800078e021e */
[C---:B------:R-:W-:Y:S01]  /*1aa30*/  IMAD.WIDE R58, R249.reuse, 0x4, R58 ;  /* 0x00000004f93a7825 */ /* 0x040fe200078e023a */
[----:B------:R1:W-:Y:S03]  /*1aa40*/  STL.64 [R1+0x698], R30 ;  /* 0x0006981e01007387 */ /* 0x0003e60000100a00 */
[C---:B------:R-:W-:Y:S01]  /*1aa50*/  IMAD.WIDE R232, R249.reuse, 0x4, R232 ;  /* 0x00000004f9e87825 */ /* 0x040fe200078e02e8 */
        /* <DEDUP_REMOVED lines=9> */
[----:B-1----:R-:W3:Y:S04]  /*1aaf0*/  LDL.LU.64 R232, [R1+0x640] ;  /* 0x0006400001e87983 */ /* 0x002ee80000300a00 */
[----:B------:R1:W-:Y:S02]  /*1ab00*/  LDGSTS.E [R0+0x3700], desc[UR28][R16.64], P0 ;  /* 0x0370000010007fae */ /* 0x0003e400081a101c */
[----:B-1----:R-:W-:-:S02]  /*1ab10*/  IMAD.WIDE R16, R249, 0x4, R16 ;  /* 0x00000004f9107825 */ /* 0x002fc400078e0210 */
[----:B------:R1:W-:Y:S04]  /*1ab20*/  LDGSTS.E [R0+0x3780], desc[UR28][R64.64], P1 ;  /* 0x0378000040007fae */ /* 0x0003e800089a101c */
[----:B------:R1:W-:Y:S01]  /*1ab30*/  STL.64 [R1+0xe78], R16 ;  /* 0x000e781001007387 */ /* 0x0003e20000100a00 */
[----:B------:R-:W-:-:S04]  /*1ab40*/  IMAD.WIDE R206, R249, 0x4, R206 ;  /* 0x00000004f9ce7825 */ /* 0x000fc800078e02ce */
[C---:B-1----:R-:W-:Y:S01]  /*1ab50*/  IMAD.WIDE R64, R249.reuse, 0x4, R64 ;  /* 0x00000004f9407825 */ /* 0x042fe200078e0240 */
[----:B------:R-:W3:Y:S03]  /*1ab60*/  LDL.LU.64 R16, [R1+0xe30] ;  /* 0x000e300001107983 */ /* 0x000ee60000300a00 */
[C---:B------:R-:W-:Y:S01]  /*1ab70*/  IMAD.WIDE R38, R249.reuse, 0x4, R38 ;  /* 0x00000004f9267825 */ /* 0x040fe200078e0226 */
[----:B------:R1:W-:Y:S04]  /*1ab80*/  STL.64 [R1+0x680], R64 ;  /* 0x0006804001007387 */ /* 0x0003e80000100a00 */
[----:B-1----:R-:W3:Y:S04]  /*1ab90*/  LDL.LU.64 R64, [R1+0x638] ;  /* 0x0006380001407983 */ /* 0x002ee80000300a00 */
        /* <DEDUP_REMOVED lines=14> */
[----:B------:R-:W4:Y:S04]  /*1ac80*/  LDL.LU.64 R242, [R1+0xe18] ;  /* 0x000e180001f27983 */ /* 0x000f280000300a00 */
[----:B-1----:R-:W4:Y:S01]  /*1ac90*/  LDL.LU.64 R124, [R1+0x620] ;  /* 0x00062000017c7983 */ /* 0x002f220000300a00 */
[----:B------:R-:W-:-:S05]  /*1aca0*/  IMAD.WIDE R84, R249, 0x4, R84 ;  /* 0x00000004f9547825 */ /* 0x000fca00078e0254 */
[----:B------:R1:W-:Y:S01]  /*1acb0*/  STL.64 [R1+0xe58], R84 ;  /* 0x000e585401007387 */ /* 0x0003e20000100a00 */
[----:B------:R-:W-:-:S04]  /*1acc0*/  IMAD.WIDE R112, R249, 0x4, R112 ;  /* 0x00000004f9707825 */ /* 0x000fc800078e0270 */
[C---:B------:R-:W-:Y:S01]  /*1acd0*/  IMAD.WIDE R182, R249.reuse, 0x4, R182 ;  /* 0x00000004f9b67825 */ /* 0x040fe200078e02b6 */
[----:B-1----:R-:W4:Y:S04]  /*1ace0*/  LDL.LU.64 R84, [R1+0x2af8] ;  /* 0x002af80001547983 */ /* 0x002f280000300a00 */
[----:B------:R1:W-:Y:S01]  /*1acf0*/  STL.64 [R1+0x13c8], R182 ;  /* 0x0013c8b601007387 */ /* 0x0003e20000100a00 */
[----:B------:R-:W-:-:S03]  /*1ad00*/  IMAD.WIDE R200, R249, 0x4, R200 ;  /* 0x00000004f9c87825 */ /* 0x000fc600078e02c8 */
[----:B-1----:R-:W4:Y:S01]  /*1ad10*/  LDL.LU.64 R182, [R1+0xe10] ;  /* 0x000e100001b67983 */ /* 0x002f220000300a00 */
[----:B--2---:R-:W-:-:S05]  /*1ad20*/  IMAD.WIDE R142, R249, 0x4, R142 ;  /* 0x00000004f98e7825 */ /* 0x004fca00078e028e */
[----:B------:R1:W-:Y:S01]  /*1ad30*/  STL.64 [R1+0xe50], R142 ;  /* 0x000e508e01007387 */ /* 0x0003e20000100a00 */
[----:B---3--:R-:W-:-:S03]  /*1ad40*/  IMAD.WIDE R86, R249, 0x4, R86 ;  /* 0x00000004f9567825 */ /* 0x008fc600078e0256 */
[----:B-1----:R-:W2:Y:S04]  /*1ad50*/  LDL.LU.64 R142, [R1+0x618] ;  /* 0x00061800018e7983 */ /* 0x002ea80000300a00 */
[----:B------:R1:W-:Y:S04]  /*1ad60*/  STL.64 [R1+0x13d8], R86 ;  /* 0x0013d85601007387 */ /* 0x0003e80000100a00 */
[----:B-1----:R-:W3:Y:S04]  /*1ad70*/  LDL.LU.64 R86, [R1+0x2af0] ;  /* 0x002af00001567983 */ /* 0x002ee80000300a00 */
[----:B------:R1:W-:Y:S04]  /*1ad80*/  STL.64 [R1+0xe48], R112 ;  /* 0x000e487001007387 */ /* 0x0003e80000100a00 */
[----:B-1----:R-:W3:Y:S04]  /*1ad90*/  LDL.LU.64 R112, [R1+0x2ae8] ;  /* 0x002ae80001707983 */ /* 0x002ee80000300a00 */
[----:B------:R1:W-:Y:S02]  /*1ada0*/  STL.64 [R1+0x13e8], R200 ;  /* 0x0013e8c801007387 */ /* 0x0003e40000100a00 */
[----:B-1----:R-:W-:-:S04]  /*1adb0*/  IMAD.WIDE R200, R249, 0x4, R180 ;  /* 0x00000004f9c87825 */ /* 0x002fc800078e02b4 */
[C---:B------:R-:W-:Y:S02]  /*1adc0*/  IMAD.WIDE R180, R249.reuse, 0x4, R32 ;  /* 0x00000004f9b47825 */ /* 0x040fe400078e0220 */
[----:B------:R-:W3:Y:S04]  /*1add0*/  LDL.LU.64 R32, [R1+0xdf8] ;  /* 0x000df80001207983 */ /* 0x000ee80000300a00 */
[----:B------:R-:W-:Y:S04]  /*1ade0*/  STL.64 [R1+0xe40], R200 ;  /* 0x000e40c801007387 */ /* 0x000fe80000100a00 */
[----:B------:R1:W-:Y:S04]  /*1adf0*/  STL.64 [R1+0x648], R180 ;  /* 0x000648b401007387 */ /* 0x0003e80000100a00 */
[----:B------:R-:W-:Y:S01]  /*1ae00*/  LDGSTS.E [R0+0x3f00], desc[UR28][R34.64], P0 ;  /* 0x03f0000022007fae */ /* 0x000fe200081a101c */
[----:B-1----:R-:W-:-:S03]  /*1ae10*/  IMAD.WIDE R180, R249, 0x4, R34 ;  /* 0x00000004f9b47825 */ /* 0x002fc600078e0222 */
[----:B------:R-:W3:Y:S01]  /*1ae20*/  LDL.LU.64 R34, [R1+0x600] ;  /* 0x0006000001227983 */ /* 0x000ee20000300a00 */
[----:B------:R-:W-:-:S03]  /*1ae30*/  IMAD.WIDE R200, R249, 0x4, R232 ;  /* 0x00000004f9c87825 */ /* 0x000fc600078e02e8 */
[----:B------:R1:W-:Y:S04]  /*1ae40*/  STL.64 [R1+0xe38], R180 ;  /* 0x000e38b401007387 */ /* 0x0003e80000100a00 */
[----:B------:R-:W-:Y:S04]  /*1ae50*/  LDGSTS.E [R0+0x3f80], desc[UR28][R232.64], P1 ;  /* 0x03f80000e8007fae */ /* 0x000fe800089a101c */
[----:B-1----:R-:W3:Y:S04]  /*1ae60*/  LDL.LU.64 R180, [R1+0xdf0] ;  /* 0x000df00001b47983 */ /* 0x002ee80000300a00 */
[----:B------:R1:W-:Y:S04]  /*1ae70*/  STL.64 [R1+0x640], R200 ;  /* 0x000640c801007387 */ /* 0x0003e80000100a00 */
[----:B------:R-:W3:Y:S01]  /*1ae80*/  LDL.LU.64 R232, [R1+0x5f8] ;  /* 0x0005f80001e87983 */ /* 0x000ee20000300a00 */
[----:B------:R-:W-:-:S05]  /*1ae90*/  IMAD.WIDE R16, R249, 0x4, R16 ;  /* 0x00000004f9107825 */ /* 0x000fca00078e0210 */
[----:B------:R1:W-:Y:S02]  /*1aea0*/  STL.64 [R1+0xe30], R16 ;  /* 0x000e301001007387 */ /* 0x0003e40000100a00 */
[C---:B-1----:R-:W-:Y:S02]  /*1aeb0*/  IMAD.WIDE R200, R249.reuse, 0x4, R64 ;  /* 0x00000004f9c87825 */ /* 0x042fe400078e0240 */
[----:B------:R-:W3:Y:S04]  /*1aec0*/  LDL.LU.64 R16, [R1+0xde8] ;  /* 0x000de80001107983 */ /* 0x000ee80000300a00 */
[----:B------:R1:W-:Y:S01]  /*1aed0*/  STL.64 [R1+0x638], R200 ;  /* 0x000638c801007387 */ /* 0x0003e20000100a00 */
[----:B------:R-:W-:-:S03]  /*1aee0*/  IMAD.WIDE R64, R249, 0x4, R206 ;  /* 0x00000004f9407825 */ /* 0x000fc600078e02ce */
[----:B-1----:R-:W3:Y:S04]  /*1aef0*/  LDL.LU.64 R200, [R1+0x5f0] ;  /* 0x0005f00001c87983 */ /* 0x002ee80000300a00 */
[----:B------:R1:W-:Y:S01]  /*1af00*/  STL.64 [R1+0xe28], R64 ;  /* 0x000e284001007387 */ /* 0x0003e20000100a00 */
[----:B----4-:R-:W-:-:S03]  /*1af10*/  IMAD.WIDE R38, R249, 0x4, R38 ;  /* 0x00000004f9267825 */ /* 0x010fc600078e0226 */
[----:B-1----:R-:W4:Y:S04]  /*1af20*/  LDL.LU.64 R64, [R1+0xde0] ;  /* 0x000de00001407983 */ /* 0x002f280000300a00 */
[----:B------:R1:W-:Y:S04]  /*1af30*/  STL.64 [R1+0x630], R38 ;  /* 0x0006302601007387 */ /* 0x0003e80000100a00 */
[----:B------:R-:W4:Y:S04]  /*1af40*/  LDL.LU.64 R206, [R1+0x5e8] ;  /* 0x0005e80001ce7983 */ /* 0x000f280000300a00 */
[----:B-1----:R-:W4:Y:S01]  /*1af50*/  LDL.LU.64 R38, [R1+0xdd8] ;  /* 0x000dd80001267983 */ /* 0x002f220000300a00 */
[----:B------:R-:W-:-:S05]  /*1af60*/  IMAD.WIDE R114, R249, 0x4, R114 ;  /* 0x00000004f9727825 */ /* 0x000fca00078e0272 */
[----:B------:R1:W-:Y:S01]  /*1af70*/  STL.64 [R1+0xe20], R114 ;  /* 0x000e207201007387 */ /* 0x0003e20000100a00 */
[----:B------:R-:W-:-:S03]  /*1af80*/  IMAD.WIDE R140, R249, 0x4, R140 ;  /* 0x00000004f98c7825 */ /* 0x000fc600078e028c */
[----:B-1----:R-:W4:Y:S04]  /*1af90*/  LDL.LU.64 R114, [R1+0x2ae0] ;  /* 0x002ae00001727983 */ /* 0x002f280000300a00 */
[----:B------:R1:W-:Y:S01]  /*1afa0*/  STL.64 [R1+0x1438], R140 ;  /* 0x0014388c01007387 */ /* 0x0003e20000100a00 */
[----:B------:R-:W-:-:S04]  /*1afb0*/  IMAD.WIDE R242, R249, 0x4, R242 ;  /* 0x00000004f9f27825 */ /* 0x000fc800078e02f2 */
[C---:B------:R-:W-:Y:S01]  /*1afc0*/  IMAD.WIDE R124, R249.reuse, 0x4, R124 ;  /* 0x00000004f97c7825 */ /* 0x040fe200078e027c */
[----:B-1----:R-:W4:Y:S04]  /*1afd0*/  LDL.LU.64 R140, [R1+0x2ad8] ;  /* 0x002ad800018c7983 */ /* 0x002f280000300a00 */
[----:B------:R1:W-:Y:S01]  /*1afe0*/  STL.64 [R1+0xe18], R242 ;  /* 0x000e18f201007387 */ /* 0x0003e20000100a00 */
[----:B------:R-:W-:-:S03]  /*1aff0*/  IMAD.WIDE R168, R249, 0x4, R168 ;  /* 0x00000004f9a87825 */ /* 0x000fc600078e02a8 */
[----:B-1----:R-:W4:Y:S04]  /*1b000*/  LDL.LU.64 R242, [R1+0x5e0] ;  /* 0x0005e00001f27983 */ /* 0x002f280000300a00 */
[----:B------:R1:W-:Y:S01]  /*1b010*/  STL.64 [R1+0x1448], R124 ;  /* 0x0014487c01007387 */ /* 0x0003e20000100a00 */
[----:B------:R-:W-:-:S03]  /*1b020*/  IMAD.WIDE R170, R249, 0x4, R170 ;  /* 0x00000004f9aa7825 */ /* 0x000fc600078e02aa */
[----:B-1----:R-:W4:Y:S01]  /*1b030*/  LDL.LU.64 R124, [R1+0xdd0] ;  /* 0x000dd000017c7983 */ /* 0x002f220000300a00 */
[----:B------:R-:W-:-:S05]  /*1b040*/  IMAD.WIDE R182, R249, 0x4, R182 ;  /* 0x00000004f9b67825 */ /* 0x000fca00078e02b6 */
[----:B------:R1:W-:Y:S01]  /*1b050*/  STL.64 [R1+0xe10], R182 ;  /* 0x000e10b601007387 */ /* 0x0003e20000100a00 */
[----:B------:R-:W-:-:S03]  /*1b060*/  IMAD.WIDE R90, R249, 0x4, R90 ;  /* 0x00000004f95a7825 */ /* 0x000fc600078e025a */
[----:B-1----:R-:W4:Y:S01]  /*1b070*/  LDL.LU.64 R182, [R1+0x5d8] ;  /* 0x0005d80001b67983 */ /* 0x002f220000300a00 */
[----:B--2---:R-:W-:-:S05]  /*1b080*/  IMAD.WIDE R142, R249, 0x4, R142 ;  /* 0x00000004f98e7825 */ /* 0x004fca00078e028e */
[----:B------:R1:W-:Y:S04]  /*1b090*/  STL.64 [R1+0x618], R142 ;  /* 0x0006188e01007387 */ /* 0x0003e80000100a00 */
[----:B-1----:R-:W2:Y:S04]  /*1b0a0*/  LDL.LU.64 R142, [R1+0x2ad0] ;  /* 0x002ad000018e7983 */ /* 0x002ea80000300a00 */
[----:B------:R1:W-:Y:S04]  /*1b0b0*/  STL.64 [R1+0xe08], R168 ;  /* 0x000e08a801007387 */ /* 0x0003e80000100a00 */
[----:B-1----:R-:W2:Y:S04]  /*1b0c0*/  LDL.LU.64 R168, [R1+0x2ac8] ;  /* 0x002ac80001a87983 */ /* 0x002ea80000300a00 */
[----:B------:R1:W-:Y:S04]  /*1b0d0*/  STL.64 [R1+0x610], R170 ;  /* 0x000610aa01007387 */ /* 0x0003e80000100a00 */
[----:B-1----:R-:W2:Y:S04]  /*1b0e0*/  LDL.LU.64 R170, [R1+0x2ac0] ;  /* 0x002ac00001aa7983 */ /* 0x002ea80000300a00 */
[----:B------:R1:W-:Y:S04]  /*1b0f0*/  STL.64 [R1+0xe00], R90 ;  /* 0x000e005a01007387 */ /* 0x0003e80000100a00 */
[----:B---3--:R3:W-:Y:S01]  /*1b100*/  LDGSTS.E [R0+0x4700], desc[UR28][R32.64], P0 ;  /* 0x0470000020007fae */ /* 0x0087e200081a101c */
[----:B-1----:R-:W-:-:S03]  /*1b110*/  IMAD.WIDE R90, R249, 0x4, R4 ;  /* 0x00000004f95a7825 */ /* 0x002fc600078e0204 */
[----:B------:R-:W2:Y:S01]  /*1b120*/  LDL.LU.64 R4, [R1+0xdb8] ;  /* 0x000db80001047983 */ /* 0x000ea20000300a00 */
[----:B---3--:R-:W-:-:S03]  /*1b130*/  IMAD.WIDE R32, R249, 0x4, R32 ;  /* 0x00000004f9207825 */ /* 0x008fc600078e0220 */
[----:B------:R1:W-:Y:S04]  /*1b140*/  STL.64 [R1+0x1478], R90 ;  /* 0x0014785a01007387 */ /* 0x0003e80000100a00 */
[----:B------:R3:W-:Y:S04]  /*1b150*/  LDGSTS.E [R0+0x4780], desc[UR28][R34.64], P1 ;  /* 0x0478000022007fae */ /* 0x0007e800089a101c */
[----:B-1----:R-:W2:Y:S04]  /*1b160*/  LDL.LU.64 R90, [R1+0x5c0] ;  /* 0x0005c000015a7983 */ /* 0x002ea80000300a00 */
[----:B------:R1:W-:Y:S01]  /*1b170*/  STL.64 [R1+0xdf8], R32 ;  /* 0x000df82001007387 */ /* 0x0003e20000100a00 */
[----:B---3--:R-:W-:-:S03]  /*1b180*/  IMAD.WIDE R34, R249, 0x4, R34 ;  /* 0x00000004f9227825 */ /* 0x008fc600078e0222 */
[----:B-1----:R-:W3:Y:S04]  /*1b190*/  LDL.LU.64 R32, [R1+0xdb0] ;  /* 0x000db00001207983 */ /* 0x002ee80000300a00 */
[----:B------:R1:W-:Y:S04]  /*1b1a0*/  STL.64 [R1+0x1488], R34 ;  /* 0x0014882201007387 */ /* 0x0003e80000100a00 */
[----:B-1----:R-:W3:Y:S01]  /*1b1b0*/  LDL.LU.64 R34, [R1+0x5b8] ;  /* 0x0005b80001227983 */ /* 0x002ee20000300a00 */
[----:B------:R-:W-:-:S04]  /*1b1c0*/  IMAD.WIDE R180, R249, 0x4, R180 ;  /* 0x00000004f9b47825 */ /* 0x000fc800078e02b4 */
[C---:B------:R-:W-:Y:S01]  /*1b1d0*/  IMAD.WIDE R232, R249.reuse, 0x4, R232 ;  /* 0x00000004f9e87825 */ /* 0x040fe200078e02e8 */
[----:B------:R1:W-:Y:S04]  /*1b1e0*/  STL.64 [R1+0xdf0], R180 ;  /* 0x000df0b401007387 */ /* 0x0003e80000100a00 */
[----:B-1----:R-:W3:Y:S04]  /*1b1f0*/  LDL.LU.64 R180, [R1+0xda8] ;  /* 0x000da80001b47983 */ /* 0x002ee80000300a00 */
[----:B------:R1:W-:Y:S01]  /*1b200*/  STL.64 [R1+0x5f8], R232 ;  /* 0x0005f8e801007387 */ /* 0x0003e20000100a00 */
[----:B------:R-:W-:-:S03]  /*1b210*/  IMAD.WIDE R16, R249, 0x4, R16 ;  /* 0x00000004f9107825 */ /* 0x000fc600078e0210 */
[----:B-1----:R-:W3:Y:S04]  /*1b220*/  LDL.LU.64 R232, [R1+0x5b0] ;  /* 0x0005b00001e87983 */ /* 0x002ee80000300a00 */
[----:B------:R1:W-:Y:S01]  /*1b230*/  STL.64 [R1+0xde8], R16 ;  /* 0x000de81001007387 */ /* 0x0003e20000100a00 */
[----:B------:R-:W-:-:S03]  /*1b240*/  IMAD.WIDE R200, R249, 0x4, R200 ;  /* 0x00000004f9c87825 */ /* 0x000fc600078e02c8 */
[----:B-1----:R-:W3:Y:S04]  /*1b250*/  LDL.LU.64 R16, [R1+0xda0] ;  /* 0x000da00001107983 */ /* 0x002ee80000300a00 */
[----:B------:R4:W-:Y:S02]  /*1b260*/  STL.64 [R1+0x5f0], R200 ;  /* 0x0005f0c801007387 */ /* 0x0009e40000100a00 */
[----:B----4-:R-:W-:-:S04]  /*1b270*/  IMAD.WIDE R200, R249, 0x4, R64 ;  /* 0x00000004f9c87825 */ /* 0x010fc800078e0240 */
[C---:B------:R-:W-:Y:S01]  /*1b280*/  IMAD.WIDE R64, R249.reuse, 0x4, R206 ;  /* 0x00000004f9407825 */ /* 0x040fe200078e02ce */
[----:B------:R1:W-:Y:S03]  /*1b290*/  STL.64 [R1+0xde0], R200 ;  /* 0x000de0c801007387 */ /* 0x0003e60000100a00 */
[C---:B------:R-:W-:Y:S01]  /*1b2a0*/  IMAD.WIDE R38, R249.reuse, 0x4, R38 ;  /* 0x00000004f9267825 */ /* 0x040fe200078e0226 */
[----:B-1----:R-:W4:Y:S04]  /*1b2b0*/  LDL.LU.64 R200, [R1+0x5a8] ;  /* 0x0005a80001c87983 */ /* 0x002f280000300a00 */
[----:B------:R1:W-:Y:S01]  /*1b2c0*/  STL.64 [R1+0x5e8], R64 ;  /* 0x0005e84001007387 */ /* 0x0003e20000100a00 */
[----:B------:R-:W-:-:S03]  /*1b2d0*/  IMAD.WIDE R12, R249, 0x4, R12 ;  /* 0x00000004f90c7825 */ /* 0x000fc600078e020c */
[----:B-1----:R-:W4:Y:S04]  /*1b2e0*/  LDL.LU.64 R64, [R1+0xd98] ;  /* 0x000d980001407983 */ /* 0x002f280000300a00 */
[----:B------:R1:W-:Y:S04]  /*1b2f0*/  STL.64 [R1+0xdd8], R38 ;  /* 0x000dd82601007387 */ /* 0x0003e80000100a00 */
[----:B------:R-:W4:Y:S01]  /*1b300*/  LDL.LU.64 R206, [R1+0x5a0] ;  /* 0x0005a00001ce7983 */ /* 0x000f220000300a00 */
[----:B------:R-:W-:-:S03]  /*1b310*/  IMAD.WIDE R100, R249, 0x4, R100 ;  /* 0x00000004f9647825 */ /* 0x000fc600078e0264 */
[----:B-1----:R-:W4:Y:S01]  /*1b320*/  LDL.LU.64 R38, [R1+0xd90] ;  /* 0x000d900001267983 */ /* 0x002f220000300a00 */
[----:B------:R-:W-:-:S04]  /*1b330*/  IMAD.WIDE R214, R249, 0x4, R214 ;  /* 0x00000004f9d67825 */ /* 0x000fc800078e02d6 */
[----:B------:R-:W-:-:S05]  /*1b340*/  IMAD.WIDE R242, R249, 0x4, R242 ;  /* 0x00000004f9f27825 */ /* 0x000fca00078e02f2 */
[----:B------:R1:W-:Y:S01]  /*1b350*/  STL.64 [R1+0x5e0], R242 ;  /* 0x0005e0f201007387 */ /* 0x0003e20000100a00 */
[----:B------:R-:W-:-:S03]  /*1b360*/  IMAD.WIDE R124, R249, 0x4, R124 ;  /* 0x00000004f97c7825 */ /* 0x000fc600078e027c */
[----:B-1----:R-:W4:Y:S04]  /*1b370*/  LDL.LU.64 R242, [R1+0x2ab8] ;  /* 0x002ab80001f27983 */ /* 0x002f280000300a00 */
[----:B------:R1:W-:Y:S04]  /*1b380*/  STL.64 [R1+0xdd0], R124 ;  /* 0x000dd07c01007387 */ /* 0x0003e80000100a00 */
[----:B-1----:R-:W4:Y:S01]  /*1b390*/  LDL.LU.64 R124, [R1+0x598] ;  /* 0x00059800017c7983 */ /* 0x002f220000300a00 */
[----:B------:R-:W-:-:S05]  /*1b3a0*/  IMAD.WIDE R182, R249, 0x4, R182 ;  /* 0x00000004f9b67825 */ /* 0x000fca00078e02b6 */
[----:B------:R1:W-:Y:S04]  /*1b3b0*/  STL.64 [R1+0x5d8], R182 ;  /* 0x0005d8b601007387 */ /* 0x0003e80000100a00 */
[----:B-1----:R-:W4:Y:S04]  /*1b3c0*/  LDL.LU.64 R182, [R1+0x2ab0] ;  /* 0x002ab00001b67983 */ /* 0x002f280000300a00 */
[----:B------:R1:W-:Y:S04]  /*1b3d0*/  STL.64 [R1+0xdc8], R12 ;  /* 0x000dc80c01007387 */ /* 0x0003e80000100a00 */
[----:B-1----:R-:W4:Y:S04]  /*1b3e0*/  LDL.LU.64 R12, [R1+0x2aa8] ;  /* 0x002aa800010c7983 */ /* 0x002f280000300a00 */
[----:B------:R1:W-:Y:S04]  /*1b3f0*/  STL.64 [R1+0x5d0], R100 ;  /* 0x0005d06401007387 */ /* 0x0003e80000100a00 */
[----:B------:R1:W-:Y:S02]  /*1b400*/  STL.64 [R1+0xdc0], R214 ;  /* 0x000dc0d601007387 */ /* 0x0003e40000100a00 */
[----:B-1----:R-:W-:-:S02]  /*1b410*/  IMAD.WIDE R100, R249, 0x4, R212 ;  /* 0x00000004f9647825 */ /* 0x002fc400078e02d4 */
[----:B------:R-:W4:Y:S04]  /*1b420*/  LDL.LU.64 R214, [R1+0xd78] ;  /* 0x000d780001d67983 */ /* 0x000f280000300a00 */
[----:B------:R-:W4:Y:S04]  /*1b430*/  LDL.LU.64 R212, [R1+0x580] ;  /* 0x0005800001d47983 */ /* 0x000f280000300a00 */
[----:B------:R1:W-:Y:S04]  /*1b440*/  STL.64 [R1+0x5c8], R100 ;  /* 0x0005c86401007387 */ /* 0x0003e80000100a00 */
[----:B--2---:R-:W-:Y:S01]  /*1b450*/  LDGSTS.E [R0+0x4f00], desc[UR28][R4.64], P0 ;  /* 0x04f0000004007fae */ /* 0x004fe200081a101c */
[----:B-1----:R-:W-:-:S03]  /*1b460*/  IMAD.WIDE R100, R249, 0x4, R4 ;  /* 0x00000004f9647825 */ /* 0x002fc600078e0204 */
[----:B------:R-:W2:Y:S04]  /*1b470*/  LDL.LU.64 R4, [R1+0xd70] ;  /* 0x000d700001047983 */ /* 0x000ea80000300a00 */
[----:B------:R1:W-:Y:S04]  /*1b480*/  LDGSTS.E [R0+0x4f80], desc[UR28][R90.64], P1 ;  /* 0x04f800005a007fae */ /* 0x0003e800089a101c */
[----:B------:R-:W-:Y:S01]  /*1b490*/  STL.64 [R1+0xdb8], R100 ;  /* 0x000db86401007387 */ /* 0x000fe20000100a00 */
[----:B-1----:R-:W-:-:S04]  /*1b4a0*/  IMAD.WIDE R90, R249, 0x4, R90 ;  /* 0x00000004f95a7825 */ /* 0x002fc800078e025a */
[C---:B---3--:R-:W-:Y:S01]  /*1b4b0*/  IMAD.WIDE R32, R249.reuse, 0x4, R32 ;  /* 0x00000004f9207825 */ /* 0x048fe200078e0220 */
[----:B------:R1:W-:Y:S04]  /*1b4c0*/  STL.64 [R1+0x5c0], R90 ;  /* 0x0005c05a01007387 */ /* 0x0003e80000100a00 */
[----:B-1----:R-:W3:Y:S01]  /*1b4d0*/  LDL.LU.64 R90, [R1+0x578] ;  /* 0x00057800015a7983 */ /* 0x002ee20000300a00 */
[----:B------:R-:W-:-:S03]  /*1b4e0*/  IMAD.WIDE R34, R249, 0x4, R34 ;  /* 0x00000004f9227825 */ /* 0x000fc600078e0222 */
[----:B------:R1:W-:Y:S04]  /*1b4f0*/  STL.64 [R1+0xdb0], R32 ;  /* 0x000db02001007387 */ /* 0x0003e80000100a00 */
[----:B-1----:R-:W3:Y:S04]  /*1b500*/  LDL.LU.64 R32, [R1+0xd68] ;  /* 0x000d680001207983 */ /* 0x002ee80000300a00 */
[----:B------:R1:W-:Y:S04]  /*1b510*/  STL.64 [R1+0x5b8], R34 ;  /* 0x0005b82201007387 */ /* 0x0003e80000100a00 */
[----:B-1----:R-:W3:Y:S01]  /*1b520*/  LDL.LU.64 R34, [R1+0x570] ;  /* 0x0005700001227983 */ /* 0x002ee20000300a00 */
[----:B------:R-:W-:-:S04]  /*1b530*/  IMAD.WIDE R100, R249, 0x4, R180 ;  /* 0x00000004f9647825 */ /* 0x000fc800078e02b4 */
[C---:B------:R-:W-:Y:S01]  /*1b540*/  IMAD.WIDE R180, R249.reuse, 0x4, R232 ;  /* 0x00000004f9b47825 */ /* 0x040fe200078e02e8 */
[----:B------:R1:W-:Y:S04]  /*1b550*/  STL.64 [R1+0xda8], R100 ;  /* 0x000da86401007387 */ /* 0x0003e80000100a00 */
[----:B-1----:R-:W3:Y:S01]  /*1b560*/  LDL.LU.64 R100, [R1+0xd60] ;  /* 0x000d600001647983 */ /* 0x002ee20000300a00 */
[----:B------:R-:W-:-:S03]  /*1b570*/  IMAD.WIDE R16, R249, 0x4, R16 ;  /* 0x00000004f9107825 */ /* 0x000fc600078e0210 */
[----:B------:R1:W-:Y:S04]  /*1b580*/  STL.64 [R1+0x5b0], R180 ;  /* 0x0005b0b401007387 */ /* 0x0003e80000100a00 */
[----:B-1----:R-:W3:Y:S04]  /*1b590*/  LDL.LU.64 R180, [R1+0x568] ;  /* 0x0005680001b47983 */ /* 0x002ee80000300a00 */
[----:B------:R1:W-:Y:S04]  /*1b5a0*/  STL.64 [R1+0xda0], R16 ;  /* 0x000da01001007387 */ /* 0x0003e80000100a00 */
[----:B------:R-:W3:Y:S04]  /*1b5b0*/  LDL.LU.64 R232, [R1+0xd58] ;  /* 0x000d580001e87983 */ /* 0x000ee80000300a00 */
[----:B-1----:R-:W3:Y:S01]  /*1b5c0*/  LDL.LU.64 R16, [R1+0x560] ;  /* 0x0005600001107983 */ /* 0x002ee20000300a00 */
[----:B----4-:R-:W-:-:S05]  /*1b5d0*/  IMAD.WIDE R200, R249, 0x4, R200 ;  /* 0x00000004f9c87825 */ /* 0x010fca00078e02c8 */
[----:B------:R1:W-:Y:S01]  /*1b5e0*/  STL.64 [R1+0x5a8], R200 ;  /* 0x0005a8c801007387 */ /* 0x0003e20000100a00 */
[----:B------:R-:W-:-:S04]  /*1b5f0*/  IMAD.WIDE R150, R249, 0x4, R150 ;  /* 0x00000004f9967825 */ /* 0x000fc800078e0296 */
[C---:B------:R-:W-:Y:S01]  /*1b600*/  IMAD.WIDE R64, R249.reuse, 0x4, R64 ;  /* 0x00000004f9407825 */ /* 0x040fe200078e0240 */
[----:B-1----:R-:W4:Y:S04]  /*1b610*/  LDL.LU.64 R200, [R1+0x2aa0] ;  /* 0x002aa00001c87983 */ /* 0x002f280000300a00 */
        /* <DEDUP_REMOVED lines=16> */
[----:B-1----:R-:W4:Y:S04]  /*1b720*/  LDL.LU.64 R148, [R1+0x2a80] ;  /* 0x002a800001947983 */ /* 0x002f280000300a00 */
[----:B------:R1:W-:Y:S04]  /*1b730*/  STL.64 [R1+0xd80], R250 ;  /* 0x000d80fa01007387 */ /* 0x0003e80000100a00 */
[----:B------:R1:W-:Y:S04]  /*1b740*/  LDGSTS.E [R0+0x5700], desc[UR28][R214.64], P0 ;  /* 0x05700000d6007fae */ /* 0x0003e800081a101c */
[----:B------:R1:W-:Y:S02]  /*1b750*/  LDGSTS.E [R0+0x5780], desc[UR28][R212.64], P1 ;  /* 0x05780000d4007fae */ /* 0x0003e400089a101c */
[----:B-1----:R-:W-:-:S02]  /*1b760*/  IMAD.WIDE R250, R249, 0x4, R88 ;  /* 0x00000004f9fa7825 */ /* 0x002fc400078e0258 */
[----:B------:R-:W4:Y:S02]  /*1b770*/  LDL.LU.64 R88, [R1+0xd38] ;  /* 0x000d380001587983 */ /* 0x000f240000300a00 */
[C---:B------:R-:W-:Y:S02]  /*1b780*/  IMAD.WIDE R214, R249.reuse, 0x4, R214 ;  /* 0x00000004f9d67825 */ /* 0x040fe400078e02d6 */
[----:B------:R1:W-:Y:S02]  /*1b790*/  STL.64 [R1+0x588], R250 ;  /* 0x000588fa01007387 */ /* 0x0003e40000100a00 */
[C---:B------:R-:W-:Y:S02]  /*1b7a0*/  IMAD.WIDE R212, R249.reuse, 0x4, R212 ;  /* 0x00000004f9d47825 */ /* 0x040fe400078e02d4 */
[----:B------:R2:W-:Y:S04]  /*1b7b0*/  STL.64 [R1+0xd78], R214 ;  /* 0x000d78d601007387 */ /* 0x0005e80000100a00 */
[----:B-1----:R-:W4:Y:S04]  /*1b7c0*/  LDL.LU.64 R250, [R1+0x540] ;  /* 0x0005400001fa7983 */ /* 0x002f280000300a00 */
[----:B------:R1:W-:Y:S04]  /*1b7d0*/  STL.64 [R1+0x580], R212 ;  /* 0x000580d401007387 */ /* 0x0003e80000100a00 */
[----:B--2---:R-:W2:Y:S01]  /*1b7e0*/  LDL.LU.64 R214, [R1+0xd30] ;  /* 0x000d300001d67983 */ /* 0x004ea20000300a00 */
[----:B------:R-:W-:-:S03]  /*1b7f0*/  IMAD.WIDE R4, R249, 0x4, R4 ;  /* 0x00000004f9047825 */ /* 0x000fc600078e0204 */
[----:B-1----:R-:W2:Y:S04]  /*1b800*/  LDL.LU.64 R212, [R1+0x538] ;  /* 0x0005380001d47983 */ /* 0x002ea80000300a00 */
[----:B------:R1:W-:Y:S04]  /*1b810*/  STL.64 [R1+0xd70], R4 ;  /* 0x000d700401007387 */ /* 0x0003e80000100a00 */
[----:B-1----:R-:W2:Y:S01]  /*1b820*/  LDL.LU.64 R4, [R1+0xd28] ;  /* 0x000d280001047983 */ /* 0x002ea20000300a00 */
[----:B---3--:R-:W-:-:S05]  /*1b830*/  IMAD.WIDE R90, R249, 0x4, R90 ;  /* 0x00000004f95a7825 */ /* 0x008fca00078e025a */
[----:B------:R1:W-:Y:S01]  /*1b840*/  STL.64 [R1+0x578], R90 ;  /* 0x0005785a01007387 */ /* 0x0003e20000100a00 */
[----:B------:R-:W-:-:S03]  /*1b850*/  IMAD.WIDE R32, R249, 0x4, R32 ;  /* 0x00000004f9207825 */ /* 0x000fc600078e0220 */
[----:B-1----:R-:W3:Y:S04]  /*1b860*/  LDL.LU.64 R90, [R1+0x530] ;  /* 0x00053000015a7983 */ /* 0x002ee80000300a00 */
[----:B------:R1:W-:Y:S01]  /*1b870*/  STL.64 [R1+0xd68], R32 ;  /* 0x000d682001007387 */ /* 0x0003e20000100a00 */
[----:B------:R-:W-:-:S03]  /*1b880*/  IMAD.WIDE R34, R249, 0x4, R34 ;  /* 0x00000004f9227825 */ /* 0x000fc600078e0222 */
[----:B-1----:R-:W3:Y:S04]  /*1b890*/  LDL.LU.64 R32, [R1+0xd20] ;  /* 0x000d200001207983 */ /* 0x002ee80000300a00 */
[----:B------:R1:W-:Y:S04]  /*1b8a0*/  STL.64 [R1+0x570], R34 ;  /* 0x0005702201007387 */ /* 0x0003e80000100a00 */
[----:B-1----:R-:W3:Y:S01]  /*1b8b0*/  LDL.LU.64 R34, [R1+0x528] ;  /* 0x0005280001227983 */ /* 0x002ee20000300a00 */
[----:B------:R-:W-:-:S05]  /*1b8c0*/  IMAD.WIDE R100, R249, 0x4, R100 ;  /* 0x00000004f9647825 */ /* 0x000fca00078e0264 */
[----:B------:R1:W-:Y:S02]  /*1b8d0*/  STL.64 [R1+0xd60], R100 ;  /* 0x000d606401007387 */ /* 0x0003e40000100a00 */
[----:B-1----:R-:W-:-:S04]  /*1b8e0*/  IMAD.WIDE R100, R249, 0x4, R180 ;  /* 0x00000004f9647825 */ /* 0x002fc800078e02b4 */
[C---:B------:R-:W-:Y:S01]  /*1b8f0*/  IMAD.WIDE R180, R249.reuse, 0x4, R232 ;  /* 0x00000004f9b47825 */ /* 0x040fe200078e02e8 */
[----:B------:R1:W-:Y:S03]  /*1b900*/  STL.64 [R1+0x568], R100 ;  /* 0x0005686401007387 */ /* 0x0003e60000100a00 */
[C---:B------:R-:W-:Y:S01]  /*1b910*/  IMAD.WIDE R16, R249.reuse, 0x4, R16 ;  /* 0x00000004f9107825 */ /* 0x040fe200078e0210 */
[----:B-1----:R-:W3:Y:S04]  /*1b920*/  LDL.LU.64 R100, [R1+0xd18] ;  /* 0x000d180001647983 */ /* 0x002ee80000300a00 */
[----:B------:R1:W-:Y:S04]  /*1b930*/  STL.64 [R1+0xd58], R180 ;  /* 0x000d58b401007387 */ /* 0x0003e80000100a00 */
[----:B-1----:R-:W3:Y:S04]  /*1b940*/  LDL.LU.64 R180, [R1+0x520] ;  /* 0x0005200001b47983 */ /* 0x002ee80000300a00 */
[----:B------:R1:W-:Y:S04]  /*1b950*/  STL.64 [R1+0x560], R16 ;  /* 0x0005601001007387 */ /* 0x0003e80000100a00 */
[----:B------:R-:W3:Y:S04]  /*1b960*/  LDL.LU.64 R232, [R1+0xd10] ;  /* 0x000d100001e87983 */ /* 0x000ee80000300a00 */
[----:B-1----:R-:W3:Y:S01]  /*1b970*/  LDL.LU.64 R16, [R1+0x518] ;  /* 0x0005180001107983 */ /* 0x002ee20000300a00 */
[----:B------:R-:W-:-:S04]  /*1b980*/  IMAD.WIDE R102, R249, 0x4, R102 ;  /* 0x00000004f9667825 */ /* 0x000fc800078e0266 */
[----:B------:R-:W-:-:S04]  /*1b990*/  IMAD.WIDE R246, R249, 0x4, R246 ;  /* 0x00000004f9f67825 */ /* 0x000fc800078e02f6 */
[----:B----4-:R-:W-:-:S05]  /*1b9a0*/  IMAD.WIDE R206, R249, 0x4, R206 ;  /* 0x00000004f9ce7825 */ /* 0x010fca00078e02ce */
[----:B------:R1:W-:Y:S01]  /*1b9b0*/  STL.64 [R1+0xd50], R206 ;  /* 0x000d50ce01007387 */ /* 0x0003e20000100a00 */
[----:B------:R-:W-:-:S04]  /*1b9c0*/  IMAD.WIDE R60, R249, 0x4, R60 ;  /* 0x00000004f93c7825 */ /* 0x000fc800078e023c */
[C---:B------:R-:W-:Y:S01]  /*1b9d0*/  IMAD.WIDE R38, R249.reuse, 0x4, R38 ;  /* 0x00000004f9267825 */ /* 0x040fe200078e0226 */
[----:B-1----:R-:W4:Y:S04]  /*1b9e0*/  LDL.LU.64 R206, [R1+0x2a78] ;  /* 0x002a780001ce7983 */ /* 0x002f280000300a00 */
[----:B------:R1:W-:Y:S01]  /*1b9f0*/  STL.64 [R1+0x558], R38 ;  /* 0x0005582601007387 */ /* 0x0003e20000100a00 */
[----:B------:R-:W-:-:S03]  /*1ba00*/  IMAD.WIDE R62, R249, 0x4, R62 ;  /* 0x00000004f93e7825 */ /* 0x000fc600078e023e */
[----:B-1----:R-:W4:Y:S04]  /*1ba10*/  LDL.LU.64 R38, [R1+0x2a70] ;  /* 0x002a700001267983 */ /* 0x002f280000300a00 */
[----:B------:R1:W-:Y:S04]  /*1ba20*/  STL.64 [R1+0xd48], R102 ;  /* 0x000d486601007387 */ /* 0x0003e80000100a00 */
[----:B-1----:R-:W4:Y:S04]  /*1ba30*/  LDL.LU.64 R102, [R1+0x2a68] ;  /* 0x002a680001667983 */ /* 0x002f280000300a00 */
[----:B------:R1:W-:Y:S04]  /*1ba40*/  STL.64 [R1+0x550], R246 ;  /* 0x000550f601007387 */ /* 0x0003e80000100a00 */
[----:B-1----:R-:W4:Y:S04]  /*1ba50*/  LDL.LU.64 R246, [R1+0xcf8] ;  /* 0x000cf80001f67983 */ /* 0x002f280000300a00 */
[----:B------:R1:W-:Y:S04]  /*1ba60*/  STL.64 [R1+0xd40], R60 ;  /* 0x000d403c01007387 */ /* 0x0003e80000100a00 */
[----:B-1----:R-:W4:Y:S04]  /*1ba70*/  LDL.LU.64 R60, [R1+0x500] ;  /* 0x00050000013c7983 */ /* 0x002f280000300a00 */
[----:B------:R1:W-:Y:S04]  /*1ba80*/  STL.64 [R1+0x548], R62 ;  /* 0x0005483e01007387 */ /* 0x0003e80000100a00 */
[----:B-1----:R-:W4:Y:S04]  /*1ba90*/  LDL.LU.64 R62, [R1+0xcf0] ;  /* 0x000cf000013e7983 */ /* 0x002f280000300a00 */
[----:B------:R1:W-:Y:S02]  /*1baa0*/  LDGSTS.E [R0+0x5f00], desc[UR28][R88.64], P0 ;  /* 0x05f0000058007fae */ /* 0x0003e400081a101c */
[----:B-1----:R-:W-:-:S02]  /*1bab0*/  IMAD.WIDE R88, R249, 0x4, R88 ;  /* 0x00000004f9587825 */ /* 0x002fc400078e0258 */
[----:B------:R1:W-:Y:S04]  /*1bac0*/  LDGSTS.E [R0+0x5f80], desc[UR28][R250.64], P1 ;  /* 0x05f80000fa007fae */ /* 0x0003e800089a101c */
[----:B------:R2:W-:Y:S02]  /*1bad0*/  STL.64 [R1+0xd38], R88 ;  /* 0x000d385801007387 */ /* 0x0005e40000100a00 */
[----:B--2---:R-:W-:-:S04]  /*1bae0*/  IMAD.WIDE R214, R249, 0x4, R214 ;  /* 0x00000004f9d67825 */ /* 0x004fc800078e02d6 */
[C---:B-1----:R-:W-:Y:S01]  /*1baf0*/  IMAD.WIDE R250, R249.reuse, 0x4, R250 ;  /* 0x00000004f9fa7825 */ /* 0x042fe200078e02fa */
[----:B------:R-:W2:Y:S03]  /*1bb00*/  LDL.LU.64 R88, [R1+0x4f8] ;  /* 0x0004f80001587983 */ /* 0x000ea60000300a00 */
[C---:B------:R-:W-:Y:S01]  /*1bb10*/  IMAD.WIDE R212, R249.reuse, 0x4, R212 ;  /* 0x00000004f9d47825 */ /* 0x040fe200078e02d4 */
[----:B------:R-:W-:Y:S04]  /*1bb20*/  STL.64 [R1+0x540], R250 ;  /* 0x000540fa01007387 */ /* 0x000fe80000100a00 */
[----:B------:R1:W-:Y:S01]  /*1bb30*/  STL.64 [R1+0xd30], R214 ;  /* 0x000d30d601007387 */ /* 0x0003e20000100a00 */
[----:B------:R-:W-:-:S03]  /*1bb40*/  IMAD.WIDE R4, R249, 0x4, R4 ;  /* 0x00000004f9047825 */ /* 0x000fc600078e0204 */
[----:B-1----:R-:W2:Y:S04]  /*1bb50*/  LDL.LU.64 R214, [R1+0xce8] ;  /* 0x000ce80001d67983 */ /* 0x002ea80000300a00 */
[----:B------:R1:W-:Y:S04]  /*1bb60*/  STL.64 [R1+0x538], R212 ;  /* 0x000538d401007387 */ /* 0x0003e80000100a00 */
[----:B-1----:R-:W2:Y:S04]  /*1bb70*/  LDL.LU.64 R212, [R1+0x4f0] ;  /* 0x0004f00001d47983 */ /* 0x002ea80000300a00 */
[----:B------:R1:W-:Y:S01]  /*1bb80*/  STL.64 [R1+0xd28], R4 ;  /* 0x000d280401007387 */ /* 0x0003e20000100a00 */
[----:B---3--:R-:W-:-:S03]  /*1bb90*/  IMAD.WIDE R250, R249, 0x4, R90 ;  /* 0x00000004f9fa7825 */ /* 0x008fc600078e025a */
[----:B-1----:R-:W3:Y:S04]  /*1bba0*/  LDL.LU.64 R4, [R1+0xce0] ;  /* 0x000ce00001047983 */ /* 0x002ee80000300a00 */
[----:B------:R1:W-:Y:S01]  /*1bbb0*/  STL.64 [R1+0x530], R250 ;  /* 0x000530fa01007387 */ /* 0x0003e20000100a00 */
[----:B------:R-:W-:-:S03]  /*1bbc0*/  IMAD.WIDE R90, R249, 0x4, R32 ;  /* 0x00000004f95a7825 */ /* 0x000fc600078e0220 */
[----:B-1----:R-:W3:Y:S04]  /*1bbd0*/  LDL.LU.64 R250, [R1+0x4e8] ;  /* 0x0004e80001fa7983 */ /* 0x002ee80000300a00 */
[----:B------:R1:W-:Y:S01]  /*1bbe0*/  STL.64 [R1+0xd20], R90 ;  /* 0x000d205a01007387 */ /* 0x0003e20000100a00 */
[----:B------:R-:W-:-:S03]  /*1bbf0*/  IMAD.WIDE R32, R249, 0x4, R34 ;  /* 0x00000004f9207825 */ /* 0x000fc600078e0222 */
[----:B-1----:R-:W3:Y:S04]  /*1bc00*/  LDL.LU.64 R90, [R1+0xcd8] ;  /* 0x000cd800015a7983 */ /* 0x002ee80000300a00 */
[----:B------:R1:W-:Y:S04]  /*1bc10*/  STL.64 [R1+0x528], R32 ;  /* 0x0005282001007387 */ /* 0x0003e80000100a00 */
[----:B-1----:R-:W3:Y:S04]  /*1bc20*/  LDL.LU.64 R32, [R1+0x4e0] ;  /* 0x0004e00001207983 */ /* 0x002ee80000300a00 */
[----:B------:R-:W3:Y:S01]  /*1bc30*/  LDL.LU.64 R34, [R1+0xcd0] ;  /* 0x000cd00001227983 */ /* 0x000ee20000300a00 */
[----:B------:R-:W-:-:S04]  /*1bc40*/  IMAD.WIDE R174, R249, 0x4, R174 ;  /* 0x00000004f9ae7825 */ /* 0x000fc800078e02ae */
[----:B------:R-:W-:-:S05]  /*1bc50*/  IMAD.WIDE R100, R249, 0x4, R100 ;  /* 0x00000004f9647825 */ /* 0x000fca00078e0264 */
[----:B------:R1:W-:Y:S01]  /*1bc60*/  STL.64 [R1+0xd18], R100 ;  /* 0x000d186401007387 */ /* 0x0003e20000100a00 */
[----:B------:R-:W-:-:S04]  /*1bc70*/  IMAD.WIDE R146, R249, 0x4, R146 ;  /* 0x00000004f9927825 */ /* 0x000fc800078e0292 */
[C---:B------:R-:W-:Y:S01]  /*1bc80*/  IMAD.WIDE R180, R249.reuse, 0x4, R180 ;  /* 0x00000004f9b47825 */ /* 0x040fe200078e02b4 */
[----:B-1----:R-:W3:Y:S04]  /*1bc90*/  LDL.LU.64 R100, [R1+0x2a60] ;  /* 0x002a600001647983 */ /* 0x002ee80000300a00 */
[----:B------:R1:W-:Y:S01]  /*1bca0*/  STL.64 [R1+0x520], R180 ;  /* 0x000520b401007387 */ /* 0x0003e20000100a00 */
[----:B------:R-:W-:-:S04]  /*1bcb0*/  IMAD.WIDE R232, R249, 0x4, R232 ;  /* 0x00000004f9e87825 */ /* 0x000fc800078e02e8 */
[C---:B------:R-:W-:Y:S01]  /*1bcc0*/  IMAD.WIDE R16, R249.reuse, 0x4, R16 ;  /* 0x00000004f9107825 */ /* 0x040fe200078e0210 */
        /* <DEDUP_REMOVED lines=12> */
[----:B----4-:R1:W-:Y:S04]  /*1bd90*/  LDGSTS.E [R0+0x6700], desc[UR28][R246.64], P0 ;  /* 0x06700000f6007fae */ /* 0x0103e800081a101c */
[----:B------:R-:W4:Y:S04]  /*1bda0*/  LDL.LU.64 R172, [R1+0x4c0] ;  /* 0x0004c00001ac7983 */ /* 0x000f280000300a00 */
[----:B------:R1:W-:Y:S02]  /*1bdb0*/  STL.64 [R1+0x508], R226 ;  /* 0x000508e201007387 */ /* 0x0003e40000100a00 */
[----:B-1----:R-:W-:-:S02]  /*1bdc0*/  IMAD.WIDE R246, R249, 0x4, R246 ;  /* 0x00000004f9f67825 */ /* 0x002fc400078e02f6 */
[----:B------:R2:W-:Y:S02]  /*1bdd0*/  LDGSTS.E [R0+0x6780], desc[UR28][R60.64], P1 ;  /* 0x067800003c007fae */ /* 0x0005e400089a101c */
[C---:B------:R-:W-:Y:S02]  /*1bde0*/  IMAD.WIDE R226, R249.reuse, 0x4, R60 ;  /* 0x00000004f9e27825 */ /* 0x040fe400078e023c */
[----:B------:R-:W-:Y:S04]  /*1bdf0*/  STL.64 [R1+0xcf8], R246 ;  /* 0x000cf8f601007387 */ /* 0x000fe80000100a00 */
[----:B------:R1:W-:Y:S01]  /*1be00*/  STL.64 [R1+0x500], R226 ;  /* 0x000500e201007387 */ /* 0x0003e20000100a00 */
[----:B------:R-:W-:-:S03]  /*1be10*/  IMAD.WIDE R62, R249, 0x4, R62 ;  /* 0x00000004f93e7825 */ /* 0x000fc600078e023e */
[----:B-1----:R-:W4:Y:S04]  /*1be20*/  LDL.LU.64 R226, [R1+0xcb0] ;  /* 0x000cb00001e27983 */ /* 0x002f280000300a00 */
[----:B------:R-:W-:Y:S04]  /*1be30*/  STL.64 [R1+0xcf0], R62 ;  /* 0x000cf03e01007387 */ /* 0x000fe80000100a00 */
[----:B------:R-:W4:Y:S01]  /*1be40*/  LDL.LU.64 R246, [R1+0x4b8] ;  /* 0x0004b80001f67983 */ /* 0x000f220000300a00 */
[----:B--2---:R-:W-:-:S05]  /*1be50*/  IMAD.WIDE R60, R249, 0x4, R88 ;  /* 0x00000004f93c7825 */ /* 0x004fca00078e0258 */
[----:B------:R1:W-:Y:S04]  /*1be60*/  STL.64 [R1+0x4f8], R60 ;  /* 0x0004f83c01007387 */ /* 0x0003e80000100a00 */
[----:B-1----:R-:W2:Y:S01]  /*1be70*/  LDL.LU.64 R60, [R1+0xca8] ;  /* 0x000ca800013c7983 */ /* 0x002ea20000300a00 */
[----:B------:R-:W-:-:S03]  /*1be80*/  IMAD.WIDE R214, R249, 0x4, R214 ;  /* 0x00000004f9d67825 */ /* 0x000fc600078e02d6 */
[----:B------:R-:W2:Y:S04]  /*1be90*/  LDL.LU.64 R62, [R1+0x4b0] ;  /* 0x0004b000013e7983 */ /* 0x000ea80000300a00 */
[----:B------:R-:W2:Y:S04]  /*1bea0*/  LDL.LU.64 R88, [R1+0xca0] ;  /* 0x000ca00001587983 */ /* 0x000ea80000300a00 */
[----:B------:R1:W-:Y:S01]  /*1beb0*/  STL.64 [R1+0xce8], R214 ;  /* 0x000ce8d601007387 */ /* 0x0003e20000100a00 */
[----:B------:R-:W-:-:S03]  /*1bec0*/  IMAD.WIDE R212, R249, 0x4, R212 ;  /* 0x00000004f9d47825 */ /* 0x000fc600078e02d4 */
[----:B-1----:R-:W2:Y:S04]  /*1bed0*/  LDL.LU.64 R214, [R1+0x4a8] ;  /* 0x0004a80001d67983 */ /* 0x002ea80000300a00 */
[----:B------:R1:W-:Y:S01]  /*1bee0*/  STL.64 [R1+0x4f0], R212 ;  /* 0x0004f0d401007387 */ /* 0x0003e20000100a00 */
[----:B---3--:R-:W-:-:S03]  /*1bef0*/  IMAD.WIDE R4, R249, 0x4, R4 ;  /* 0x00000004f9047825 */ /* 0x008fc600078e0204 */
[----:B-1----:R-:W3:Y:S04]  /*1bf00*/  LDL.LU.64 R212, [R1+0xc98] ;  /* 0x000c980001d47983 */ /* 0x002ee80000300a00 */
[----:B------:R1:W-:Y:S01]  /*1bf10*/  STL.64 [R1+0xce0], R4 ;  /* 0x000ce00401007387 */ /* 0x0003e20000100a00 */
[----:B------:R-:W-:-:S03]  /*1bf20*/  IMAD.WIDE R250, R249, 0x4, R250 ;  /* 0x00000004f9fa7825 */ /* 0x000fc600078e02fa */
[----:B-1----:R-:W2:Y:S04]  /*1bf30*/  LDL.LU.64 R4, [R1+0x4a0] ;  /* 0x0004a00001047983 */ /* 0x002ea80000300a00 */
[----:B------:R1:W-:Y:S01]  /*1bf40*/  STL.64 [R1+0x4e8], R250 ;  /* 0x0004e8fa01007387 */ /* 0x0003e20000100a00 */
[----:B------:R-:W-:-:S03]  /*1bf50*/  IMAD.WIDE R90, R249, 0x4, R90 ;  /* 0x00000004f95a7825 */ /* 0x000fc600078e025a */
[----:B-1----:R-:W2:Y:S04]  /*1bf60*/  LDL.LU.64 R250, [R1+0x2a38] ;  /* 0x002a380001fa7983 */ /* 0x002ea80000300a00 */
[----:B------:R1:W-:Y:S01]  /*1bf70*/  STL.64 [R1+0xcd8], R90 ;  /* 0x000cd85a01007387 */ /* 0x0003e20000100a00 */
[----:B------:R-:W-:-:S04]  /*1bf80*/  IMAD.WIDE R32, R249, 0x4, R32 ;  /* 0x00000004f9207825 */ /* 0x000fc800078e0220 */
[C---:B------:R-:W-:Y:S01]  /*1bf90*/  IMAD.WIDE R34, R249.reuse, 0x4, R34 ;  /* 0x00000004f9227825 */ /* 0x040fe200078e0222 */
[----:B-1----:R-:W2:Y:S04]  /*1bfa0*/  LDL.LU.64 R90, [R1+0x2a30] ;  /* 0x002a3000015a7983 */ /* 0x002ea80000300a00 */
[----:B------:R1:W-:Y:S04]  /*1bfb0*/  STL.64 [R1+0x4e0], R32 ;  /* 0x0004e02001007387 */ /* 0x0003e80000100a00 */
[----:B-1----:R-:W2:Y:S04]  /*1bfc0*/  LDL.LU.64 R32, [R1+0x2a28] ;  /* 0x002a280001207983 */ /* 0x002ea80000300a00 */
[----:B------:R1:W-:Y:S04]  /*1bfd0*/  STL.64 [R1+0xcd0], R34 ;  /* 0x000cd02201007387 */ /* 0x0003e80000100a00 */
[----:B-1----:R-:W2:Y:S01]  /*1bfe0*/  LDL.LU.64 R34, [R1+0x2a20] ;  /* 0x002a200001227983 */ /* 0x002ea20000300a00 */
[----:B------:R-:W-:-:S03]  /*1bff0*/  IMAD.WIDE R116, R249, 0x4, R116 ;  /* 0x00000004f9747825 */ /* 0x000fc600078e0274 */
[----:B------:R-:W-:Y:S04]  /*1c000*/  LDGSTS.E [R0+0x6f00], desc[UR28][R146.64], P0 ;  /* 0x06f0000092007fae */ /* 0x000fe800081a101c */
[----:B----4-:R-:W-:Y:S01]  /*1c010*/  LDGSTS.E [R0+0x6f80], desc[UR28][R172.64], P1 ;  /* 0x06f80000ac007fae */ /* 0x010fe200089a101c */
[----:B------:R-:W-:-:S04]  /*1c020*/  IMAD.WIDE R226, R249, 0x4, R226 ;  /* 0x00000004f9e27825 */ /* 0x000fc800078e02e2 */
[----:B--2---:R-:W-:-:S05]  /*1c030*/  IMAD.WIDE R34, R249, 0x4, R34 ;  /* 0x00000004f9227825 */ /* 0x004fca00078e0222 */
[----:B------:R1:W-:Y:S04]  /*1c040*/  STL.64 [R1+0x4d8], R34 ;  /* 0x0004d82201007387 */ /* 0x0003e80000100a00 */
[----:B------:R2:W-:Y:S01]  /*1c050*/  STL.64 [R1+0xcc8], R116 ;  /* 0x000cc87401007387 */ /* 0x0005e20000100a00 */
[----:B-1----:R-:W-:-:S04]  /*1c060*/  IMAD.WIDE R34, R249, 0x4, R118 ;  /* 0x00000004f9227825 */ /* 0x002fc800078e0276 */
[C---:B--2---:R-:W-:Y:S02]  /*1c070*/  IMAD.WIDE R116, R249.reuse, 0x4, R122 ;  /* 0x00000004f9747825 */ /* 0x044fe400078e027a */
[----:B------:R-:W2:Y:S04]  /*1c080*/  LDL.LU.64 R122, [R1+0xc78] ;  /* 0x000c7800017a7983 */ /* 0x000ea80000300a00 */
[----:B------:R1:W-:Y:S04]  /*1c090*/  STL.64 [R1+0x4d0], R34 ;  /* 0x0004d02201007387 */ /* 0x0003e80000100a00 */
[----:B------:R4:W-:Y:S01]  /*1c0a0*/  STL.64 [R1+0xcc0], R116 ;  /* 0x000cc07401007387 */ /* 0x0009e20000100a00 */
[----:B-1----:R-:W-:-:S04]  /*1c0b0*/  IMAD.WIDE R34, R249, 0x4, R144 ;  /* 0x00000004f9227825 */ /* 0x002fc800078e0290 */
[C---:B----4-:R-:W-:Y:S01]  /*1c0c0*/  IMAD.WIDE R116, R249.reuse, 0x4, R146 ;  /* 0x00000004f9747825 */ /* 0x050fe200078e0292 */
[----:B------:R1:W-:Y:S03]  /*1c0d0*/  STL.64 [R1+0x4c8], R34 ;  /* 0x0004c82201007387 */ /* 0x0003e60000100a00 */
[C---:B------:R-:W-:Y:S01]  /*1c0e0*/  IMAD.WIDE R144, R249.reuse, 0x4, R172 ;  /* 0x00000004f9907825 */ /* 0x040fe200078e02ac */
[----:B-1----:R-:W4:Y:S04]  /*1c0f0*/  LDL.LU.64 R34, [R1+0x480] ;  /* 0x0004800001227983 */ /* 0x002f280000300a00 */
[----:B------:R1:W-:Y:S04]  /*1c100*/  STL.64 [R1+0xcb8], R116 ;  /* 0x000cb87401007387 */ /* 0x0003e80000100a00 */
[----:B-1----:R-:W4:Y:S04]  /*1c110*/  LDL.LU.64 R116, [R1+0xc70] ;  /* 0x000c700001747983 */ /* 0x002f280000300a00 */
[----:B------:R-:W4:Y:S04]  /*1c120*/  LDL.LU.64 R118, [R1+0x478] ;  /* 0x0004780001767983 */ /* 0x000f280000300a00 */
[----:B------:R1:W-:Y:S04]  /*1c130*/  STL.64 [R1+0x4c0], R144 ;  /* 0x0004c09001007387 */ /* 0x0003e80000100a00 */
[----:B-1----:R-:W4:Y:S04]  /*1c140*/  LDL.LU.64 R144, [R1+0xc68] ;  /* 0x000c680001907983 */ /* 0x002f280000300a00 */
[----:B------:R-:W4:Y:S04]  /*1c150*/  LDL.LU.64 R146, [R1+0x470] ;  /* 0x0004700001927983 */ /* 0x000f280000300a00 */
[----:B------:R-:W4:Y:S04]  /*1c160*/  LDL.LU.64 R172, [R1+0xc60] ;  /* 0x000c600001ac7983 */ /* 0x000f280000300a00 */
[----:B------:R1:W-:Y:S04]  /*1c170*/  STL.64 [R1+0xcb0], R226 ;  /* 0x000cb0e201007387 */ /* 0x0003e80000100a00 */
[----:B-1----:R-:W4:Y:S01]  /*1c180*/  LDL.LU.64 R226, [R1+0x2a18] ;  /* 0x002a180001e27983 */ /* 0x002f220000300a00 */
[----:B------:R-:W-:-:S04]  /*1c190*/  IMAD.WIDE R246, R249, 0x4, R246 ;  /* 0x00000004f9f67825 */ /* 0x000fc800078e02f6 */
[C---:B------:R-:W-:Y:S01]  /*1c1a0*/  IMAD.WIDE R60, R249.reuse, 0x4, R60 ;  /* 0x00000004f93c7825 */ /* 0x040fe200078e023c */
[----:B------:R1:W-:Y:S03]  /*1c1b0*/  STL.64 [R1+0x4b8], R246 ;  /* 0x0004b8f601007387 */ /* 0x0003e60000100a00 */
[----:B------:R-:W-:-:S04]  /*1c1c0*/  IMAD.WIDE R62, R249, 0x4, R62 ;  /* 0x00000004f93e7825 */ /* 0x000fc800078e023e */
[C---:B------:R-:W-:Y:S01]  /*1c1d0*/  IMAD.WIDE R88, R249.reuse, 0x4, R88 ;  /* 0x00000004f9587825 */ /* 0x040fe200078e0258 */
[----:B-1----:R-:W4:Y:S04]  /*1c1e0*/  LDL.LU.64 R246, [R1+0x2a10] ;  /* 0x002a100001f67983 */ /* 0x002f280000300a00 */
[----:B------:R1:W-:Y:S01]  /*1c1f0*/  STL.64 [R1+0xca8], R60 ;  /* 0x000ca83c01007387 */ /* 0x0003e20000100a00 */
[----:B------:R-:W-:-:S03]  /*1c200*/  IMAD.WIDE R214, R249, 0x4, R214 ;  /* 0x00000004f9d67825 */ /* 0x000fc600078e02d6 */
[----:B-1----:R-:W4:Y:S04]  /*1c210*/  LDL.LU.64 R60, [R1+0x468] ;  /* 0x00046800013c7983 */ /* 0x002f280000300a00 */
[----:B------:R1:W-:Y:S01]  /*1c220*/  STL.64 [R1+0x4b0], R62 ;  /* 0x0004b03e01007387 */ /* 0x0003e20000100a00 */
[----:B---3--:R-:W-:-:S03]  /*1c230*/  IMAD.WIDE R212, R249, 0x4, R212 ;  /* 0x00000004f9d47825 */ /* 0x008fc600078e02d4 */
[----:B-1----:R-:W3:Y:S04]  /*1c240*/  LDL.LU.64 R62, [R1+0xc58] ;  /* 0x000c5800013e7983 */ /* 0x002ee80000300a00 */
[----:B------:R1:W-:Y:S01]  /*1c250*/  STL.64 [R1+0xca0], R88 ;  /* 0x000ca05801007387 */ /* 0x0003e20000100a00 */
[----:B------:R-:W-:-:S03]  /*1c260*/  IMAD.WIDE R4, R249, 0x4, R4 ;  /* 0x00000004f9047825 */ /* 0x000fc600078e0204 */
[----:B-1----:R-:W3:Y:S01]  /*1c270*/  LDL.LU.64 R88, [R1+0x460] ;  /* 0x0004600001587983 */ /* 0x002ee20000300a00 */
[----:B------:R-:W-:-:S03]  /*1c280*/  IMAD.WIDE R32, R249, 0x4, R32 ;  /* 0x00000004f9207825 */ /* 0x000fc600078e0220 */
        /* <DEDUP_REMOVED lines=8> */
[----:B------:R-:W-:-:S04]  /*1c310*/  IMAD.WIDE R90, R249, 0x4, R90 ;  /* 0x00000004f95a7825 */ /* 0x000fc800078e025a */
[----:B------:R-:W-:-:S04]  /*1c320*/  IMAD.WIDE R250, R249, 0x4, R250 ;  /* 0x00000004f9fa7825 */ /* 0x000fc800078e02fa */
[C---:B------:R-:W-:Y:S01]  /*1c330*/  IMAD.WIDE R154, R249.reuse, 0x4, R154 ;  /* 0x00000004f99a7825 */ /* 0x040fe200078e029a */
[----:B--2---:R1:W-:Y:S03]  /*1c340*/  LDGSTS.E [R0+0x7700], desc[UR28][R122.64], P0 ;  /* 0x077000007a007fae */ /* 0x0043e600081a101c */
[C---:B----4-:R-:W-:Y:S01]  /*1c350*/  IMAD.WIDE R226, R249.reuse, 0x4, R226 ;  /* 0x00000004f9e27825 */ /* 0x050fe200078e02e2 */
[----:B------:R2:W-:Y:S04]  /*1c360*/  LDGSTS.E [R0+0x7780], desc[UR28][R34.64], P1 ;  /* 0x0778000022007fae */ /* 0x0005e800089a101c */
[----:B------:R4:W-:Y:S04]  /*1c370*/  STL.64 [R1+0xc90], R226 ;  /* 0x000c90e201007387 */ /* 0x0009e80000100a00 */
[----:B----4-:R-:W4:Y:S04]  /*1c380*/  LDL.LU.64 R226, [R1+0x29f0] ;  /* 0x0029f00001e27983 */ /* 0x010f280000300a00 */
[----:B------:R1:W-:Y:S04]  /*1c390*/  STL.64 [R1+0x1758], R32 ;  /* 0x0017582001007387 */ /* 0x0003e80000100a00 */
[----:B-1----:R-:W4:Y:S04]  /*1c3a0*/  LDL.LU.64 R32, [R1+0x29e8] ;  /* 0x0029e80001207983 */ /* 0x002f280000300a00 */
[----:B------:R1:W-:Y:S02]  /*1c3b0*/  STL.64 [R1+0xc88], R126 ;  /* 0x000c887e01007387 */ /* 0x0003e40000100a00 */
[----:B-1----:R-:W-:-:S04]  /*1c3c0*/  IMAD.WIDE R126, R249, 0x4, R98 ;  /* 0x00000004f97e7825 */ /* 0x002fc800078e0262 */
[C---:B------:R-:W-:Y:S02]  /*1c3d0*/  IMAD.WIDE R98, R249.reuse, 0x4, R210 ;  /* 0x00000004f9627825 */ /* 0x040fe400078e02d2 */
[----:B------:R-:W4:Y:S02]  /*1c3e0*/  LDL.LU.64 R210, [R1+0xc38] ;  /* 0x000c380001d27983 */ /* 0x000f240000300a00 */
[C---:B------:R-:W-:Y:S02]  /*1c3f0*/  IMAD.WIDE R122, R249.reuse, 0x4, R122 ;  /* 0x00000004f97a7825 */ /* 0x040fe400078e027a */
[----:B------:R1:W-:Y:S02]  /*1c400*/  STL.64 [R1+0x1768], R126 ;  /* 0x0017687e01007387 */ /* 0x0003e40000100a00 */
[C---:B--2---:R-:W-:Y:S02]  /*1c410*/  IMAD.WIDE R34, R249.reuse, 0x4, R34 ;  /* 0x00000004f9227825 */ /* 0x044fe400078e0222 */
[----:B------:R2:W-:Y:S02]  /*1c420*/  STL.64 [R1+0xc80], R98 ;  /* 0x000c806201007387 */ /* 0x0005e40000100a00 */
[----:B------:R-:W-:-:S02]  /*1c430*/  IMAD.WIDE R116, R249, 0x4, R116 ;  /* 0x00000004f9747825 */ /* 0x000fc400078e0274 */
[----:B-1----:R-:W4:Y:S04]  /*1c440*/  LDL.LU.64 R126, [R1+0x440] ;  /* 0x00044000017e7983 */ /* 0x002f280000300a00 */
[----:B------:R1:W-:Y:S01]  /*1c450*/  STL.64 [R1+0x1778], R96 ;  /* 0x0017786001007387 */ /* 0x0003e20000100a00 */
[----:B------:R-:W-:-:S03]  /*1c460*/  IMAD.WIDE R118, R249, 0x4, R118 ;  /* 0x00000004f9767825 */ /* 0x000fc600078e0276 */
[----:B--2---:R-:W2:Y:S04]  /*1c470*/  LDL.LU.64 R98, [R1+0xc30] ;  /* 0x000c300001627983 */ /* 0x004ea80000300a00 */
[----:B-1----:R-:W2:Y:S04]  /*1c480*/  LDL.LU.64 R96, [R1+0x438] ;  /* 0x0004380001607983 */ /* 0x002ea80000300a00 */
[----:B------:R1:W-:Y:S04]  /*1c490*/  STL.64 [R1+0xc78], R122 ;  /* 0x000c787a01007387 */ /* 0x0003e80000100a00 */
[----:B-1----:R-:W2:Y:S04]  /*1c4a0*/  LDL.LU.64 R122, [R1+0xc28] ;  /* 0x000c2800017a7983 */ /* 0x002ea80000300a00 */
[----:B------:R1:W-:Y:S04]  /*1c4b0*/  STL.64 [R1+0x1788], R34 ;  /* 0x0017882201007387 */ /* 0x0003e80000100a00 */
[----:B-1----:R-:W2:Y:S04]  /*1c4c0*/  LDL.LU.64 R34, [R1+0x29e0] ;  /* 0x0029e00001227983 */ /* 0x002ea80000300a00 */
[----:B------:R1:W-:Y:S04]  /*1c4d0*/  STL.64 [R1+0xc70], R116 ;  /* 0x000c707401007387 */ /* 0x0003e80000100a00 */
[----:B------:R3:W-:Y:S01]  /*1c4e0*/  STL.64 [R1+0x1798], R118 ;  /* 0x0017987601007387 */ /* 0x0007e20000100a00 */
[----:B-1----:R-:W-:-:S04]  /*1c4f0*/  IMAD.WIDE R116, R249, 0x4, R144 ;  /* 0x00000004f9747825 */ /* 0x002fc800078e0290 */
[C---:B---3--:R-:W-:Y:S01]  /*1c500*/  IMAD.WIDE R118, R249.reuse, 0x4, R146 ;  /* 0x00000004f9767825 */ /* 0x048fe200078e0292 */
[----:B------:R1:W-:Y:S03]  /*1c510*/  STL.64 [R1+0xc68], R116 ;  /* 0x000c687401007387 */ /* 0x0003e60000100a00 */
        /* <DEDUP_REMOVED lines=9> */
[----:B------:R-:W3:Y:S04]  /*1c5b0*/  LDL.LU.64 R146, [R1+0xc18] ;  /* 0x000c180001927983 */ /* 0x000ee80000300a00 */
[----:B------:R-:W3:Y:S04]  /*1c5c0*/  LDL.LU.64 R172, [R1+0x420] ;  /* 0x0004200001ac7983 */ /* 0x000ee80000300a00 */
[----:B------:R1:W-:Y:S04]  /*1c5d0*/  STL.64 [R1+0x17b8], R60 ;  /* 0x0017b83c01007387 */ /* 0x0003e80000100a00 */
[----:B-1----:R-:W3:Y:S04]  /*1c5e0*/  LDL.LU.64 R60, [R1+0x29d8] ;  /* 0x0029d800013c7983 */ /* 0x002ee80000300a00 */
[----:B------:R1:W-:Y:S04]  /*1c5f0*/  STL.64 [R1+0xc58], R62 ;  /* 0x000c583e01007387 */ /* 0x0003e80000100a00 */
[----:B-1----:R-:W3:Y:S04]  /*1c600*/  LDL.LU.64 R62, [R1+0x29d0] ;  /* 0x0029d000013e7983 */ /* 0x002ee80000300a00 */
[----:B------:R1:W-:Y:S04]  /*1c610*/  STL.64 [R1+0x17c8], R88 ;  /* 0x0017c85801007387 */ /* 0x0003e80000100a00 */
[----:B-1----:R-:W3:Y:S04]  /*1c620*/  LDL.LU.64 R88, [R1+0x29c8] ;  /* 0x0029c80001587983 */ /* 0x002ee80000300a00 */
[----:B------:R1:W-:Y:S04]  /*1c630*/  STL.64 [R1+0xc50], R90 ;  /* 0x000c505a01007387 */ /* 0x0003e80000100a00 */
[----:B-1----:R-:W3:Y:S04]  /*1c640*/  LDL.LU.64 R90, [R1+0x29c0] ;  /* 0x0029c000015a7983 */ /* 0x002ee80000300a00 */
[----:B------:R1:W-:Y:S04]  /*1c650*/  STL.64 [R1+0x17d8], R250 ;  /* 0x0017d8fa01007387 */ /* 0x0003e80000100a00 */
[----:B------:R1:W-:Y:S02]  /*1c660*/  STL.64 [R1+0xc48], R154 ;  /* 0x000c489a01007387 */ /* 0x0003e40000100a00 */
[----:B-1----:R-:W-:-:S04]  /*1c670*/  IMAD.WIDE R250, R249, 0x4, R202 ;  /* 0x00000004f9fa7825 */ /* 0x002fc800078e02ca */
[C---:B------:R-:W-:Y:S01]  /*1c680*/  IMAD.WIDE R202, R249.reuse, 0x4, R74 ;  /* 0x00000004f9ca7825 */ /* 0x040fe200078e024a */
[----:B------:R-:W-:Y:S03]  /*1c690*/  STL.64 [R1+0x17e8], R250 ;  /* 0x0017e8fa01007387 */ /* 0x000fe60000100a00 */
[C---:B------:R-:W-:Y:S01]  /*1c6a0*/  IMAD.WIDE R154, R249.reuse, 0x4, R208 ;  /* 0x00000004f99a7825 */ /* 0x040fe200078e02d0 */
[----:B------:R-:W3:Y:S04]  /*1c6b0*/  LDL.LU.64 R74, [R1+0xbf8] ;  /* 0x000bf800014a7983 */ /* 0x000ee80000300a00 */
[----:B------:R-:W-:Y:S04]  /*1c6c0*/  STL.64 [R1+0xc40], R202 ;  /* 0x000c40ca01007387 */ /* 0x000fe80000100a00 */
[----:B------:R-:W3:Y:S04]  /*1c6d0*/  LDL.LU.64 R208, [R1+0x400] ;  /* 0x0004000001d07983 */ /* 0x000ee80000300a00 */
[----:B------:R1:W-:Y:S04]  /*1c6e0*/  STL.64 [R1+0x17f8], R154 ;  /* 0x0017f89a01007387 */ /* 0x0003e80000100a00 */
[----:B----4-:R-:W-:Y:S01]  /*1c6f0*/  LDGSTS.E [R0+0x7f00], desc[UR28][R210.64], P0 ;  /* 0x07f00000d2007fae */ /* 0x010fe200081a101c */
[----:B-1----:R-:W-:-:S03]  /*1c700*/  IMAD.WIDE R154, R249, 0x4, R210 ;  /* 0x00000004f99a7825 */ /* 0x002fc600078e02d2 */
[----:B------:R-:W4:Y:S04]  /*1c710*/  LDL.LU.64 R210, [R1+0xbf0] ;  /* 0x000bf00001d27983 */ /* 0x000f280000300a00 */
[----:B------:R1:W-:Y:S04]  /*1c720*/  STL.64 [R1+0xc38], R154 ;  /* 0x000c389a01007387 */ /* 0x0003e80000100a00 */
[----:B------:R2:W-:Y:S01]  /*1c730*/  LDGSTS.E [R0+0x7f80], desc[UR28][R126.64], P1 ;  /* 0x07f800007e007fae */ /* 0x0005e200089a101c */
[----:B-1----:R-:W-:-:S04]  /*1c740*/  IMAD.WIDE R154, R249, 0x4, R126 ;  /* 0x00000004f99a7825 */ /* 0x002fc800078e027e */
[C---:B--2---:R-:W-:Y:S01]  /*1c750*/  IMAD.WIDE R126, R249.reuse, 0x4, R98 ;  /* 0x00000004f97e7825 */ /* 0x044fe200078e0262 */
[----:B------:R1:W-:Y:S03]  /*1c760*/  STL.64 [R1+0x1808], R154 ;  /* 0x0018089a01007387 */ /* 0x0003e60000100a00 */
[C---:B------:R-:W-:Y:S01]  /*1c770*/  IMAD.WIDE R98, R249.reuse, 0x4, R96 ;  /* 0x00000004f9627825 */ /* 0x040fe200078e0260 */
[----:B------:R2:W-:Y:S04]  /*1c780*/  STL.64 [R1+0xc30], R126 ;  /* 0x000c307e01007387 */ /* 0x0005e80000100a00 */
[----:B------:R-:W4:Y:S04]  /*1c790*/  LDL.LU.64 R250, [R1+0x3f8] ;  /* 0x0003f80001fa7983 */ /* 0x000f280000300a00 */
[----:B------:R2:W-:Y:S01]  /*1c7a0*/  STL.64 [R1+0x1818], R98 ;  /* 0x0018186201007387 */ /* 0x0005e20000100a00 */
[----:B------:R-:W-:-:S03]  /*1c7b0*/  IMAD.WIDE R96, R249, 0x4, R122 ;  /* 0x00000004f9607825 */ /* 0x000fc600078e027a */
[----:B-1----:R-:W4:Y:S04]  /*1c7c0*/  LDL.LU.64 R154, [R1+0xbe8] ;  /* 0x000be800019a7983 */ /* 0x002f280000300a00 */
[----:B------:R1:W-:Y:S04]  /*1c7d0*/  STL.64 [R1+0xc28], R96 ;  /* 0x000c286001007387 */ /* 0x0003e80000100a00 */
[----:B------:R-:W4:Y:S04]  /*1c7e0*/  LDL.LU.64 R202, [R1+0x3f0] ;  /* 0x0003f00001ca7983 */ /* 0x000f280000300a00 */
[----:B--2---:R-:W2:Y:S04]  /*1c7f0*/  LDL.LU.64 R126, [R1+0xbe0] ;  /* 0x000be000017e7983 */ /* 0x004ea80000300a00 */
[----:B------:R-:W2:Y:S04]  /*1c800*/  LDL.LU.64 R98, [R1+0x3e8] ;  /* 0x0003e80001627983 */ /* 0x000ea80000300a00 */
[----:B-1----:R-:W2:Y:S04]  /*1c810*/  LDL.LU.64 R96, [R1+0xbd8] ;  /* 0x000bd80001607983 */ /* 0x002ea80000300a00 */
[----:B------:R-:W2:Y:S01]  /*1c820*/  LDL.LU.64 R122, [R1+0x3e0] ;  /* 0x0003e000017a7983 */ /* 0x000ea20000300a00 */
[----:B------:R-:W-:-:S04]  /*1c830*/  IMAD.WIDE R174, R249, 0x4, R174 ;  /* 0x00000004f9ae7825 */ /* 0x000fc800078e02ae */
[----:B------:R-:W-:-:S04]  /*1c840*/  IMAD.WIDE R16, R249, 0x4, R16 ;  /* 0x00000004f9107825 */ /* 0x000fc800078e0210 */
[----:B------:R-:W-:-:S04]  /*1c850*/  IMAD.WIDE R18, R249, 0x4, R18 ;  /* 0x00000004f9127825 */ /* 0x000fc800078e0212 */
[----:B---3--:R-:W-:-:S05]  /*1c860*/  IMAD.WIDE R116, R249, 0x4, R116 ;  /* 0x00000004f9747825 */ /* 0x008fca00078e0274 */
[----:B------:R1:W-:Y:S01]  /*1c870*/  STL.64 [R1+0x1828], R116 ;  /* 0x0018287401007387 */ /* 0x0003e20000100a00 */
[----:B------:R-:W-:-:S03]  /*1c880*/  IMAD.WIDE R118, R249, 0x4, R118 ;  /* 0x00000004f9767825 */ /* 0x000fc600078e0276 */
        /* <DEDUP_REMOVED lines=21> */
[----:B------:R4:W-:Y:S04]  /*1c9e0*/  LDGSTS.E [R0+0x8700], desc[UR28][R74.64], P0 ;  /* 0x087000004a007fae */ /* 0x0009e800081a101c */
[----:B------:R-:W-:Y:S01]  /*1c9f0*/  LDGSTS.E [R0+0x8780], desc[UR28][R208.64], P1 ;  /* 0x08780000d0007fae */ /* 0x000fe200089a101c */
[----:B-1----:R-:W-:-:S03]  /*1ca00*/  IMAD.WIDE R72, R249, 0x4, R44 ;  /* 0x00000004f9487825 */ /* 0x002fc600078e022c */
[----:B------:R-:W3:Y:S04]  /*1ca10*/  LDL.LU.64 R44, [R1+0xbb0] ;  /* 0x000bb000012c7983 */ /* 0x000ee80000300a00 */
[----:B------:R1:W-:Y:S04]  /*1ca20*/  STL.64 [R1+0xc00], R72 ;  /* 0x000c004801007387 */ /* 0x0003e80000100a00 */
[----:B------:R1:W-:Y:S02]  /*1ca30*/  STL.64 [R1+0x1878], R46 ;  /* 0x0018782e01007387 */ /* 0x0003e40000100a00 */
[----:B-1----:R-:W-:-:S04]  /*1ca40*/  IMAD.WIDE R72, R249, 0x4, R74 ;  /* 0x00000004f9487825 */ /* 0x002fc800078e024a */
[C---:B------:R-:W-:Y:S01]  /*1ca50*/  IMAD.WIDE R46, R249.reuse, 0x4, R208 ;  /* 0x00000004f92e7825 */ /* 0x040fe200078e02d0 */
[----:B------:R1:W-:Y:S04]  /*1ca60*/  STL.64 [R1+0xbf8], R72 ;  /* 0x000bf84801007387 */ /* 0x0003e80000100a00 */
[----:B-1----:R-:W3:Y:S04]  /*1ca70*/  LDL.LU.64 R72, [R1+0x3b8] ;  /* 0x0003b80001487983 */ /* 0x002ee80000300a00 */
[----:B------:R1:W-:Y:S04]  /*1ca80*/  STL.64 [R1+0x1888], R46 ;  /* 0x0018882e01007387 */ /* 0x0003e80000100a00 */
[----:B-1----:R-:W3:Y:S01]  /*1ca90*/  LDL.LU.64 R46, [R1+0xba8] ;  /* 0x000ba800012e7983 */ /* 0x002ee20000300a00 */
[----:B----4-:R-:W-:-:S05]  /*1caa0*/  IMAD.WIDE R74, R249, 0x4, R210 ;  /* 0x00000004f94a7825 */ /* 0x010fca00078e02d2 */
[----:B------:R1:W-:Y:S04]  /*1cab0*/  STL.64 [R1+0xbf0], R74 ;  /* 0x000bf04a01007387 */ /* 0x0003e80000100a00 */
[----:B-1----:R-:W4:Y:S04]  /*1cac0*/  LDL.LU.64 R74, [R1+0x3b0] ;  /* 0x0003b000014a7983 */ /* 0x002f280000300a00 */
[----:B------:R-:W4:Y:S04]  /*1cad0*/  LDL.LU.64 R208, [R1+0xba0] ;  /* 0x000ba00001d07983 */ /* 0x000f280000300a00 */
[----:B------:R-:W4:Y:S01]  /*1cae0*/  LDL.LU.64 R210, [R1+0x3a8] ;  /* 0x0003a80001d27983 */ /* 0x000f220000300a00 */
[----:B------:R-:W-:-:S05]  /*1caf0*/  IMAD.WIDE R250, R249, 0x4, R250 ;  /* 0x00000004f9fa7825 */ /* 0x000fca00078e02fa */
[----:B------:R1:W-:Y:S01]  /*1cb00*/  STL.64 [R1+0x1898], R250 ;  /* 0x001898fa01007387 */ /* 0x0003e20000100a00 */
[----:B------:R-:W-:-:S04]  /*1cb10*/  IMAD.WIDE R154, R249, 0x4, R154 ;  /* 0x00000004f99a7825 */ /* 0x000fc800078e029a */
[C---:B------:R-:W-:Y:S01]  /*1cb20*/  IMAD.WIDE R202, R249.reuse, 0x4, R202 ;  /* 0x00000004f9ca7825 */ /* 0x040fe200078e02ca */
[----:B-1----:R-:W4:Y:S03]  /*1cb30*/  LDL.LU.64 R250, [R1+0x2988] ;  /* 0x0029880001fa7983 */ /* 0x002f260000300a00 */
[C---:B--2---:R-:W-:Y:S01]  /*1cb40*/  IMAD.WIDE R126, R249.reuse, 0x4, R126 ;  /* 0x00000004f97e7825 */ /* 0x044fe200078e027e */
[----:B------:R1:W-:Y:S03]  /*1cb50*/  STL.64 [R1+0xbe8], R154 ;  /* 0x000be89a01007387 */ /* 0x0003e60000100a00 */
[----:B------:R-:W-:-:S04]  /*1cb60*/  IMAD.WIDE R98, R249, 0x4, R98 ;  /* 0x00000004f9627825 */ /* 0x000fc800078e0262 */
[C---:B------:R-:W-:Y:S01]  /*1cb70*/  IMAD.WIDE R96, R249.reuse, 0x4, R96 ;  /* 0x00000004f9607825 */ /* 0x040fe200078e0260 */
[----:B-1----:R-:W2:Y:S03]  /*1cb80*/  LDL.LU.64 R154, [R1+0x2980] ;  /* 0x00298000019a7983 */ /* 0x002ea60000300a00 */
[C---:B------:R-:W-:Y:S01]  /*1cb90*/  IMAD.WIDE R122, R249.reuse, 0x4, R122 ;  /* 0x00000004f97a7825 */ /* 0x040fe200078e027a */
[----:B------:R1:W-:Y:S03]  /*1cba0*/  STL.64 [R1+0x18a8], R202 ;  /* 0x0018a8ca01007387 */ /* 0x0003e60000100a00 */
[----:B------:R-:W-:-:S04]  /*1cbb0*/  IMAD.WIDE R232, R249, 0x4, R232 ;  /* 0x00000004f9e87825 */ /* 0x000fc800078e02e8 */
[C---:B------:R-:W-:Y:S01]  /*1cbc0*/  IMAD.WIDE R180, R249.reuse, 0x4, R180 ;  /* 0x00000004f9b47825 */ /* 0x040fe200078e02b4 */
[----:B-1----:R-:W2:Y:S04]  /*1cbd0*/  LDL.LU.64 R202, [R1+0x2978] ;  /* 0x0029780001ca7983 */ /* 0x002ea80000300a00 */
[----:B------:R1:W-:Y:S01]  /*1cbe0*/  STL.64 [R1+0xbe0], R126 ;  /* 0x000be07e01007387 */ /* 0x0003e20000100a00 */
[----:B------:R-:W-:-:S03]  /*1cbf0*/  IMAD.WIDE R6, R249, 0x4, R6 ;  /* 0x00000004f9067825 */ /* 0x000fc600078e0206 */
[----:B-1----:R-:W2:Y:S04]  /*1cc00*/  LDL.LU.64 R126, [R1+0x2970] ;  /* 0x00297000017e7983 */ /* 0x002ea80000300a00 */
[----:B------:R1:W-:Y:S01]  /*1cc10*/  STL.64 [R1+0x18b8], R98 ;  /* 0x0018b86201007387 */ /* 0x0003e20000100a00 */
[----:B------:R-:W-:-:S03]  /*1cc20*/  IMAD.WIDE R8, R249, 0x4, R8 ;  /* 0x00000004f9087825 */ /* 0x000fc600078e0208 */
[----:B-1----:R-:W2:Y:S04]  /*1cc30*/  LDL.LU.64 R98, [R1+0x2968] ;  /* 0x0029680001627983 */ /* 0x002ea80000300a00 */
[----:B------:R1:W-:Y:S04]  /*1cc40*/  STL.64 [R1+0xbd8], R96 ;  /* 0x000bd86001007387 */ /* 0x0003e80000100a00 */
        /* <DEDUP_REMOVED lines=8> */
[----:B------:R1:W-:Y:S02]  /*1ccd0*/  STL.64 [R1+0x18e8], R8 ;  /* 0x0018e80801007387 */ /* 0x0003e40000100a00 */
[----:B-1----:R-:W-:-:S04]  /*1cce0*/  IMAD.WIDE R6, R249, 0x4, R198 ;  /* 0x00000004f9067825 */ /* 0x002fc800078e02c6 */
[C---:B------:R-:W-:Y:S01]  /*1ccf0*/  IMAD.WIDE R8, R249.reuse, 0x4, R196 ;  /* 0x00000004f9087825 */ /* 0x040fe200078e02c4 */
[----:B------:R1:W-:Y:S04]  /*1cd00*/  STL.64 [R1+0xbc0], R6 ;  /* 0x000bc00601007387 */ /* 0x0003e80000100a00 */
[----:B------:R3:W-:Y:S04]  /*1cd10*/  STL.64 [R1+0x18f8], R8 ;  /* 0x0018f80801007387 */ /* 0x0007e80000100a00 */
[----:B---3--:R3:W-:Y:S01]  /*1cd20*/  LDGSTS.E [R0+0x8f00], desc[UR28][R16.64], P0 ;  /* 0x08f0000010007fae */ /* 0x0087e200081a101c */
[----:B-1----:R-:W-:-:S04]  /*1cd30*/  IMAD.WIDE R6, R249, 0x4, R16 ;  /* 0x00000004f9067825 */ /* 0x002fc800078e0210 */
[C---:B------:R-:W-:Y:S01]  /*1cd40*/  IMAD.WIDE R8, R249.reuse, 0x4, R18 ;  /* 0x00000004f9087825 */ /* 0x040fe200078e0212 */
[----:B------:R1:W-:Y:S04]  /*1cd50*/  STL.64 [R1+0xbb8], R6 ;  /* 0x000bb80601007387 */ /* 0x0003e80000100a00 */
[----:B------:R-:W-:Y:S04]  /*1cd60*/  LDGSTS.E [R0+0x8f80], desc[UR28][R18.64], P1 ;  /* 0x08f8000012007fae */ /* 0x000fe800089a101c */
[----:B-1----:R-:W2:Y:S01]  /*1cd70*/  LDL.LU.64 R6, [R1+0x380] ;  /* 0x0003800001067983 */ /* 0x002ea20000300a00 */
[----:B---3--:R-:W-:-:S03]  /*1cd80*/  IMAD.WIDE R16, R249, 0x4, R44 ;  /* 0x00000004f9107825 */ /* 0x008fc600078e022c */
[----:B------:R1:W-:Y:S04]  /*1cd90*/  STL.64 [R1+0x1908], R8 ;  /* 0x0019080801007387 */ /* 0x0003e80000100a00 */
[----:B-1----:R-:W3:Y:S04]  /*1cda0*/  LDL.LU.64 R8, [R1+0xb70] ;  /* 0x000b700001087983 */ /* 0x002ee80000300a00 */
[----:B------:R-:W3:Y:S04]  /*1cdb0*/  LDL.LU.64 R198, [R1+0x378] ;  /* 0x0003780001c67983 */ /* 0x000ee80000300a00 */
[----:B------:R1:W-:Y:S04]  /*1cdc0*/  STL.64 [R1+0xbb0], R16 ;  /* 0x000bb01001007387 */ /* 0x0003e80000100a00 */
[----:B------:R-:W3:Y:S01]  /*1cdd0*/  LDL.LU.64 R196, [R1+0xb68] ;  /* 0x000b680001c47983 */ /* 0x000ee20000300a00 */
[----:B------:R-:W-:-:S03]  /*1cde0*/  IMAD.WIDE R72, R249, 0x4, R72 ;  /* 0x00000004f9487825 */ /* 0x000fc600078e0248 */
[----:B-1----:R-:W3:Y:S04]  /*1cdf0*/  LDL.LU.64 R16, [R1+0x370] ;  /* 0x0003700001107983 */ /* 0x002ee80000300a00 */
[----:B------:R-:W3:Y:S04]  /*1ce00*/  LDL.LU.64 R18, [R1+0xb60] ;  /* 0x000b600001127983 */ /* 0x000ee80000300a00 */
[----:B------:R-:W3:Y:S04]  /*1ce10*/  LDL.LU.64 R44, [R1+0x368] ;  /* 0x00036800012c7983 */ /* 0x000ee80000300a00 */
[----:B------:R1:W-:Y:S01]  /*1ce20*/  STL.64 [R1+0x1918], R72 ;  /* 0x0019184801007387 */ /* 0x0003e20000100a00 */
[----:B------:R-:W-:-:S03]  /*1ce30*/  IMAD.WIDE R46, R249, 0x4, R46 ;  /* 0x00000004f92e7825 */ /* 0x000fc600078e022e */
[----:B-1----:R-:W3:Y:S04]  /*1ce40*/  LDL.LU.64 R72, [R1+0x2948] ;  /* 0x0029480001487983 */ /* 0x002ee80000300a00 */
[----:B------:R1:W-:Y:S04]  /*1ce50*/  STL.64 [R1+0xba8], R46 ;  /* 0x000ba82e01007387 */ /* 0x0003e80000100a00 */
[----:B-1----:R-:W3:Y:S01]  /*1ce60*/  LDL.LU.64 R46, [R1+0x2940] ;  /* 0x00294000012e7983 */ /* 0x002ee20000300a00 */
[----:B----4-:R-:W-:-:S04]  /*1ce70*/  IMAD.WIDE R74, R249, 0x4, R74 ;  /* 0x00000004f94a7825 */ /* 0x010fc800078e024a */
[C---:B------:R-:W-:Y:S01]  /*1ce80*/  IMAD.WIDE R208, R249.reuse, 0x4, R208 ;  /* 0x00000004f9d07825 */ /* 0x040fe200078e02d0 */
[----:B------:R1:W-:Y:S04]  /*1ce90*/  STL.64 [R1+0x1928], R74 ;  /* 0x0019284a01007387 */ /* 0x0003e80000100a00 */
[----:B-1----:R-:W4:Y:S04]  /*1cea0*/  LDL.LU.64 R74, [R1+0x2938] ;  /* 0x00293800014a7983 */ /* 0x002f280000300a00 */
[----:B------:R1:W-:Y:S04]  /*1ceb0*/  STL.64 [R1+0xba0], R208 ;  /* 0x000ba0d001007387 */ /* 0x0003e80000100a00 */
[----:B-1----:R-:W4:Y:S01]  /*1cec0*/  LDL.LU.64 R208, [R1+0x2930] ;  /* 0x0029300001d07983 */ /* 0x002f220000300a00 */
[----:B------:R-:W-:-:S05]  /*1ced0*/  IMAD.WIDE R210, R249, 0x4, R210 ;  /* 0x00000004f9d27825 */ /* 0x000fca00078e02d2 */
[----:B------:R1:W-:Y:S01]  /*1cee0*/  STL.64 [R1+0x1938], R210 ;  /* 0x001938d201007387 */ /* 0x0003e20000100a00 */
[----:B------:R-:W-:-:S03]  /*1cef0*/  IMAD.WIDE R102, R249, 0x4, R102 ;  /* 0x00000004f9667825 */ /* 0x000fc600078e0266 */
[----:B-1----:R-:W4:Y:S01]  /*1cf00*/  LDL.LU.64 R210, [R1+0x2928] ;  /* 0x0029280001d27983 */ /* 0x002f220000300a00 */
[----:B------:R-:W-:-:S04]  /*1cf10*/  IMAD.WIDE R38, R249, 0x4, R38 ;  /* 0x00000004f9267825 */ /* 0x000fc800078e0226 */
[C---:B------:R-:W-:Y:S01]  /*1cf20*/  IMAD.WIDE R206, R249.reuse, 0x4, R206 ;  /* 0x00000004f9ce7825 */ /* 0x040fe200078e02ce */
[----:B--2---:R-:W-:Y:S04]  /*1cf30*/  LDGSTS.E [R0+0x9700], desc[UR28][R180.64], P0 ;  /* 0x09700000b4007fae */ /* 0x004fe800081a101c */
[----:B------:R1:W-:Y:S02]  /*1cf40*/  LDGSTS.E [R0+0x9780], desc[UR28][R6.64], P1 ;  /* 0x0978000006007fae */ /* 0x0003e400089a101c */
[----:B-1----:R-:W-:-:S04]  /*1cf50*/  IMAD.WIDE R6, R249, 0x4, R6 ;  /* 0x00000004f9067825 */ /* 0x002fc800078e0206 */
[----:B---3--:R-:W-:-:S04]  /*1cf60*/  IMAD.WIDE R8, R249, 0x4, R8 ;  /* 0x00000004f9087825 */ /* 0x008fc800078e0208 */
[----:B------:R-:W-:-:S04]  /*1cf70*/  IMAD.WIDE R198, R249, 0x4, R198 ;  /* 0x00000004f9c67825 */ /* 0x000fc800078e02c6 */
[----:B------:R-:W-:-:S04]  /*1cf80*/  IMAD.WIDE R196, R249, 0x4, R196 ;  /* 0x00000004f9c47825 */ /* 0x000fc800078e02c4 */
[----:B------:R-:W-:-:S04]  /*1cf90*/  IMAD.WIDE R16, R249, 0x4, R16 ;  /* 0x00000004f9107825 */ /* 0x000fc800078e0210 */
[----:B------:R-:W-:-:S04]  /*1cfa0*/  IMAD.WIDE R18, R249, 0x4, R18 ;  /* 0x00000004f9127825 */ /* 0x000fc800078e0212 */
[----:B------:R-:W-:-:S04]  /*1cfb0*/  IMAD.WIDE R44, R249, 0x4, R44 ;  /* 0x00000004f92c7825 */ /* 0x000fc800078e022c */
[----:B----4-:R-:W-:-:S04]  /*1cfc0*/  IMAD.WIDE R74, R249, 0x4, R74 ;  /* 0x00000004f94a7825 */ /* 0x010fc800078e024a */
[----:B------:R-:W-:-:S05]  /*1cfd0*/  IMAD.WIDE R208, R249, 0x4, R208 ;  /* 0x00000004f9d07825 */ /* 0x000fca00078e02d0 */
[----:B------:R1:W-:Y:S04]  /*1cfe0*/  STL.64 [R1+0xb98], R208 ;  /* 0x000b98d001007387 */ /* 0x0003e80000100a00 */
[----:B-1----:R-:W2:Y:S04]  /*1cff0*/  LDL.LU.64 R208, [R1+0x2920] ;  /* 0x0029200001d07983 */ /* 0x002ea80000300a00 */
[----:B------:R1:W-:Y:S02]  /*1d000*/  STL.64 [R1+0x1948], R74 ;  /* 0x0019484a01007387 */ /* 0x0003e40000100a00 */
[----:B-1----:R-:W-:-:S04]  /*1d010*/  IMAD.WIDE R74, R249, 0x4, R100 ;  /* 0x00000004f94a7825 */ /* 0x002fc800078e0264 */
[C---:B------:R-:W-:Y:S01]  /*1d020*/  IMAD.WIDE R100, R249.reuse, 0x4, R128 ;  /* 0x00000004f9647825 */ /* 0x040fe200078e0280 */
[----:B------:R1:W-:Y:S04]  /*1d030*/  STL.64 [R1+0xb90], R74 ;  /* 0x000b904a01007387 */ /* 0x0003e80000100a00 */
[----:B------:R3:W-:Y:S04]  /*1d040*/  STL.64 [R1+0x1958], R102 ;  /* 0x0019586601007387 */ /* 0x0007e80000100a00 */
[----:B------:R4:W-:Y:S01]  /*1d050*/  STL.64 [R1+0xb88], R100 ;  /* 0x000b886401007387 */ /* 0x0009e20000100a00 */
[----:B-1----:R-:W-:-:S04]  /*1d060*/  IMAD.WIDE R74, R249, 0x4, R130 ;  /* 0x00000004f94a7825 */ /* 0x002fc800078e0282 */
[C---:B---3--:R-:W-:Y:S01]  /*1d070*/  IMAD.WIDE R102, R249.reuse, 0x4, R156 ;  /* 0x00000004f9667825 */ /* 0x048fe200078e029c */
[----:B------:R1:W-:Y:S03]  /*1d080*/  STL.64 [R1+0x1968], R74 ;  /* 0x0019684a01007387 */ /* 0x0003e60000100a00 */
[----:B----4-:R-:W-:-:S04]  /*1d090*/  IMAD.WIDE R100, R249, 0x4, R158 ;  /* 0x00000004f9647825 */ /* 0x010fc800078e029e */
[C---:B------:R-:W-:Y:S01]  /*1d0a0*/  IMAD.WIDE R128, R249.reuse, 0x4, R180 ;  /* 0x00000004f9807825 */ /* 0x040fe200078e02b4 */
[----:B-1----:R-:W3:Y:S04]  /*1d0b0*/  LDL.LU.64 R74, [R1+0xb38] ;  /* 0x000b3800014a7983 */ /* 0x002ee80000300a00 */
[----:B------:R-:W-:Y:S04]  /*1d0c0*/  STL.64 [R1+0xb80], R102 ;  /* 0x000b806601007387 */ /* 0x000fe80000100a00 */
[----:B------:R1:W-:Y:S04]  /*1d0d0*/  STL.64 [R1+0x1978], R100 ;  /* 0x0019786401007387 */ /* 0x0003e80000100a00 */
[----:B-1----:R-:W4:Y:S04]  /*1d0e0*/  LDL.LU.64 R100, [R1+0x340] ;  /* 0x0003400001647983 */ /* 0x002f280000300a00 */
[----:B------:R-:W2:Y:S04]  /*1d0f0*/  LDL.LU.64 R102, [R1+0xb30] ;  /* 0x000b300001667983 */ /* 0x000ea80000300a00 */
[----:B------:R1:W-:Y:S04]  /*1d100*/  STL.64 [R1+0xb78], R128 ;  /* 0x000b788001007387 */ /* 0x0003e80000100a00 */
[----:B-1----:R-:W2:Y:S04]  /*1d110*/  LDL.LU.64 R128, [R1+0x338] ;  /* 0x0003380001807983 */ /* 0x002ea80000300a00 */
[----:B------:R-:W2:Y:S04]  /*1d120*/  LDL.LU.64 R130, [R1+0xb28] ;  /* 0x000b280001827983 */ /* 0x000ea80000300a00 */
[----:B------:R-:W2:Y:S04]  /*1d130*/  LDL.LU.64 R156, [R1+0x330] ;  /* 0x00033000019c7983 */ /* 0x000ea80000300a00 */
[----:B------:R-:W2:Y:S04]  /*1d140*/  LDL.LU.64 R158, [R1+0xb20] ;  /* 0x000b2000019e7983 */ /* 0x000ea80000300a00 */
[----:B------:R-:W2:Y:S04]  /*1d150*/  LDL.LU.64 R180, [R1+0x328] ;  /* 0x0003280001b47983 */ /* 0x000ea80000300a00 */
        /* <DEDUP_REMOVED lines=21> */
[----:B------:R-:W-:Y:S01]  /*1d2b0*/  STL.64 [R1+0x19d8], R206 ;  /* 0x0019d8ce01007387 */ /* 0x000fe20000100a00 */
[----:B-1----:R-:W-:-:S05]  /*1d2c0*/  IMAD.WIDE R38, R249, 0x4, R204 ;  /* 0x00000004f9267825 */ /* 0x002fca00078e02cc */
[----:B------:R1:W-:Y:S04]  /*1d2d0*/  STL.64 [R1+0xb48], R38 ;  /* 0x000b482601007387 */ /* 0x0003e80000100a00 */
[----:B-1----:R-:W2:Y:S01]  /*1d2e0*/  LDL.LU.64 R38, [R1+0xaf8] ;  /* 0x000af80001267983 */ /* 0x002ea20000300a00 */
[----:B------:R-:W-:-:S04]  /*1d2f0*/  IMAD.WIDE R206, R249, 0x4, R224 ;  /* 0x00000004f9ce7825 */ /* 0x000fc800078e02e0 */
[C---:B------:R-:W-:Y:S01]  /*1d300*/  IMAD.WIDE R204, R249.reuse, 0x4, R10 ;  /* 0x00000004f9cc7825 */ /* 0x040fe200078e020a */
[----:B------:R1:W-:Y:S03]  /*1d310*/  STL.64 [R1+0x19e8], R206 ;  /* 0x0019e8ce01007387 */ /* 0x0003e60000100a00 */
[C---:B------:R-:W-:Y:S01]  /*1d320*/  IMAD.WIDE R10, R249.reuse, 0x4, R36 ;  /* 0x00000004f90a7825 */ /* 0x040fe200078e0224 */
[----:B------:R1:W-:Y:S04]  /*1d330*/  STL.64 [R1+0xb40], R204 ;  /* 0x000b40cc01007387 */ /* 0x0003e80000100a00 */
[----:B-1----:R-:W2:Y:S04]  /*1d340*/  LDL.LU.64 R206, [R1+0x300] ;  /* 0x0003000001ce7983 */ /* 0x002ea80000300a00 */
[----:B------:R-:W2:Y:S04]  /*1d350*/  LDL.LU.64 R204, [R1+0xaf0] ;  /* 0x000af00001cc7983 */ /* 0x000ea80000300a00 */
[----:B------:R1:W-:Y:S04]  /*1d360*/  STL.64 [R1+0x19f8], R10 ;  /* 0x0019f80a01007387 */ /* 0x0003e80000100a00 */
[----:B------:R-:W2:Y:S04]  /*1d370*/  LDL.LU.64 R224, [R1+0x2f8] ;  /* 0x0002f80001e07983 */ /* 0x000ea80000300a00 */
[----:B-1----:R-:W2:Y:S04]  /*1d380*/  LDL.LU.64 R10, [R1+0xae8] ;  /* 0x000ae800010a7983 */ /* 0x002ea80000300a00 */
[----:B------:R-:W2:Y:S01]  /*1d390*/  LDL.LU.64 R36, [R1+0x2f0] ;  /* 0x0002f00001247983 */ /* 0x000ea20000300a00 */
[----:B------:R-:W-:-:S04]  /*1d3a0*/  IMAD.WIDE R232, R249, 0x4, R232 ;  /* 0x00000004f9e87825 */ /* 0x000fc800078e02e8 */
[C---:B------:R-:W-:Y:S01]  /*1d3b0*/  IMAD.WIDE R122, R249.reuse, 0x4, R122 ;  /* 0x00000004f97a7825 */ /* 0x040fe200078e027a */
[----:B---3--:R1:W-:Y:S03]  /*1d3c0*/  LDGSTS.E [R0+0x9f00], desc[UR28][R74.64], P0 ;  /* 0x09f000004a007fae */ /* 0x0083e600081a101c */
[C---:B-1----:R-:W-:Y:S01]  /*1d3d0*/  IMAD.WIDE R74, R249.reuse, 0x4, R74 ;  /* 0x00000004f94a7825 */ /* 0x042fe200078e024a */
[----:B----4-:R1:W-:Y:S03]  /*1d3e0*/  LDGSTS.E [R0+0x9f80], desc[UR28][R100.64], P1 ;  /* 0x09f8000064007fae */ /* 0x0103e600089a101c */
[C---:B--2---:R-:W-:Y:S01]  /*1d3f0*/  IMAD.WIDE R102, R249.reuse, 0x4, R102 ;  /* 0x00000004f9667825 */ /* 0x044fe200078e0266 */
[----:B------:R2:W-:Y:S03]  /*1d400*/  STL.64 [R1+0xb38], R74 ;  /* 0x000b384a01007387 */ /* 0x0005e60000100a00 */
[C---:B-1----:R-:W-:Y:S01]  /*1d410*/  IMAD.WIDE R100, R249.reuse, 0x4, R100 ;  /* 0x00000004f9647825 */ /* 0x042fe200078e0264 */
[----:B--2---:R-:W2:Y:S03]  /*1d420*/  LDL.LU.64 R74, [R1+0x28d0] ;  /* 0x0028d000014a7983 */ /* 0x004ea60000300a00 */
[C---:B------:R-:W-:Y:S01]  /*1d430*/  IMAD.WIDE R128, R249.reuse, 0x4, R128 ;  /* 0x00000004f9807825 */ /* 0x040fe200078e0280 */
[----:B------:R1:W-:Y:S03]  /*1d440*/  STL.64 [R1+0x1a08], R100 ;  /* 0x001a086401007387 */ /* 0x0003e60000100a00 */
[----:B------:R-:W-:-:S04]  /*1d450*/  IMAD.WIDE R130, R249, 0x4, R130 ;  /* 0x00000004f9827825 */ /* 0x000fc800078e0282 */
[C---:B------:R-:W-:Y:S01]  /*1d460*/  IMAD.WIDE R156, R249.reuse, 0x4, R156 ;  /* 0x00000004f99c7825 */ /* 0x040fe200078e029c */
[----:B-1----:R-:W3:Y:S03]  /*1d470*/  LDL.LU.64 R100, [R1+0x28c8] ;  /* 0x0028c80001647983 */ /* 0x002ee60000300a00 */
[C---:B------:R-:W-:Y:S01]  /*1d480*/  IMAD.WIDE R158, R249.reuse, 0x4, R158 ;  /* 0x00000004f99e7825 */ /* 0x040fe200078e029e */
[----:B------:R1:W-:Y:S03]  /*1d490*/  STL.64 [R1+0xb30], R102 ;  /* 0x000b306601007387 */ /* 0x0003e60000100a00 */
[C---:B------:R-:W-:Y:S01]  /*1d4a0*/  IMAD.WIDE R180, R249.reuse, 0x4, R180 ;  /* 0x00000004f9b47825 */ /* 0x040fe200078e02b4 */
[----:B-1----:R-:W4:Y:S04]  /*1d4b0*/  LDL.LU.64 R102, [R1+0x28c0] ;  /* 0x0028c00001667983 */ /* 0x002f280000300a00 */
[----:B------:R1:W-:Y:S04]  /*1d4c0*/  STL.64 [R1+0x1a18], R128 ;  /* 0x001a188001007387 */ /* 0x0003e80000100a00 */
[----:B-1----:R-:W2:Y:S04]  /*1d4d0*/  LDL.LU.64 R128, [R1+0x28b8] ;  /* 0x0028b80001807983 */ /* 0x002ea80000300a00 */
[----:B------:R1:W-:Y:S04]  /*1d4e0*/  STL.64 [R1+0xb28], R130 ;  /* 0x000b288201007387 */ /* 0x0003e80000100a00 */
        /* <DEDUP_REMOVED lines=9> */
[----:B-1----:R-:W3:Y:S04]  /*1d580*/  LDL.LU.64 R232, [R1+0x2890] ;  /* 0x0028900001e87983 */ /* 0x002ee80000300a00 */
[----:B------:R1:W-:Y:S01]  /*1d590*/  STL.64 [R1+0x1a48], R122 ;  /* 0x001a487a01007387 */ /* 0x0003e20000100a00 */
[----:B------:R-:W-:-:S04]  /*1d5a0*/  IMAD.WIDE R152, R249, 0x4, R152 ;  /* 0x00000004f9987825 */ /* 0x000fc800078e0298 */
[----:B-1----:R-:W-:-:S04]  /*1d5b0*/  IMAD.WIDE R122, R249, 0x4, R148 ;  /* 0x00000004f97a7825 */ /* 0x002fc800078e0294 */
[C---:B------:R-:W-:Y:S01]  /*1d5c0*/  IMAD.WIDE R148, R249.reuse, 0x4, R176 ;  /* 0x00000004f9947825 */ /* 0x040fe200078e02b0 */
[----:B------:R1:W-:Y:S03]  /*1d5d0*/  STL.64 [R1+0xb10], R122 ;  /* 0x000b107a01007387 */ /* 0x0003e60000100a00 */
[C---:B------:R-:W-:Y:S01]  /*1d5e0*/  IMAD.WIDE R70, R249.reuse, 0x4, R70 ;  /* 0x00000004f9467825 */ /* 0x040fe200078e0246 */
[----:B-1----:R-:W4:Y:S04]  /*1d5f0*/  LDL.LU.64 R122, [R1+0xab0] ;  /* 0x000ab000017a7983 */ /* 0x002f280000300a00 */
[----:B------:R1:W-:Y:S04]  /*1d600*/  STL.64 [R1+0x1a58], R150 ;  /* 0x001a589601007387 */ /* 0x0003e80000100a00 */
[----:B------:R1:W-:Y:S02]  /*1d610*/  STL.64 [R1+0xb08], R148 ;  /* 0x000b089401007387 */ /* 0x0003e40000100a00 */
[----:B-1----:R-:W-:-:S02]  /*1d620*/  IMAD.WIDE R150, R249, 0x4, R178 ;  /* 0x00000004f9967825 */ /* 0x002fc400078e02b2 */
[----:B------:R-:W4:Y:S04]  /*1d630*/  LDL.LU.64 R148, [R1+0x2c0] ;  /* 0x0002c00001947983 */ /* 0x000f280000300a00 */
[----:B------:R1:W-:Y:S04]  /*1d640*/  STL.64 [R1+0x1a68], R150 ;  /* 0x001a689601007387 */ /* 0x0003e80000100a00 */
[----:B------:R1:W-:Y:S04]  /*1d650*/  LDGSTS.E [R0+0xa700], desc[UR28][R38.64], P0 ;  /* 0x0a70000026007fae */ /* 0x0003e800081a101c */
[----:B-1----:R-:W4:Y:S04]  /*1d660*/  LDL.LU.64 R150, [R1+0xaa8] ;  /* 0x000aa80001967983 */ /* 0x002f280000300a00 */
[----:B------:R-:W4:Y:S04]  /*1d670*/  LDL.LU.64 R176, [R1+0x2b8] ;  /* 0x0002b80001b07983 */ /* 0x000f280000300a00 */
[----:B------:R1:W-:Y:S01]  /*1d680*/  STL.64 [R1+0xb00], R152 ;  /* 0x000b009801007387 */ /* 0x0003e20000100a00 */
[----:B------:R-:W-:-:S03]  /*1d690*/  IMAD.WIDE R38, R249, 0x4, R38 ;  /* 0x00000004f9267825 */ /* 0x000fc600078e0226 */
[----:B------:R-:W4:Y:S04]  /*1d6a0*/  LDL.LU.64 R178, [R1+0xaa0] ;  /* 0x000aa00001b27983 */ /* 0x000f280000300a00 */
[----:B------:R1:W-:Y:S04]  /*1d6b0*/  LDGSTS.E [R0+0xa780], desc[UR28][R206.64], P1 ;  /* 0x0a780000ce007fae */ /* 0x0003e800089a101c */
[----:B-1----:R-:W4:Y:S04]  /*1d6c0*/  LDL.LU.64 R152, [R1+0x2b0] ;  /* 0x0002b00001987983 */ /* 0x002f280000300a00 */
[----:B------:R1:W-:Y:S04]  /*1d6d0*/  STL.64 [R1+0x1a78], R70 ;  /* 0x001a784601007387 */ /* 0x0003e80000100a00 */
[----:B-1----:R-:W4:Y:S04]  /*1d6e0*/  LDL.LU.64 R70, [R1+0x2888] ;  /* 0x0028880001467983 */ /* 0x002f280000300a00 */
[----:B------:R1:W-:Y:S04]  /*1d6f0*/  STL.64 [R1+0xaf8], R38 ;  /* 0x000af82601007387 */ /* 0x0003e80000100a00 */
[----:B-1----:R-:W4:Y:S01]  /*1d700*/  LDL.LU.64 R38, [R1+0x2880] ;  /* 0x0028800001267983 */ /* 0x002f220000300a00 */
[----:B------:R-:W-:-:S04]  /*1d710*/  IMAD.WIDE R206, R249, 0x4, R206 ;  /* 0x00000004f9ce7825 */ /* 0x000fc800078e02ce */
[C---:B------:R-:W-:Y:S01]  /*1d720*/  IMAD.WIDE R204, R249.reuse, 0x4, R204 ;  /* 0x00000004f9cc7825 */ /* 0x040fe200078e02cc */
[----:B------:R1:W-:Y:S03]  /*1d730*/  STL.64 [R1+0x1a88], R206 ;  /* 0x001a88ce01007387 */ /* 0x0003e60000100a00 */
[----:B------:R-:W-:-:S04]  /*1d740*/  IMAD.WIDE R224, R249, 0x4, R224 ;  /* 0x00000004f9e07825 */ /* 0x000fc800078e02e0 */
[C---:B------:R-:W-:Y:S01]  /*1d750*/  IMAD.WIDE R10, R249.reuse, 0x4, R10 ;  /* 0x00000004f90a7825 */ /* 0x040fe200078e020a */
[----:B-1----:R-:W4:Y:S03]  /*1d760*/  LDL.LU.64 R206, [R1+0x2878] ;  /* 0x0028780001ce7983 */ /* 0x002f260000300a00 */
[C---:B------:R-:W-:Y:S01]  /*1d770*/  IMAD.WIDE R36, R249.reuse, 0x4, R36 ;  /* 0x00000004f9247825 */ /* 0x040fe200078e0224 */
[----:B------:R1:W-:Y:S03]  /*1d780*/  STL.64 [R1+0xaf0], R204 ;  /* 0x000af0cc01007387 */ /* 0x0003e60000100a00 */
[C---:B------:R-:W-:Y:S01]  /*1d790*/  IMAD.WIDE R96, R249.reuse, 0x4, R96 ;  /* 0x00000004f9607825 */ /* 0x040fe200078e0260 */
[----:B-1----:R-:W4:Y:S04]  /*1d7a0*/  LDL.LU.64 R204, [R1+0x2870] ;  /* 0x0028700001cc7983 */ /* 0x002f280000300a00 */
[----:B------:R1:W-:Y:S01]  /*1d7b0*/  STL.64 [R1+0x1a98], R224 ;  /* 0x001a98e001007387 */ /* 0x0003e20000100a00 */
[----:B------:R-:W-:-:S03]  /*1d7c0*/  IMAD.WIDE R98, R249, 0x4, R98 ;  /* 0x00000004f9627825 */ /* 0x000fc600078e0262 */
[----:B-1----:R-:W4:Y:S04]  /*1d7d0*/  LDL.LU.64 R224, [R1+0x2868] ;  /* 0x0028680001e07983 */ /* 0x002f280000300a00 */
[----:B------:R1:W-:Y:S01]  /*1d7e0*/  STL.64 [R1+0xae8], R10 ;  /* 0x000ae80a01007387 */ /* 0x0003e20000100a00 */
[----:B------:R-:W-:-:S03]  /*1d7f0*/  IMAD.WIDE R124, R249, 0x4, R124 ;  /* 0x00000004f97c7825 */ /* 0x000fc600078e027c */
[----:B-1----:R-:W4:Y:S04]  /*1d800*/  LDL.LU.64 R10, [R1+0x2860] ;  /* 0x00286000010a7983 */ /* 0x002f280000300a00 */
[----:B------:R1:W-:Y:S01]  /*1d810*/  STL.64 [R1+0x1aa8], R36 ;  /* 0x001aa82401007387 */ /* 0x0003e20000100a00 */
[----:B------:R-:W-:-:S03]  /*1d820*/  IMAD.WIDE R64, R249, 0x4, R64 ;  /* 0x00000004f9407825 */ /* 0x000fc600078e0240 */
[----:B-1----:R-:W4:Y:S01]  /*1d830*/  LDL.LU.64 R36, [R1+0x2858] ;  /* 0x0028580001247983 */ /* 0x002f220000300a00 */
[----:B------:R-:W-:-:S04]  /*1d840*/  IMAD.WIDE R66, R249, 0x4, R66 ;  /* 0x00000004f9427825 */ /* 0x000fc800078e0242 */
[----:B------:R-:W-:-:S04]  /*1d850*/  IMAD.WIDE R92, R249, 0x4, R92 ;  /* 0x00000004f95c7825 */ /* 0x000fc800078e025c */
[----:B------:R-:W-:-:S04]  /*1d860*/  IMAD.WIDE R94, R249, 0x4, R94 ;  /* 0x00000004f95e7825 */ /* 0x000fc800078e025e */
[----:B------:R-:W-:-:S04]  /*1d870*/  IMAD.WIDE R120, R249, 0x4, R120 ;  /* 0x00000004f9787825 */ /* 0x000fc800078e0278 */
[----:B------:R-:W-:-:S04]  /*1d880*/  IMAD.WIDE R126, R249, 0x4, R126 ;  /* 0x00000004f97e7825 */ /* 0x000fc800078e027e */
[----:B--2---:R-:W-:-:S04]  /*1d890*/  IMAD.WIDE R180, R249, 0x4, R180 ;  /* 0x00000004f9b47825 */ /* 0x004fc800078e02b4 */
[C---:B---3--:R-:W-:Y:S01]  /*1d8a0*/  IMAD.WIDE R232, R249.reuse, 0x4, R232 ;  /* 0x00000004f9e87825 */ /* 0x048fe200078e02e8 */
[----:B----4-:R1:W-:Y:S03]  /*1d8b0*/  LDGSTS.E [R0+0xaf00], desc[UR28][R122.64], P0 ;  /* 0x0af000007a007fae */ /* 0x0103e600081a101c */
[C---:B-1----:R-:W-:Y:S01]  /*1d8c0*/  IMAD.WIDE R122, R249.reuse, 0x4, R122 ;  /* 0x00000004f97a7825 */ /* 0x042fe200078e027a */
[----:B------:R1:W-:Y:S03]  /*1d8d0*/  LDGSTS.E [R0+0xaf80], desc[UR28][R148.64], P1 ;  /* 0x0af8000094007fae */ /* 0x0003e600089a101c */
[----:B-1----:R-:W-:-:S04]  /*1d8e0*/  IMAD.WIDE R148, R249, 0x4, R148 ;  /* 0x00000004f9947825 */ /* 0x002fc800078e0294 */
[----:B------:R-:W-:-:S04]  /*1d8f0*/  IMAD.WIDE R150, R249, 0x4, R150 ;  /* 0x00000004f9967825 */ /* 0x000fc800078e0296 */
[----:B------:R-:W-:-:S04]  /*1d900*/  IMAD.WIDE R176, R249, 0x4, R176 ;  /* 0x00000004f9b07825 */ /* 0x000fc800078e02b0 */
[----:B------:R-:W-:-:S04]  /*1d910*/  IMAD.WIDE R70, R249, 0x4, R70 ;  /* 0x00000004f9467825 */ /* 0x000fc800078e0246 */
[----:B------:R-:W-:-:S05]  /*1d920*/  IMAD.WIDE R38, R249, 0x4, R38 ;  /* 0x00000004f9267825 */ /* 0x000fca00078e0226 */
[----:B------:R1:W-:Y:S04]  /*1d930*/  STL.64 [R1+0xad8], R38 ;  /* 0x000ad82601007387 */ /* 0x0003e80000100a00 */
[----:B-1----:R-:W2:Y:S04]  /*1d940*/  LDL.LU.64 R38, [R1+0x2850] ;  /* 0x0028500001267983 */ /* 0x002ea80000300a00 */
[----:B------:R1:W-:Y:S04]  /*1d950*/  STL.64 [R1+0x1ab8], R70 ;  /* 0x001ab84601007387 */ /* 0x0003e80000100a00 */
[----:B-1----:R-:W3:Y:S04]  /*1d960*/  LDL.LU.64 R70, [R1+0xa70] ;  /* 0x000a700001467983 */ /* 0x002ee80000300a00 */
[----:B------:R1:W-:Y:S04]  /*1d970*/  STL.64 [R1+0xad0], R96 ;  /* 0x000ad06001007387 */ /* 0x0003e80000100a00 */
[----:B-1----:R-:W4:Y:S04]  /*1d980*/  LDL.LU.64 R96, [R1+0x280] ;  /* 0x0002800001607983 */ /* 0x002f280000300a00 */
[----:B------:R1:W-:Y:S04]  /*1d990*/  STL.64 [R1+0x1ac8], R98 ;  /* 0x001ac86201007387 */ /* 0x0003e80000100a00 */
[----:B-1----:R-:W2:Y:S04]  /*1d9a0*/  LDL.LU.64 R98, [R1+0xa68] ;  /* 0x000a680001627983 */ /* 0x002ea80000300a00 */
[----:B------:R1:W-:Y:S04]  /*1d9b0*/  STL.64 [R1+0xac8], R124 ;  /* 0x000ac87c01007387 */ /* 0x0003e80000100a00 */
[----:B-1----:R-:W2:Y:S04]  /*1d9c0*/  LDL.LU.64 R124, [R1+0x278] ;  /* 0x00027800017c7983 */ /* 0x002ea80000300a00 */
[----:B------:R1:W-:Y:S04]  /*1d9d0*/  STL.64 [R1+0x1ad8], R64 ;  /* 0x001ad84001007387 */ /* 0x0003e80000100a00 */
        /* <DEDUP_REMOVED lines=28> */
[----:B-1----:R-:W2:Y:S01]  /*1dba0*/  LDL.LU.64 R126, [R1+0x27f0] ;  /* 0x0027f000017e7983 */ /* 0x002ea20000300a00 */
[----:B------:R-:W-:-:S04]  /*1dbb0*/  IMAD.WIDE R202, R249, 0x4, R202 ;  /* 0x00000004f9ca7825 */ /* 0x000fc800078e02ca */
[C---:B------:R-:W-:Y:S01]  /*1dbc0*/  IMAD.WIDE R200, R249.reuse, 0x4, R200 ;  /* 0x00000004f9c87825 */ /* 0x040fe200078e02c8 */
        /* <DEDUP_REMOVED lines=8> */
[----:B---3--:R3:W-:Y:S04]  /*1dc50*/  LDGSTS.E [R0+0xb700], desc[UR28][R70.64], P0 ;  /* 0x0b70000046007fae */ /* 0x0087e800081a101c */
[----:B-1----:R-:W2:Y:S04]  /*1dc60*/  LDL.LU.64 R200, [R1+0x27e0] ;  /* 0x0027e00001c87983 */ /* 0x002ea80000300a00 */
[----:B------:R1:W-:Y:S01]  /*1dc70*/  STL.64 [R1+0x2388], R12 ;  /* 0x0023880c01007387 */ /* 0x0003e20000100a00 */
[----:B---3--:R-:W-:-:S03]  /*1dc80*/  IMAD.WIDE R70, R249, 0x4, R70 ;  /* 0x00000004f9467825 */ /* 0x008fc600078e0246 */
[----:B----4-:R3:W-:Y:S04]  /*1dc90*/  LDGSTS.E [R0+0xb780], desc[UR28][R96.64], P1 ;  /* 0x0b78000060007fae */ /* 0x0107e800089a101c */
[----:B-1----:R-:W4:Y:S04]  /*1dca0*/  LDL.LU.64 R12, [R1+0x27d8] ;  /* 0x0027d800010c7983 */ /* 0x002f280000300a00 */
[----:B------:R1:W-:Y:S01]  /*1dcb0*/  STL.64 [R1+0x2380], R14 ;  /* 0x0023800e01007387 */ /* 0x0003e20000100a00 */
[----:B---3--:R-:W-:-:S04]  /*1dcc0*/  IMAD.WIDE R96, R249, 0x4, R96 ;  /* 0x00000004f9607825 */ /* 0x008fc800078e0260 */
[C---:B--2---:R-:W-:Y:S01]  /*1dcd0*/  IMAD.WIDE R98, R249.reuse, 0x4, R98 ;  /* 0x00000004f9627825 */ /* 0x044fe200078e0262 */
[----:B-1----:R-:W2:Y:S04]  /*1dce0*/  LDL.LU.64 R14, [R1+0x27d0] ;  /* 0x0027d000010e7983 */ /* 0x002ea80000300a00 */
[----:B------:R1:W-:Y:S01]  /*1dcf0*/  STL.64 [R1+0x2378], R40 ;  /* 0x0023782801007387 */ /* 0x0003e20000100a00 */
[----:B------:R-:W-:-:S03]  /*1dd00*/  IMAD.WIDE R124, R249, 0x4, R124 ;  /* 0x00000004f97c7825 */ /* 0x000fc600078e027c */
        /* <DEDUP_REMOVED lines=17> */
[----:B-1----:R-:W2:Y:S01]  /*1de20*/  LDL.LU.64 R124, [R1+0x2798] ;  /* 0x00279800017c7983 */ /* 0x002ea20000300a00 */
[----:B------:R-:W-:-:S04]  /*1de30*/  IMAD.WIDE R152, R249, 0x4, R152 ;  /* 0x00000004f9987825 */ /* 0x000fc800078e0298 */
[----:B------:R-:W-:-:S04]  /*1de40*/  IMAD.WIDE R242, R249, 0x4, R242 ;  /* 0x00000004f9f27825 */ /* 0x000fc800078e02f2 */
[----:B------:R-:W-:-:S04]  /*1de50*/  IMAD.WIDE R240, R249, 0x4, R240 ;  /* 0x00000004f9f07825 */ /* 0x000fc800078e02f0 */
[----:B------:R-:W-:-:S04]  /*1de60*/  IMAD.WIDE R238, R249, 0x4, R238 ;  /* 0x00000004f9ee7825 */ /* 0x000fc800078e02ee */
[C---:B------:R-:W-:Y:S01]  /*1de70*/  IMAD.WIDE R236, R249.reuse, 0x4, R236 ;  /* 0x00000004f9ec7825 */ /* 0x040fe200078e02ec */
[----:B------:R1:W-:Y:S03]  /*1de80*/  LDGSTS.E [R0+0xbf00], desc[UR28][R232.64], P0 ;  /* 0x0bf00000e8007fae */ /* 0x0003e600081a101c */
[C---:B------:R-:W-:Y:S01]  /*1de90*/  IMAD.WIDE R126, R249.reuse, 0x4, R126 ;  /* 0x00000004f97e7825 */ /* 0x040fe200078e027e */
[----:B------:R1:W-:Y:S04]  /*1dea0*/  LDGSTS.E [R0+0xbf80], desc[UR28][R180.64], P1 ;  /* 0x0bf80000b4007fae */ /* 0x0003e800089a101c */
[----:B------:R1:W-:Y:S04]  /*1deb0*/  STL.64 [R1+0x2340], R126 ;  /* 0x0023407e01007387 */ /* 0x0003e80000100a00 */
[----:B-1----:R-:W2:Y:S04]  /*1dec0*/  LDL.LU.64 R126, [R1+0x2790] ;  /* 0x00279000017e7983 */ /* 0x002ea80000300a00 */
[----:B------:R1:W-:Y:S04]  /*1ded0*/  STL.64 [R1+0x2338], R152 ;  /* 0x0023389801007387 */ /* 0x0003e80000100a00 */
[----:B-1----:R-:W2:Y:S04]  /*1dee0*/  LDL.LU.64 R152, [R1+0x2788] ;  /* 0x0027880001987983 */ /* 0x002ea80000300a00 */
[----:B------:R1:W-:Y:S04]  /*1def0*/  STL.64 [R1+0x2330], R158 ;  /* 0x0023309e01007387 */ /* 0x0003e80000100a00 */
[----:B-1----:R-:W3:Y:S04]  /*1df00*/  LDL.LU.64 R158, [R1+0x9f0] ;  /* 0x0009f000019e7983 */ /* 0x002ee80000300a00 */
[----:B------:R1:W-:Y:S04]  /*1df10*/  STL.64 [R1+0x2328], R156 ;  /* 0x0023289c01007387 */ /* 0x0003e80000100a00 */
[----:B-1----:R-:W4:Y:S04]  /*1df20*/  LDL.LU.64 R156, [R1+0x200] ;  /* 0x00020000019c7983 */ /* 0x002f280000300a00 */
[----:B------:R1:W-:Y:S04]  /*1df30*/  STL.64 [R1+0x2320], R154 ;  /* 0x0023209a01007387 */ /* 0x0003e80000100a00 */
[----:B-1----:R-:W4:Y:S04]  /*1df40*/  LDL.LU.64 R154, [R1+0x2780] ;  /* 0x00278000019a7983 */ /* 0x002f280000300a00 */
[----:B------:R1:W-:Y:S04]  /*1df50*/  STL.64 [R1+0x2318], R250 ;  /* 0x002318fa01007387 */ /* 0x0003e80000100a00 */
[----:B-1----:R-:W4:Y:S04]  /*1df60*/  LDL.LU.64 R250, [R1+0x2778] ;  /* 0x0027780001fa7983 */ /* 0x002f280000300a00 */
[----:B------:R1:W-:Y:S04]  /*1df70*/  STL.64 [R1+0x2310], R182 ;  /* 0x002310b601007387 */ /* 0x0003e80000100a00 */
[----:B-1----:R-:W4:Y:S01]  /*1df80*/  LDL.LU.64 R182, [R1+0x2770] ;  /* 0x0027700001b67983 */ /* 0x002f220000300a00 */
[----:B------:R-:W-:-:S03]  /*1df90*/  IMAD.WIDE R234, R249, 0x4, R234 ;  /* 0x00000004f9ea7825 */ /* 0x000fc600078e02ea */
        /* <DEDUP_REMOVED lines=16> */
[----:B------:R1:W-:Y:S04]  /*1e0a0*/  STL.64 [R1+0x22e0], R232 ;  /* 0x0022e0e801007387 */ /* 0x0003e80000100a00 */
[----:B-1----:R-:W4:Y:S04]  /*1e0b0*/  LDL.LU.64 R232, [R1+0x2740] ;  /* 0x0027400001e87983 */ /* 0x002f280000300a00 */
[----:B------:R1:W-:Y:S04]  /*1e0c0*/  STL.64 [R1+0x22d8], R180 ;  /* 0x0022d8b401007387 */ /* 0x0003e80000100a00 */
[----:B-1----:R-:W4:Y:S01]  /*1e0d0*/  LDL.LU.64 R180, [R1+0x2738] ;  /* 0x0027380001b47983 */ /* 0x002f220000300a00 */
[----:B------:R-:W-:-:S04]  /*1e0e0*/  IMAD.WIDE R174, R249, 0x4, R174 ;  /* 0x00000004f9ae7825 */ /* 0x000fc800078e02ae */
        /* <DEDUP_REMOVED lines=11> */
[C---:B--2---:R-:W-:Y:S01]  /*1e1a0*/  IMAD.WIDE R152, R249.reuse, 0x4, R152 ;  /* 0x00000004f9987825 */ /* 0x044fe200078e0298 */
[----:B---3--:R1:W-:Y:S03]  /*1e1b0*/  LDGSTS.E [R0+0xc700], desc[UR28][R158.64], P0 ;  /* 0x0c7000009e007fae */ /* 0x0083e600081a101c */
[C---:B----4-:R-:W-:Y:S01]  /*1e1c0*/  IMAD.WIDE R250, R249.reuse, 0x4, R250 ;  /* 0x00000004f9fa7825 */ /* 0x050fe200078e02fa */
[----:B------:R2:W-:Y:S03]  /*1e1d0*/  LDGSTS.E [R0+0xc780], desc[UR28][R156.64], P1 ;  /* 0x0c7800009c007fae */ /* 0x0005e600089a101c */
[----:B------:R-:W-:-:S05]  /*1e1e0*/  IMAD.WIDE R182, R249, 0x4, R182 ;  /* 0x00000004f9b67825 */ /* 0x000fca00078e02b6 */
[----:B------:R3:W-:Y:S04]  /*1e1f0*/  STL.64 [R1+0x22d0], R182 ;  /* 0x0022d0b601007387 */ /* 0x0007e80000100a00 */
[----:B---3--:R-:W3:Y:S04]  /*1e200*/  LDL.LU.64 R182, [R1+0x2730] ;  /* 0x0027300001b67983 */ /* 0x008ee80000300a00 */
[----:B------:R4:W-:Y:S04]  /*1e210*/  STL.64 [R1+0x22c8], R250 ;  /* 0x0022c8fa01007387 */ /* 0x0009e80000100a00 */
[----:B----4-:R-:W4:Y:S04]  /*1e220*/  LDL.LU.64 R250, [R1+0x2728] ;  /* 0x0027280001fa7983 */ /* 0x010f280000300a00 */
[----:B------:R1:W-:Y:S04]  /*1e230*/  STL.64 [R1+0x22c0], R178 ;  /* 0x0022c0b201007387 */ /* 0x0003e80000100a00 */
[----:B-1----:R-:W3:Y:S04]  /*1e240*/  LDL.LU.64 R178, [R1+0x2720] ;  /* 0x0027200001b27983 */ /* 0x002ee80000300a00 */
[----:B------:R1:W-:Y:S04]  /*1e250*/  STL.64 [R1+0x22b8], R176 ;  /* 0x0022b8b001007387 */ /* 0x0003e80000100a00 */
[----:B-1----:R-:W3:Y:S04]  /*1e260*/  LDL.LU.64 R176, [R1+0x2718] ;  /* 0x0027180001b07983 */ /* 0x002ee80000300a00 */
[----:B------:R1:W-:Y:S04]  /*1e270*/  STL.64 [R1+0x22b0], R130 ;  /* 0x0022b08201007387 */ /* 0x0003e80000100a00 */
[----:B-1----:R-:W3:Y:S04]  /*1e280*/  LDL.LU.64 R130, [R1+0x9b0] ;  /* 0x0009b00001827983 */ /* 0x002ee80000300a00 */
[----:B------:R1:W-:Y:S04]  /*1e290*/  STL.64 [R1+0x22a8], R128 ;  /* 0x0022a88001007387 */ /* 0x0003e80000100a00 */
[----:B-1----:R-:W4:Y:S04]  /*1e2a0*/  LDL.LU.64 R128, [R1+0x1c0] ;  /* 0x0001c00001807983 */ /* 0x002f280000300a00 */
[----:B------:R1:W-:Y:S01]  /*1e2b0*/  STL.64 [R1+0x22a0], R174 ;  /* 0x0022a0ae01007387 */ /* 0x0003e20000100a00 */
[----:B------:R-:W-:-:S03]  /*1e2c0*/  IMAD.WIDE R158, R249, 0x4, R158 ;  /* 0x00000004f99e7825 */ /* 0x000fc600078e029e */
[----:B-1----:R-:W4:Y:S04]  /*1e2d0*/  LDL.LU.64 R174, [R1+0x2710] ;  /* 0x0027100001ae7983 */ /* 0x002f280000300a00 */
[----:B------:R1:W-:Y:S01]  /*1e2e0*/  STL.64 [R1+0x2298], R172 ;  /* 0x002298ac01007387 */ /* 0x0003e20000100a00 */
[----:B--2---:R-:W-:-:S03]  /*1e2f0*/  IMAD.WIDE R156, R249, 0x4, R156 ;  /* 0x00000004f99c7825 */ /* 0x004fc600078e029c */
        /* <DEDUP_REMOVED lines=43> */
[----:B------:R-:W-:-:S04]  /*1e5b0*/  IMAD.WIDE R132, R249, 0x4, R132 ;  /* 0x00000004f9847825 */ /* 0x000fc800078e0284 */
[C---:B---3--:R-:W-:Y:S01]  /*1e5c0*/  IMAD.WIDE R130, R249.reuse, 0x4, R130 ;  /* 0x00000004f9827825 */ /* 0x048fe200078e0282 */
[----:B----4-:R3:W-:Y:S04]  /*1e5d0*/  LDGSTS.E [R0+0xcf80], desc[UR28][R128.64], P1 ;  /* 0x0cf8000080007fae */ /* 0x0107e800089a101c */
[----:B-1----:R-:W4:Y:S04]  /*1e5e0*/  LDL.LU.64 R142, [R1+0x2690] ;  /* 0x00269000018e7983 */ /* 0x002f280000300a00 */
        /* <DEDUP_REMOVED lines=42> */
[----:B--2---:R2:W-:Y:S03]  /*1e890*/  LDGSTS.E [R0+0xd700], desc[UR28][R102.64], P0 ;  /* 0x0d70000066007fae */ /* 0x0045e600081a101c */
[C---:B------:R-:W-:Y:S01]  /*1e8a0*/  IMAD.WIDE R106, R249.reuse, 0x4, R106 ;  /* 0x00000004f96a7825 */ /* 0x040fe200078e026a */
[----:B-1----:R-:W4:Y:S04]  /*1e8b0*/  LDL.LU.64 R116, [R1+0x2628] ;  /* 0x0026280001747983 */ /* 0x002f280000300a00 */
[----:B------:R1:W-:Y:S01]  /*1e8c0*/  STL.64 [R1+0x2190], R114 ;  /* 0x0021907201007387 */ /* 0x0003e20000100a00 */
[----:B------:R-:W-:-:S03]  /*1e8d0*/  IMAD.WIDE R104, R249, 0x4, R104 ;  /* 0x00000004f9687825 */ /* 0x000fc600078e0268 */
[----:B------:R2:W-:Y:S02]  /*1e8e0*/  LDGSTS.E [R0+0xd780], desc[UR28][R100.64], P1 ;  /* 0x0d78000064007fae */ /* 0x0005e400089a101c */
[C---:B--2---:R-:W-:Y:S02]  /*1e8f0*/  IMAD.WIDE R102, R249.reuse, 0x4, R102 ;  /* 0x00000004f9667825 */ /* 0x044fe400078e0266 */
        /* <DEDUP_REMOVED lines=42> */
[C---:B------:R-:W-:Y:S01]  /*1eba0*/  IMAD.WIDE R80, R249.reuse, 0x4, R80 ;  /* 0x00000004f9507825 */ /* 0x040fe200078e0250 */
[----:B---3--:R3:W-:Y:S03]  /*1ebb0*/  LDGSTS.E [R0+0xdf00], desc[UR28][R74.64], P0 ;  /* 0x0df000004a007fae */ /* 0x0087e600081a101c */
[C---:B------:R-:W-:Y:S01]  /*1ebc0*/  IMAD.WIDE R78, R249.reuse, 0x4, R78 ;  /* 0x00000004f94e7825 */ /* 0x040fe200078e024e */
[----:B-1----:R-:W2:Y:S04]  /*1ebd0*/  LDL.LU.64 R88, [R1+0x25b8] ;  /* 0x0025b80001587983 */ /* 0x002ea80000300a00 */
[----:B------:R1:W-:Y:S01]  /*1ebe0*/  STL.64 [R1+0x2110], R86 ;  /* 0x0021105601007387 */ /* 0x0003e20000100a00 */
[----:B------:R-:W-:-:S03]  /*1ebf0*/  IMAD.WIDE R76, R249, 0x4, R76 ;  /* 0x00000004f94c7825 */ /* 0x000fc600078e024c */
[----:B----4-:R4:W-:Y:S01]  /*1ec00*/  LDGSTS.E [R0+0xdf80], desc[UR28][R72.64], P1 ;  /* 0x0df8000048007fae */ /* 0x0109e200089a101c */
[----:B---3--:R-:W-:-:S03]  /*1ec10*/  IMAD.WIDE R74, R249, 0x4, R74 ;  /* 0x00000004f94a7825 */ /* 0x008fc600078e024a */
[----:B-1----:R-:W3:Y:S04]  /*1ec20*/  LDL.LU.64 R86, [R1+0x25b0] ;  /* 0x0025b00001567983 */ /* 0x002ee80000300a00 */
[----:B------:R1:W-:Y:S01]  /*1ec30*/  STL.64 [R1+0x2108], R84 ;  /* 0x0021085401007387 */ /* 0x0003e20000100a00 */
[----:B----4-:R-:W-:-:S03]  /*1ec40*/  IMAD.WIDE R72, R249, 0x4, R72 ;  /* 0x00000004f9487825 */ /* 0x010fc600078e0248 */
[----:B-1----:R-:W4:Y:S04]  /*1ec50*/  LDL.LU.64 R84, [R1+0x25a8] ;  /* 0x0025a80001547983 */ /* 0x002f280000300a00 */
        /* <DEDUP_REMOVED lines=136> */
[C---:B------:R-:W-:Y:S01]  /*1f4e0*/  IMAD.WIDE R186, R249.reuse, 0x4, R186 ;  /* 0x00000004f9ba7825 */ /* 0x040fe200078e02ba */
[----:B--2---:R2:W-:Y:S03]  /*1f4f0*/  LDGSTS.E [R0+0xf700], desc[UR28][R196.64], P0 ;  /* 0x0f700000c4007fae */ /* 0x0045e600081a101c */
[C---:B------:R-:W-:Y:S01]  /*1f500*/  IMAD.WIDE R188, R249.reuse, 0x4, R188 ;  /* 0x00000004f9bc7825 */ /* 0x040fe200078e02bc */
[----:B-1----:R-:W4:Y:S03]  /*1f510*/  LDL.LU.64 R4, [R1+0x2468] ;  /* 0x0024680001047983 */ /* 0x002f260000300a00 */
[C---:B------:R-:W-:Y:S01]  /*1f520*/  IMAD.WIDE R190, R249.reuse, 0x4, R190 ;  /* 0x00000004f9be7825 */ /* 0x040fe200078e02be */
[----:B------:R1:W-:Y:S03]  /*1f530*/  STL.64 [R1+0x1f90], R184 ;  /* 0x001f90b801007387 */ /* 0x0003e60000100a00 */
[C---:B------:R-:W-:Y:S01]  /*1f540*/  IMAD.WIDE R192, R249.reuse, 0x4, R192 ;  /* 0x00000004f9c07825 */ /* 0x040fe200078e02c0 */
[----:B------:R2:W-:Y:S03]  /*1f550*/  LDGSTS.E [R0+0xf780], desc[UR28][R198.64], P1 ;  /* 0x0f780000c6007fae */ /* 0x0005e600089a101c */
[C---:B------:R-:W-:Y:S01]  /*1f560*/  IMAD.WIDE R194, R249.reuse, 0x4, R194 ;  /* 0x00000004f9c27825 */ /* 0x040fe200078e02c2 */
[----:B-1----:R-:W4:Y:S04]  /*1f570*/  LDL.LU.64 R184, [R1+0x2460] ;  /* 0x0024600001b87983 */ /* 0x002f280000300a00 */
[----:B------:R1:W-:Y:S01]  /*1f580*/  STL.64 [R1+0x1f88], R186 ;  /* 0x001f88ba01007387 */ /* 0x0003e20000100a00 */
[----:B--2---:R-:W-:-:S04]  /*1f590*/  IMAD.WIDE R196, R249, 0x4, R196 ;  /* 0x00000004f9c47825 */ /* 0x004fc800078e02c4 */
        /* <DEDUP_REMOVED lines=41> */
[----:B---3--:R3:W-:Y:S04]  /*1f830*/  LDGSTS.E [R0+0xff00], desc[UR28][R224.64], P0 ;  /* 0x0ff00000e0007fae */ /* 0x0087e800081a101c */
[----:B-1----:R-:W2:Y:S04]  /*1f840*/  LDL.LU.64 R212, [R1+0x23f0] ;  /* 0x0023f00001d47983 */ /* 0x002ea80000300a00 */
[----:B------:R1:W-:Y:S04]  /*1f850*/  STL.64 [R1+0x1f18], R214 ;  /* 0x001f18d601007387 */ /* 0x0003e80000100a00 */
[----:B-1----:R-:W2:Y:S04]  /*1f860*/  LDL.LU.64 R214, [R1+0x23e8] ;  /* 0x0023e80001d67983 */ /* 0x002ea80000300a00 */
[----:B------:R1:W-:Y:S04]  /*1f870*/  STL.64 [R1+0x1f10], R216 ;  /* 0x001f10d801007387 */ /* 0x0003e80000100a00 */
[----:B-1----:R-:W2:Y:S04]  /*1f880*/  LDL.LU.64 R216, [R1+0x23e0] ;  /* 0x0023e00001d87983 */ /* 0x002ea80000300a00 */
[----:B------:R1:W-:Y:S01]  /*1f890*/  STL.64 [R1+0xa90], R218 ;  /* 0x000a90da01007387 */ /* 0x0003e20000100a00 */
[----:B---3--:R-:W-:-:S03]  /*1f8a0*/  IMAD.WIDE R224, R249, 0x4, R224 ;  /* 0x00000004f9e07825 */ /* 0x008fc600078e02e0 */
[----:B----4-:R-:W-:Y:S04]  /*1f8b0*/  LDGSTS.E [R0+0xff80], desc[UR28][R226.64], P1 ;  /* 0x0ff80000e2007fae */ /* 0x010fe800089a101c */
[----:B------:R-:W0:Y:S04]  /*1f8c0*/  LDGDEPBAR ;  /* 0x00000000000079af */ /* 0x000e280000000000 */
[----:B-1----:R-:W3:Y:S04]  /*1f8d0*/  LDL.LU.64 R218, [R1+0x23d8] ;  /* 0x0023d80001da7983 */ /* 0x002ee80000300a00 */
[----:B------:R1:W-:Y:S04]  /*1f8e0*/  STL.64 [R1+0xa88], R220 ;  /* 0x000a88dc01007387 */ /* 0x0003e80000100a00 */
[----:B-1----:R-:W4:Y:S04]  /*1f8f0*/  LDL.LU.64 R220, [R1+0x23d0] ;  /* 0x0023d00001dc7983 */ /* 0x002f280000300a00 */
[----:B------:R1:W-:Y:S04]  /*1f900*/  STL.64 [R1+0xa80], R222 ;  /* 0x000a80de01007387 */ /* 0x0003e80000100a00 */
[----:B-1----:R-:W2:Y:S04]  /*1f910*/  LDL.LU.64 R222, [R1+0x23c8] ;  /* 0x0023c80001de7983 */ /* 0x002ea80000300a00 */
[----:B------:R1:W-:Y:S04]  /*1f920*/  STL.64 [R1+0xa78], R230 ;  /* 0x000a78e601007387 */ /* 0x0003e80000100a00 */
[----:B-1----:R-:W2:Y:S04]  /*1f930*/  LDL.LU.64 R230, [R1] ;  /* 0x0000000001e67983 */ /* 0x002ea80000300a00 */
[----:B------:R1:W-:Y:S02]  /*1f940*/  STL.64 [R1+0xa70], R228 ;  /* 0x000a70e401007387 */ /* 0x0003e40000100a00 */
[----:B-1----:R-:W1:Y:S08]  /*1f950*/  LDC R229, c[0x0][0x3a0] ;  /* 0x0000e800ffe57b82 */ /* 0x002e700000000800 */
[----:B------:R-:W1:Y:S01]  /*1f960*/  LDC R228, c[0x0][0x3a0] ;  /* 0x0000e800ffe47b82 */ /* 0x000e620000000800 */
[----:B------:R1:W-:Y:S02]  /*1f970*/  STL.64 [R1+0xa68], R224 ;  /* 0x000a68e001007387 */ /* 0x0003e40000100a00 */
[----:B-1----:R-:W-:Y:S01]  /*1f980*/  IMAD.WIDE R224, R249, 0x4, R226 ;  /* 0x00000004f9e07825 */ /* 0x002fe200078e02e2 */
[----:B------:R-:W-:-:S04]  /*1f990*/  IADD3 R249, PT, PT, R229, -0x45, RZ ;  /* 0xffffffbbe5f97810 */ /* 0x000fc80007ffe0ff */
[----:B------:R-:W1:Y:S08]  /*1f9a0*/  LDC R229, c[0x0][0x3a0] ;  /* 0x0000e800ffe57b82 */ /* 0x000e700000000800 */
[----:B------:R-:W-:Y:S01]  /*1f9b0*/  BAR.SYNC.DEFER_BLOCKING 0x0 ;  /* 0x0000000000007b1d */ /* 0x000fe20000010000 */
[----:B------:R-:W-:Y:S01]  /*1f9c0*/  ISETP.GE.U32.AND P1, PT, R249, 0x7fffff7c, PT ;  /* 0x7fffff7cf900780c */ /* 0x000fe20003f26070 */
[----:B------:R-:W-:-:S06]  /*1f9d0*/  VIADD R228, R228, 0xffffffbf ;  /* 0xffffffbfe4e47836 */ /* 0x000fcc0000000000 */
[----:B------:R-:W1:Y:S01]  /*1f9e0*/  LDC R249, c[0x0][0x3a0] ;  /* 0x0000e800fff97b82 */ /* 0x000e620000000800 */
[----:B------:R-:W-:-:S07]  /*1f9f0*/  ISETP.GE.U32.AND P0, PT, R228, 0x7fffff80, PT ;  /* 0x7fffff80e400780c */ /* 0x000fce0003f06070 */
[----:B------:R-:W1:Y:S02]  /*1fa00*/  LDC R228, c[0x0][0x3a0] ;  /* 0x0000e800ffe47b82 */ /* 0x000e640000000800 */
[----:B-1----:R-:W-:Y:S02]  /*1fa10*/  VIADD R229, R229, 0xffffffb3 ;  /* 0xffffffb3e5e57836 */ /* 0x002fe40000000000 */
[----:B------:R-:W-:-:S03]  /*1fa20*/  VIADD R249, R249, 0xffffffb7 ;  /* 0xffffffb7f9f97836 */ /* 0x000fc60000000000 */
[----:B------:R-:W-:Y:S02]  /*1fa30*/  ISETP.GE.U32.AND P4, PT, R229, 0x7fffff74, PT ;  /* 0x7fffff74e500780c */ /* 0x000fe40003f86070 */
[----:B------:R-:W-:Y:S01]  /*1fa40*/  ISETP.GE.U32.AND P2, PT, R249, 0x7fffff78, PT ;  /* 0x7fffff78f900780c */ /* 0x000fe20003f46070 */
[----:B------:R-:W-:Y:S01]  /*1fa50*/  IMAD.U32 R249, RZ, RZ, UR9 ;  /* 0x00000009fff97e24 */ /* 0x000fe2000f8e00ff */
[----:B------:R-:W-:-:S04]  /*1fa60*/  IADD3 R228, PT, PT, R228, -0x51, RZ ;  /* 0xffffffafe4e47810 */ /* 0x000fc80007ffe0ff */
[----:B------:R-:W-:Y:S01]  /*1fa70*/  ISETP.GE.U32.AND P6, PT, R228, 0x7fffff70, PT ;  /* 0x7fffff70e400780c */ /* 0x000fe20003fc6070 */
[----:B------:R-:W-:-:S04]  /*1fa80*/  IMAD.WIDE R228, R249, 0x4, R182 ;  /* 0x00000004f9e47825 */ /* 0x000fc800078e02b6 */
[----:B------:R-:W-:Y:S01]  /*1fa90*/  IMAD.WIDE R182, R249, 0x4, R180 ;  /* 0x00000004f9b67825 */ /* 0x000fe200078e02b4 */
[----:B------:R-:W-:Y:S01]  /*1faa0*/  @!PT LDS RZ, [RZ] ;  /* 0x00000000fffff984 */ /* 0x000fe20000000800 */
[----:B------:R-:W-:Y:S01]  /*1fab0*/  @!PT LDS RZ, [RZ] ;  /* 0x00000000fffff984 */ /* 0x000fe20000000800 */
[----:B------:R-:W-:Y:S01]  /*1fac0*/  @!PT LDS RZ, [RZ] ;  /* 0x00000000fffff984 */ /* 0x000fe20000000800 */
[----:B------:R-:W-:Y:S01]  /*1fad0*/  LDGSTS.E [R2+0x24000], desc[UR28][R228.64], !P0 ;  /* 0x24000000e4027fae */ /* 0x000fe2000c1a101c */
[----:B------:R-:W1:Y:S03]  /*1fae0*/  LDC R181, c[0x0][0x3a0] ;  /* 0x0000e800ffb57b82 */ /* 0x000e660000000800 */
[----:B------:R1:W-:Y:S02]  /*1faf0*/  LDGSTS.E [R2+0x24080], desc[UR28][R182.64], !P0 ;  /* 0x24080000b6027fae */ /* 0x0003e4000c1a101c */
[----:B-1----:R-:W-:-:S03]  /*1fb00*/  VIADD R180, R181, 0xffffffab ;  /* 0xffffffabb5b47836 */ /* 0x002fc60000000000 */
[----:B------:R-:W1:Y:S02]  /*1fb10*/  LDC R181, c[0x0][0x3a0] ;  /* 0x0000e800ffb57b82 */ /* 0x000e640000000800 */
[----:B------:R-:W-:-:S06]  /*1fb20*/  ISETP.GE.U32.AND P0, PT, R180, 0x7fffff6c, PT ;  /* 0x7fffff6cb400780c */ /* 0x000fcc0003f06070 */
[----:B------:R-:W3:Y:S01]  /*1fb30*/  LDC R180, c[0x0][0x3a0] ;  /* 0x0000e800ffb47b82 */ /* 0x000ee20000000800 */
[----:B------:R1:W-:Y:S01]  /*1fb40*/  STL.64 [R1+0xa60], R224 ;  /* 0x000a60e001007387 */ /* 0x0003e20000100a00 */
[----:B------:R-:W-:-:S04]  /*1fb50*/  IMAD.WIDE R250, R249, 0x4, R250 ;  /* 0x00000004f9fa7825 */ /* 0x000fc800078e02fa */
[----:B------:R-:W-:-:S04]  /*1fb60*/  IMAD.WIDE R178, R249, 0x4, R178 ;  /* 0x00000004f9b27825 */ /* 0x000fc800078e02b2 */
[----:B------:R-:W-:Y:S01]  /*1fb70*/  IMAD.WIDE R176, R249, 0x4, R176 ;  /* 0x00000004f9b07825 */ /* 0x000fe200078e02b0 */
[----:B-1----:R-:W4:Y:S04]  /*1fb80*/  LDL.LU.64 R224, [R1+0x23c0] ;  /* 0x0023c00001e07983 */ /* 0x002f280000300a00 */
[----:B------:R-:W4:Y:S01]  /*1fb90*/  LDL.LU.64 R226, [R1+0x23b8] ;  /* 0x0023b80001e27983 */ /* 0x000f220000300a00 */
[----:B------:R-:W-:-:S03]  /*1fba0*/  IADD3 R181, PT, PT, R181, -0x59, RZ ;  /* 0xffffffa7b5b57810 */ /* 0x000fc60007ffe0ff */
[----:B------:R1:W-:Y:S01]  /*1fbb0*/  STL.64 [R1+0x390], R228 ;  /* 0x000390e401007387 */ /* 0x0003e20000100a00 */
[----:B---3--:R-:W-:-:S03]  /*1fbc0*/  VIADD R180, R180, 0xffffffa3 ;  /* 0xffffffa3b4b47836 */ /* 0x008fc60000000000 */
[----:B------:R3:W-:Y:S01]  /*1fbd0*/  STL.64 [R1+0x398], R182 ;  /* 0x000398b601007387 */ /* 0x0007e20000100a00 */
[----:B------:R-:W-:-:S03]  /*1fbe0*/  IMAD.WIDE R174, R249, 0x4, R174 ;  /* 0x00000004f9ae7825 */ /* 0x000fc600078e02ae */
[----:B-1----:R-:W4:Y:S01]  /*1fbf0*/  LDL.LU.64 R228, [R1+0x23b0] ;  /* 0x0023b00001e47983 */ /* 0x002f220000300a00 */
[C---:B------:R-:W-:Y:S01]  /*1fc00*/  IMAD.WIDE R170, R249.reuse, 0x4, R170 ;  /* 0x00000004f9aa7825 */ /* 0x040fe200078e02aa */
[----:B---3--:R-:W1:Y:S03]  /*1fc10*/  LDC R182, c[0x0][0x3a0] ;  /* 0x0000e800ffb67b82 */ /* 0x008e660000000800 */
[----:B------:R-:W-:-:S04]  /*1fc20*/  IMAD.WIDE R168, R249, 0x4, R168 ;  /* 0x00000004f9a87825 */ /* 0x000fc800078e02a8 */
[C---:B------:R-:W-:Y:S01]  /*1fc30*/  IMAD.WIDE R166, R249.reuse, 0x4, R166 ;  /* 0x00000004f9a67825 */ /* 0x040fe200078e02a6 */
[----:B------:R-:W3:Y:S03]  /*1fc40*/  LDC R183, c[0x0][0x3a0] ;  /* 0x0000e800ffb77b82 */ /* 0x000ee60000000800 */
        /* <DEDUP_REMOVED lines=8> */
[----:B--2---:R-:W-:-:S05]  /*1fcd0*/  IMAD.WIDE R230, R249, 0x4, R230 ;  /* 0x00000004f9e67825 */ /* 0x004fca00078e02e6 */
[----:B------:R-:W-:Y:S04]  /*1fce0*/  STL.64 [R1+0x360], R230 ;  /* 0x000360e601007387 */ /* 0x000fe80000100a00 */
[----:B------:R-:W-:Y:S04]  /*1fcf0*/  LDGSTS.E [R2+0x24400], desc[UR28][R230.64], !P1 ;  /* 0x24400000e6027fae */ /* 0x000fe8000c9a101c */
[----:B------:R2:W-:Y:S04]  /*1fd00*/  STL.64 [R1+0x358], R250 ;  /* 0x000358fa01007387 */ /* 0x0005e80000100a00 */
[----:B------:R2:W-:Y:S01]  /*1fd10*/  LDGSTS.E [R2+0x24480], desc[UR28][R250.64], !P1 ;  /* 0x24480000fa027fae */ /* 0x0005e2000c9a101c */
[----:B------:R-:W-:-:S03]  /*1fd20*/  ISETP.GE.U32.AND P1, PT, R181, 0x7fffff68, PT ;  /* 0x7fffff68b500780c */ /* 0x000fc60003f26070 */
[----:B------:R1:W-:Y:S04]  /*1fd30*/  LDGSTS.E [R2+0x24800], desc[UR28][R178.64], !P2 ;  /* 0x24800000b2027fae */ /* 0x0003e8000d1a101c */
[----:B------:R1:W-:Y:S01]  /*1fd40*/  LDGSTS.E [R2+0x24880], desc[UR28][R176.64], !P2 ;  /* 0x24880000b0027fae */ /* 0x0003e2000d1a101c */
[----:B------:R-:W-:Y:S01]  /*1fd50*/  ISETP.GE.U32.AND P2, PT, R180, 0x7fffff64, PT ;  /* 0x7fffff64b400780c */ /* 0x000fe20003f46070 */
[----:B--2---:R-:W2:Y:S02]  /*1fd60*/  LDC R250, c[0x0][0x3a0] ;  /* 0x0000e800fffa7b82 */ /* 0x004ea40000000800 */
[----:B------:R-:W4:Y:S01]  /*1fd70*/  LDL.LU.64 R230, [R1+0x23a8] ;  /* 0x0023a80001e67983 */ /* 0x000f220000300a00 */
[----:B------:R-:W-:-:S05]  /*1fd80*/  IMAD.WIDE R180, R249, 0x4, R172 ;  /* 0x00000004f9b47825 */ /* 0x000fca00078e02ac */
[----:B------:R-:W3:Y:S01]  /*1fd90*/  LDC R251, c[0x0][0x3a0] ;  /* 0x0000e800fffb7b82 */ /* 0x000ee20000000800 */
[----:B------:R1:W-:Y:S04]  /*1fda0*/  STL.64 [R1+0x350], R178 ;  /* 0x000350b201007387 */ /* 0x0003e80000100a00 */
[----:B------:R1:W-:Y:S04]  /*1fdb0*/  STL.64 [R1+0x348], R176 ;  /* 0x000348b001007387 */ /* 0x0003e80000100a00 */
[----:B------:R1:W-:Y:S04]  /*1fdc0*/  STL.64 [R1+0x340], R174 ;  /* 0x000340ae01007387 */ /* 0x0003e80000100a00 */
[----:B------:R1:W-:Y:S02]  /*1fdd0*/  LDGSTS.E [R2+0x24c00], desc[UR28][R174.64], !P4 ;  /* 0x24c00000ae027fae */ /* 0x0003e4000e1a101c */
[----:B-1----:R-:W1:Y:S02]  /*1fde0*/  LDC R178, c[0x0][0x3a0] ;  /* 0x0000e800ffb27b82 */ /* 0x002e640000000800 */
[----:B------:R-:W-:Y:S04]  /*1fdf0*/  STL.64 [R1+0x328], R180 ;  /* 0x000328b401007387 */ /* 0x000fe80000100a00 */
[----:B------:R-:W-:Y:S02]  /*1fe00*/  LDGSTS.E [R2+0x24c80], desc[UR28][R180.64], !P4 ;  /* 0x24c80000b4027fae */ /* 0x000fe4000e1a101c */
[----:B------:R-:W1:Y:S01]  /*1fe10*/  LDC R177, c[0x0][0x3a0] ;  /* 0x0000e800ffb17b82 */ /* 0x000e620000000800 */
[----:B------:R-:W-:Y:S01]  /*1fe20*/  IMAD.WIDE R174, R249, 0x4, R164 ;  /* 0x00000004f9ae7825 */ /* 0x000fe200078e02a4 */
[----:B------:R2:W-:Y:S04]  /*1fe30*/  STL.64 [R1+0x320], R170 ;  /* 0x000320aa01007387 */ /* 0x0005e80000100a00 */
[----:B------:R2:W-:Y:S04]  /*1fe40*/  LDGSTS.E [R2+0x25000], desc[UR28][R170.64], !P6 ;  /* 0x25000000aa027fae */ /* 0x0005e8000f1a101c */
[----:B------:R3:W-:Y:S04]  /*1fe50*/  STL.64 [R1+0x318], R168 ;  /* 0x000318a801007387 */ /* 0x0007e80000100a00 */
[----:B------:R3:W-:Y:S04]  /*1fe60*/  LDGSTS.E [R2+0x25080], desc[UR28][R168.64], !P6 ;  /* 0x25080000a8027fae */ /* 0x0007e8000f1a101c */
[----:B------:R3:W-:Y:S01]  /*1fe70*/  STL.64 [R1+0x310], R166 ;  /* 0x000310a601007387 */ /* 0x0007e20000100a00 */
[----:B--2---:R-:W-:Y:S01]  /*1fe80*/  VIADD R176, R250, 0xffffff9f ;  /* 0xffffff9ffab07836 */ /* 0x004fe20000000000 */
[----:B---3--:R-:W-:Y:S01]  /*1fe90*/  IADD3 R172, PT, PT, R251, -0x65, RZ ;  /* 0xffffff9bfbac7810 */ /* 0x008fe20007ffe0ff */
[----:B------:R-:W2:Y:S01]  /*1fea0*/  LDC R170, c[0x0][0x3a0] ;  /* 0x0000e800ffaa7b82 */ /* 0x000ea20000000800 */
[----:B------:R3:W-:Y:S04]  /*1feb0*/  LDGSTS.E [R2+0x25400], desc[UR28][R166.64], !P0 ;  /* 0x25400000a6027fae */ /* 0x0007e8000c1a101c */
[----:B------:R-:W-:Y:S03]  /*1fec0*/  STL.64 [R1+0x228], R174 ;  /* 0x000228ae01007387 */ /* 0x000fe60000100a00 */
[----:B------:R-:W1:Y:S01]  /*1fed0*/  LDC R169, c[0x0][0x3a0] ;  /* 0x0000e800ffa97b82 */ /* 0x000e620000000800 */
[----:B------:R-:W-:Y:S01]  /*1fee0*/  LDGSTS.E [R2+0x25480], desc[UR28][R174.64], !P0 ;  /* 0x25480000ae027fae */ /* 0x000fe2000c1a101c */
[----:B---3--:R-:W-:-:S03]  /*1fef0*/  IMAD.WIDE R166, R249, 0x4, R156 ;  /* 0x00000004f9a67825 */ /* 0x008fc600078e029c */
[----:B------:R3:W-:Y:S04]  /*1ff00*/  STL.64 [R1+0x220], R162 ;  /* 0x000220a201007387 */ /* 0x0007e80000100a00 */
[----:B------:R3:W-:Y:S04]  /*1ff10*/  LDGSTS.E [R2+0x25800], desc[UR28][R162.64], !P1 ;  /* 0x25800000a2027fae */ /* 0x0007e8000c9a101c */
[----:B------:R3:W-:Y:S04]  /*1ff20*/  STL.64 [R1+0xd8], R160 ;  /* 0x0000d8a001007387 */ /* 0x0007e80000100a00 */
[----:B------:R3:W-:Y:S04]  /*1ff30*/  LDGSTS.E [R2+0x25880], desc[UR28][R160.64], !P1 ;  /* 0x25880000a0027fae */ /* 0x0007e8000c9a101c */
[----:B------:R2:W-:Y:S01]  /*1ff40*/  STL.64 [R1+0xd0], R158 ;  /* 0x0000d09e01007387 */ /* 0x0005e20000100a00 */
[----:B------:R-:W-:Y:S01]  /*1ff50*/  ISETP.GE.U32.AND P4, PT, R176, 0x7fffff60, PT ;  /* 0x7fffff60b000780c */ /* 0x000fe20003f86070 */
[----:B------:R-:W-:Y:S01]  /*1ff60*/  VIADD R168, R182, 0xffffff97 ;  /* 0xffffff97b6a87836 */ /* 0x000fe20000000000 */
[----:B---3--:R-:W3:Y:S01]  /*1ff70*/  LDC R162, c[0x0][0x3a0] ;  /* 0x0000e800ffa27b82 */ /* 0x008ee20000000800 */
[----:B------:R2:W-:Y:S04]  /*1ff80*/  LDGSTS.E [R2+0x25c00], desc[UR28][R158.64], !P2 ;  /* 0x25c000009e027fae */ /* 0x0005e8000d1a101c */
[----:B------:R-:W-:Y:S03]  /*1ff90*/  STL.64 [R1+0xc8], R166 ;  /* 0x0000c8a601007387 */ /* 0x000fe60000100a00 */
[----:B------:R-:W3:Y:S01]  /*1ffa0*/  LDC R161, c[0x0][0x3a0] ;  /* 0x0000e800ffa17b82 */ /* 0x000ee20000000800 */
[----:B------:R1:W-:Y:S01]  /*1ffb0*/  STL.64 [R1+0xc0], R154 ;  /* 0x0000c09a01007387 */ /* 0x0003e20000100a00 */
[----:B--2---:R-:W-:-:S03]  /*1ffc0*/  IMAD.WIDE R158, R249, 0x4, R148 ;  /* 0x00000004f99e7825 */ /* 0x004fc600078e0294 */
[----:B------:R2:W-:Y:S04]  /*1ffd0*/  STL.64 [R1+0x388], R152 ;  /* 0x0003889801007387 */ /* 0x0005e80000100a00 */
[----:B------:R1:W-:Y:S04]  /*1ffe0*/  STL.64 [R1+0x3d0], R150 ;  /* 0x0003d09601007387 */ /* 0x0003e80000100a00 */
[----:B------:R-:W-:Y:S04]  /*1fff0*/  STL.64 [R1+0x3e8], R158 ;  /* 0x0003e89e01007387 */ /* 0x000fe80000100a00 */
[----:B------:R1:W-:Y:S04]  /*20000*/  STL.64 [R1+0x400], R146 ;  /* 0x0004009201007387 */ /* 0x0003e80000100a00 */
[----:B------:R3:W-:Y:S04]  /*20010*/  STL.64 [R1+0x418], R144 ;  /* 0x0004189001007387 */ /* 0x0007e80000100a00 */
[----:B------:R-:W4:Y:S04]  /*20020*/  LDL.LU.64 R180, [R1+0x30] ;  /* 0x0000300001b47983 */ /* 0x000f280000300a00 */
[----:B------:R-:W4:Y:S01]  /*20030*/  LDL.LU.64 R250, [R1+0x28] ;  /* 0x0000280001fa7983 */ /* 0x000f220000300a00 */
[----:B------:R-:W-:-:S03]  /*20040*/  ISETP.GE.U32.AND P6, PT, R172, 0x7fffff5c, PT ;  /* 0x7fffff5cac00780c */ /* 0x000fc60003fc6070 */
[----:B------:R-:W-:Y:S01]  /*20050*/  LDGSTS.E [R2+0x25c80], desc[UR28][R166.64], !P2 ;  /* 0x25c80000a6027fae */ /* 0x000fe2000d1a101c */
[----:B------:R-:W-:Y:S01]  /*20060*/  VIADD R164, R183, 0xffffff93 ;  /* 0xffffff93b7a47836 */ /* 0x000fe20000000000 */
[----:B------:R-:W-:Y:S02]  /*20070*/  ISETP.GE.U32.AND P0, PT, R168, 0x7fffff58, PT ;  /* 0x7fffff58a800780c */ /* 0x000fe40003f06070 */
[----:B------:R2:W-:Y:S04]  /*20080*/  LDGSTS.E [R2+0x26000], desc[UR28][R154.64], !P4 ;  /* 0x260000009a027fae */ /* 0x0005e8000e1a101c */
[----:B------:R3:W-:Y:S01]  /*20090*/  LDGSTS.E [R2+0x26080], desc[UR28][R152.64], !P4 ;  /* 0x2608000098027fae */ /* 0x0007e2000e1a101c */
[----:B------:R-:W-:Y:S01]  /*200a0*/  ISETP.GE.U32.AND P1, PT, R164, 0x7fffff54, PT ;  /* 0x7fffff54a400780c */ /* 0x000fe20003f26070 */
[----:B-1----:R-:W-:Y:S01]  /*200b0*/  VIADD R156, R178, 0xffffff8b ;  /* 0xffffff8bb29c7836 */ /* 0x002fe20000000000 */
[----:B------:R-:W-:Y:S01]  /*200c0*/  IADD3 R160, PT, PT, R177, -0x71, RZ ;  /* 0xffffff8fb1a07810 */ /* 0x000fe20007ffe0ff */
[----:B------:R1:W-:Y:S01]  /*200d0*/  LDGSTS.E [R2+0x26400], desc[UR28][R150.64], !P6 ;  /* 0x2640000096027fae */ /* 0x0003e2000f1a101c */
[----:B------:R-:W-:Y:S01]  /*200e0*/  IMAD.WIDE R142, R249, 0x4, R142 ;  /* 0x00000004f98e7825 */ /* 0x000fe200078e028e */
[----:B------:R-:W-:Y:S01]  /*200f0*/  IADD3 R148, PT, PT, R170, -0x7d, RZ ;  /* 0xffffff83aa947810 */ /* 0x000fe20007ffe0ff */
[----:B--2---:R-:W2:Y:S08]  /*20100*/  LDC R154, c[0x0][0x3a0] ;  /* 0x0000e800ff9a7b82 */ /* 0x004eb00000000800 */
[----:B---3--:R-:W3:Y:S01]  /*20110*/  LDC R153, c[0x0][0x3a0] ;  /* 0x0000e800ff997b82 */ /* 0x008ee20000000800 */
[----:B------:R-:W-:Y:S01]  /*20120*/  ISETP.GE.U32.AND P2, PT, R160, 0x7fffff50, PT ;  /* 0x7fffff50a000780c */ /* 0x000fe20003f46070 */
[----:B------:R-:W-:Y:S01]  /*20130*/  VIADD R152, R169, 0xffffff87 ;  /* 0xffffff87a9987836 */ /* 0x000fe20000000000 */
[----:B------:R-:W-:Y:S01]  /*20140*/  ISETP.GE.U32.AND P4, PT, R156, 0x7fffff4c, PT ;  /* 0x7fffff4c9c00780c */ /* 0x000fe20003f86070 */
[----:B------:R-:W-:Y:S01]  /*20150*/  LDGSTS.E [R2+0x26480], desc[UR28][R158.64], !P6 ;  /* 0x264800009e027fae */ /* 0x000fe2000f1a101c */
[----:B-1----:R-:W-:-:S03]  /*20160*/  IMAD.WIDE R150, R249, 0x4, R140 ;  /* 0x00000004f9967825 */ /* 0x002fc600078e028c */
[----:B------:R1:W-:Y:S01]  /*20170*/  LDGSTS.E [R2+0x26800], desc[UR28][R146.64], !P0 ;  /* 0x2680000092027fae */ /* 0x0003e2000c1a101c */
[----:B------:R-:W-:-:S03]  /*20180*/  ISETP.GE.U32.AND P6, PT, R152, 0x7fffff48, PT ;  /* 0x7fffff489800780c */ /* 0x000fc60003fc6070 */
[----:B------:R1:W-:Y:S01]  /*20190*/  LDGSTS.E [R2+0x26880], desc[UR28][R144.64], !P0 ;  /* 0x2688000090027fae */ /* 0x0003e2000c1a101c */
[C---:B------:R-:W-:Y:S01]  /*201a0*/  IMAD.WIDE R138, R249.reuse, 0x4, R138 ;  /* 0x00000004f98a7825 */ /* 0x040fe200078e028a */
[----:B------:R-:W-:Y:S02]  /*201b0*/  ISETP.GE.U32.AND P0, PT, R148, 0x7fffff44, PT ;  /* 0x7fffff449400780c */ /* 0x000fe40003f06070 */
[----:B------:R1:W-:Y:S01]  /*201c0*/  LDGSTS.E [R2+0x26c00], desc[UR28][R142.64], !P1 ;  /* 0x26c000008e027fae */ /* 0x0003e2000c9a101c */
[----:B------:R-:W-:-:S03]  /*201d0*/  IMAD.WIDE R136, R249, 0x4, R136 ;  /* 0x00000004f9887825 */ /* 0x000fc600078e0288 */
[----:B------:R1:W-:Y:S01]  /*201e0*/  STL.64 [R1+0x430], R142 ;  /* 0x0004308e01007387 */ /* 0x0003e20000100a00 */
[----:B------:R-:W-:Y:S01]  /*201f0*/  IMAD.WIDE R134, R249, 0x4, R134 ;  /* 0x00000004f9867825 */ /* 0x000fe200078e0286 */
[----:B-1----:R-:W1:Y:S02]  /*20200*/  LDC R146, c[0x0][0x3a0] ;  /* 0x0000e800ff927b82 */ /* 0x002e640000000800 */
[----:B------:R-:W-:Y:S01]  /*20210*/  LDGSTS.E [R2+0x26c80], desc[UR28][R150.64], !P1 ;  /* 0x26c8000096027fae */ /* 0x000fe2000c9a101c */
[----:B------:R-:W-:Y:S02]  /*20220*/  VIADD R144, R161, 0xffffffbe ;  /* 0xffffffbea1907836 */ /* 0x000fe40000000000 */
[----:B------:R-:W-:Y:S01]  /*20230*/  VIADD R140, R162, 0xffffffba ;  /* 0xffffffbaa28c7836 */ /* 0x000fe20000000000 */
[----:B------:R-:W-:Y:S02]  /*20240*/  STL.64 [R1+0x448], R150 ;  /* 0x0004489601007387 */ /* 0x000fe40000100a00 */
[----:B------:R-:W-:Y:S01]  /*20250*/  ISETP.GE.U32.AND P1, PT, R144, 0x7fffff7f, PT ;  /* 0x7fffff7f9000780c */ /* 0x000fe20003f26070 */
[C---:B------:R-:W-:Y:S01]  /*20260*/  IMAD.WIDE R130, R249.reuse, 0x4, R130 ;  /* 0x00000004f9827825 */ /* 0x040fe200078e0282 */
[----:B------:R2:W-:Y:S01]  /*20270*/  STL.64 [R1+0x458], R138 ;  /* 0x0004588a01007387 */ /* 0x0005e20000100a00 */
[----:B------:R-:W1:Y:S02]  /*20280*/  LDC R145, c[0x0][0x3a0] ;  /* 0x0000e800ff917b82 */ /* 0x000e640000000800 */
[C---:B------:R-:W-:Y:S01]  /*20290*/  IMAD.WIDE R142, R249.reuse, 0x4, R132 ;  /* 0x00000004f98e7825 */ /* 0x040fe200078e0284 */
[----:B------:R2:W-:Y:S04]  /*202a0*/  LDGSTS.E [R2+0x27000], desc[UR28][R138.64], !P2 ;  /* 0x270000008a027fae */ /* 0x0005e8000d1a101c */
[----:B------:R3:W-:Y:S01]  /*202b0*/  STL.64 [R1+0x468], R136 ;  /* 0x0004688801007387 */ /* 0x0007e20000100a00 */
[----:B------:R-:W-:-:S03]  /*202c0*/  IMAD.WIDE R128, R249, 0x4, R128 ;  /* 0x00000004f9807825 */ /* 0x000fc600078e0280 */
[----:B------:R3:W-:Y:S01]  /*202d0*/  LDGSTS.E [R2+0x27080], desc[UR28][R136.64], !P2 ;  /* 0x2708000088027fae */ /* 0x0007e2000d1a101c */
[----:B------:R-:W-:-:S03]  /*202e0*/  ISETP.GE.U32.AND P2, PT, R140, 0x7fffff7b, PT ;  /* 0x7fffff7b8c00780c */ /* 0x000fc60003f46070 */
[----:B------:R-:W-:Y:S01]  /*202f0*/  STL.64 [R1+0x478], R134 ;  /* 0x0004788601007387 */ /* 0x000fe20000100a00 */
[----:B------:R-:W-:Y:S01]  /*20300*/  IMAD.WIDE R140, R249, 0x4, R124 ;  /* 0x00000004f98c7825 */ /* 0x000fe200078e027c */
[----:B--2---:R-:W2:Y:S02]  /*20310*/  LDC R138, c[0x0][0x3a0] ;  /* 0x0000e800ff8a7b82 */ /* 0x004ea40000000800 */
[----:B------:R-:W-:Y:S01]  /*20320*/  LDGSTS.E [R2+0x27400], desc[UR28][R134.64], !P4 ;  /* 0x2740000086027fae */ /* 0x000fe2000e1a101c */
[----:B---3--:R-:W-:-:S03]  /*20330*/  IADD3 R136, PT, PT, R153, -0x4a, RZ ;  /* 0xffffffb699887810 */ /* 0x008fc60007ffe0ff */
[----:B------:R3:W-:Y:S01]  /*20340*/  STL.64 [R1+0x488], R142 ;  /* 0x0004888e01007387 */ /* 0x0007e20000100a00 */
[----:B------:R-:W-:Y:S01]  /*20350*/  IMAD.WIDE R122, R249, 0x4, R122 ;  /* 0x00000004f97a7825 */ /* 0x000fe200078e027a */
[----:B------:R-:W2:Y:S02]  /*20360*/  LDC R137, c[0x0][0x3a0] ;  /* 0x0000e800ff897b82 */ /* 0x000ea40000000800 */
[----:B------:R3:W-:Y:S01]  /*20370*/  LDGSTS.E [R2+0x27480], desc[UR28][R142.64], !P4 ;  /* 0x274800008e027fae */ /* 0x0007e2000e1a101c */
[----:B------:R-:W-:-:S03]  /*20380*/  ISETP.GE.U32.AND P4, PT, R136, 0x7fffff77, PT ;  /* 0x7fffff778800780c */ /* 0x000fc60003f86070 */
[----:B------:R-:W-:Y:S01]  /*20390*/  STL.64 [R1+0x490], R130 ;  /* 0x0004908201007387 */ /* 0x000fe20000100a00 */
[C---:B------:R-:W-:Y:S01]  /*203a0*/  IMAD.WIDE R118, R249.reuse, 0x4, R118 ;  /* 0x00000004f9767825 */ /* 0x040fe200078e0276 */
[----:B------:R-:W2:Y:S02]  /*203b0*/  LDC R125, c[0x0][0x3a0] ;  /* 0x0000e800ff7d7b82 */ /* 0x000ea40000000800 */
[----:B------:R-:W-:Y:S01]  /*203c0*/  LDGSTS.E [R2+0x27800], desc[UR28][R130.64], !P6 ;  /* 0x2780000082027fae */ /* 0x000fe2000f1a101c */
[----:B---3--:R-:W-:-:S03]  /*203d0*/  IMAD.WIDE R142, R249, 0x4, R126 ;  /* 0x00000004f98e7825 */ /* 0x008fc600078e027e */
[----:B------:R3:W-:Y:S04]  /*203e0*/  STL.64 [R1+0x498], R128 ;  /* 0x0004988001007387 */ /* 0x0007e80000100a00 */
[----:B------:R3:W-:Y:S01]  /*203f0*/  LDGSTS.E [R2+0x27880], desc[UR28][R128.64], !P6 ;  /* 0x2788000080027fae */ /* 0x0007e2000f1a101c */
[----:B------:R-:W-:-:S04]  /*20400*/  IMAD.WIDE R116, R249, 0x4, R116 ;  /* 0x00000004f9747825 */ /* 0x000fc800078e0274 */
[C---:B------:R-:W-:Y:S01]  /*20410*/  IMAD.WIDE R114, R249.reuse, 0x4, R114 ;  /* 0x00000004f9727825 */ /* 0x040fe200078e0272 */
[----:B------:R-:W-:Y:S03]  /*20420*/  STL.64 [R1+0x4a0], R142 ;  /* 0x0004a08e01007387 */ /* 0x000fe60000100a00 */
[C---:B------:R-:W-:Y:S01]  /*20430*/  IMAD.WIDE R84, R249.reuse, 0x4, R84 ;  /* 0x00000004f9547825 */ /* 0x040fe200078e0254 */
[----:B------:R-:W-:Y:S01]  /*20440*/  LDGSTS.E [R2+0x27c00], desc[UR28][R142.64], !P0 ;  /* 0x27c000008e027fae */ /* 0x000fe2000c1a101c */
[----:B-1----:R-:W-:Y:S01]  /*20450*/  IADD3 R124, PT, PT, R146, -0x56, RZ ;  /* 0xffffffaa927c7810 */ /* 0x002fe20007ffe0ff */
[----:B---3--:R-:W1:Y:S02]  /*20460*/  LDC R129, c[0x0][0x3a0] ;  /* 0x0000e800ff817b82 */ /* 0x008e640000000800 */
[----:B------:R-:W-:Y:S04]  /*20470*/  STL.64 [R1+0x4a8], R140 ;  /* 0x0004a88c01007387 */ /* 0x000fe80000100a00 */
[----:B------:R-:W-:Y:S02]  /*20480*/  LDGSTS.E [R2+0x27c80], desc[UR28][R140.64], !P0 ;  /* 0x27c800008c027fae */ /* 0x000fe4000c1a101c */
[----:B------:R-:W3:Y:S01]  /*20490*/  LDC R130, c[0x0][0x3a0] ;  /* 0x0000e800ff827b82 */ /* 0x000ee20000000800 */
[----:B----4-:R-:W-:-:S04]  /*204a0*/  IMAD.WIDE R134, R249, 0x4, R180 ;  /* 0x00000004f9867825 */ /* 0x010fc800078e02b4 */
[C---:B------:R-:W-:Y:S01]  /*204b0*/  IMAD.WIDE R126, R249.reuse, 0x4, R250 ;  /* 0x00000004f97e7825 */ /* 0x040fe200078e02fa */
[----:B------:R-:W-:Y:S04]  /*204c0*/  STL.64 [R1+0xb8], R134 ;  /* 0x0000b88601007387 */ /* 0x000fe80000100a00 */
[----:B------:R-:W-:Y:S04]  /*204d0*/  LDGSTS.E [R247+0x24100], desc[UR28][R134.64], !P1 ;  /* 0x2410000086f77fae */ /* 0x000fe8000c9a101c */
[----:B------:R4:W-:Y:S04]  /*204e0*/  STL.64 [R1+0xb0], R126 ;  /* 0x0000b07e01007387 */ /* 0x0009e80000100a00 */
[----:B------:R4:W-:Y:S04]  /*204f0*/  LDGSTS.E [R247+0x24180], desc[UR28][R126.64], !P1 ;  /* 0x241800007ef77fae */ /* 0x0009e8000c9a101c */
[----:B------:R-:W-:Y:S04]  /*20500*/  STL.64 [R1+0xa8], R122 ;  /* 0x0000a87a01007387 */ /* 0x000fe80000100a00 */
[----:B------:R-:W-:Y:S01]  /*20510*/  LDGSTS.E [R247+0x24500], desc[UR28][R122.64], !P2 ;  /* 0x245000007af77fae */ /* 0x000fe2000d1a101c */
[----:B----4-:R-:W-:-:S05]  /*20520*/  IMAD.WIDE R126, R249, 0x4, R120 ;  /* 0x00000004f97e7825 */ /* 0x010fca00078e0278 */
[----:B------:R4:W-:Y:S04]  /*20530*/  STL.64 [R1+0xa0], R126 ;  /* 0x0000a07e01007387 */ /* 0x0009e80000100a00 */
[----:B------:R4:W-:Y:S04]  /*20540*/  LDGSTS.E [R247+0x24580], desc[UR28][R126.64], !P2 ;  /* 0x245800007ef77fae */ /* 0x0009e8000d1a101c */
[----:B------:R1:W-:Y:S04]  /*20550*/  STL.64 [R1+0x98], R118 ;  /* 0x0000987601007387 */ /* 0x0003e80000100a00 */
[----:B------:R1:W-:Y:S04]  /*20560*/  LDGSTS.E [R247+0x24900], desc[UR28][R118.64], !P4 ;  /* 0x2490000076f77fae */ /* 0x0003e8000e1a101c */
[----:B------:R2:W-:Y:S01]  /*20570*/  STL.64 [R1+0x90], R116 ;  /* 0x0000907401007387 */ /* 0x0005e20000100a00 */
[----:B------:R-:W-:Y:S01]  /*20580*/  VIADD R128, R145, 0xffffffae ;  /* 0xffffffae91807836 */ /* 0x000fe20000000000 */
[----:B------:R-:W-:Y:S01]  /*20590*/  ISETP.GE.U32.AND P1, PT, R124, 0x7fffff6b, PT ;  /* 0x7fffff6b7c00780c */ /* 0x000fe20003f26070 */
[----:B------:R-:W-:Y:S01]  /*205a0*/  VIADD R132, R154, 0xffffffb2 ;  /* 0xffffffb29a847836 */ /* 0x000fe20000000000 */
[----:B------:R-:W-:Y:S01]  /*205b0*/  STL.64 [R1+0x88], R114 ;  /* 0x0000887201007387 */ /* 0x000fe20000100a00 */
[----:B----4-:R-:W4:Y:S01]  /*205c0*/  LDC R127, c[0x0][0x3a0] ;  /* 0x0000e800ff7f7b82 */ /* 0x010f220000000800 */
[----:B-1----:R-:W-:-:S02]  /*205d0*/  IMAD.WIDE R118, R249, 0x4, R112 ;  /* 0x00000004f9767825 */ /* 0x002fc400078e0270 */
[----:B------:R1:W-:Y:S04]  /*205e0*/  LDGSTS.E [R247+0x24980], desc[UR28][R116.64], !P4 ;  /* 0x2498000074f77fae */ /* 0x0003e8000e1a101c */
[----:B------:R1:W-:Y:S01]  /*205f0*/  STL.64 [R1+0x80], R118 ;  /* 0x0000807601007387 */ /* 0x0003e20000100a00 */
[----:B--2---:R-:W-:Y:S01]  /*20600*/  VIADD R120, R138, 0xffffffa2 ;  /* 0xffffffa28a787836 */ /* 0x004fe20000000000 */
[----:B------:R-:W2:Y:S02]  /*20610*/  LDC R126, c[0x0][0x3a0] ;  /* 0x0000e800ff7e7b82 */ /* 0x000ea40000000800 */
[----:B------:R1:W-:Y:S04]  /*20620*/  STL.64 [R1+0x380], R84 ;  /* 0x0003805401007387 */ /* 0x0003e80000100a00 */
[----:B------:R-:W2:Y:S04]  /*20630*/  LDL.LU.64 R180, [R1+0x20] ;  /* 0x0000200001b47983 */ /* 0x000ea80000300a00 */
[----:B------:R-:W2:Y:S01]  /*20640*/  LDL.LU.64 R250, [R1+0x18] ;  /* 0x0000180001fa7983 */ /* 0x000ea20000300a00 */
[----:B------:R-:W-:Y:S01]  /*20650*/  VIADD R124, R137, 0xffffffa6 ;  /* 0xffffffa6897c7836 */ /* 0x000fe20000000000 */
[----:B------:R-:W-:-:S02]  /*20660*/  ISETP.GE.U32.AND P0, PT, R128, 0x7fffff6f, PT ;  /* 0x7fffff6f8000780c */ /* 0x000fc40003f06070 */
[----:B------:R-:W4:Y:S02]  /*20670*/  LDC R128, c[0x0][0x3a0] ;  /* 0x0000e800ff807b82 */ /* 0x000f240000000800 */
[----:B------:R-:W-:Y:S02]  /*20680*/  ISETP.GE.U32.AND P2, PT, R124, 0x7fffff67, PT ;  /* 0x7fffff677c00780c */ /* 0x000fe40003f46070 */
[----:B------:R-:W-:-:S04]  /*20690*/  ISETP.GE.U32.AND P6, PT, R132, 0x7fffff73, PT ;  /* 0x7fffff738400780c */ /* 0x000fc80003fc6070 */
[----:B------:R-:W4:Y:S01]  /*206a0*/  LDC R124, c[0x0][0x3a0] ;  /* 0x0000e800ff7c7b82 */ /* 0x000f220000000800 */
[----:B-1----:R-:W-:Y:S01]  /*206b0*/  IADD3 R116, PT, PT, R129, -0x62, RZ ;  /* 0xffffff9e81747810 */ /* 0x002fe20007ffe0ff */
[----:B------:R-:W-:Y:S01]  /*206c0*/  IMAD.WIDE R154, R249, 0x4, R110 ;  /* 0x00000004f99a7825 */ /* 0x000fe200078e026e */
[----:B------:R-:W-:-:S03]  /*206d0*/  ISETP.GE.U32.AND P4, PT, R120, 0x7fffff63, PT ;  /* 0x7fffff637800780c */ /* 0x000fc60003f86070 */
[----:B------:R-:W-:Y:S02]  /*206e0*/  IMAD.WIDE R152, R249, 0x4, R108 ;  /* 0x00000004f9987825 */ /* 0x000fe400078e026c */
[----:B------:R-:W1:Y:S01]  /*206f0*/  LDC R129, c[0x0][0x3a0] ;  /* 0x0000e800ff817b82 */ /* 0x000e620000000800 */
[----:B------:R-:W-:Y:S01]  /*20700*/  LDGSTS.E [R247+0x24d00], desc[UR28][R114.64], !P6 ;  /* 0x24d0000072f77fae */ /* 0x000fe2000f1a101c */
[----:B---3--:R-:W-:-:S03]  /*20710*/  VIADD R112, R130, 0xffffff9a ;  /* 0xffffff9a82707836 */ /* 0x008fc60000000000 */
[----:B------:R3:W-:Y:S01]  /*20720*/  LDGSTS.E [R247+0x24d80], desc[UR28][R118.64], !P6 ;  /* 0x24d8000076f77fae */ /* 0x0007e2000f1a101c */
[----:B------:R-:W-:Y:S01]  /*20730*/  ISETP.GE.U32.AND P6, PT, R116, 0x7fffff5f, PT ;  /* 0x7fffff5f7400780c */ /* 0x000fe20003fc6070 */
[C---:B------:R-:W-:Y:S02]  /*20740*/  IMAD.WIDE R122, R249.reuse, 0x4, R106 ;  /* 0x00000004f97a7825 */ /* 0x040fe400078e026a */
[----:B------:R-:W-:Y:S02]  /*20750*/  LDGSTS.E [R247+0x25100], desc[UR28][R154.64], !P0 ;  /* 0x251000009af77fae */ /* 0x000fe4000c1a101c */
[----:B------:R-:W-:Y:S02]  /*20760*/  IMAD.WIDE R120, R249, 0x4, R104 ;  /* 0x00000004f9787825 */ /* 0x000fe400078e0268 */
[----:B------:R-:W-:Y:S02]  /*20770*/  LDGSTS.E [R247+0x25180], desc[UR28][R152.64], !P0 ;  /* 0x2518000098f77fae */ /* 0x000fe4000c1a101c */
[----:B------:R-:W-:-:S02]  /*20780*/  VIADD R108, R125, 0xffffff96 ;  /* 0xffffff967d6c7836 */ /* 0x000fc40000000000 */
[C---:B---3--:R-:W-:Y:S01]  /*20790*/  IMAD.WIDE R118, R249.reuse, 0x4, R102 ;  /* 0x00000004f9767825 */ /* 0x048fe200078e0266 */
[----:B------:R-:W-:Y:S01]  /*207a0*/  ISETP.GE.U32.AND P0, PT, R112, 0x7fffff5b, PT ;  /* 0x7fffff5b7000780c */ /* 0x000fe20003f06070 */
[----:B------:R-:W-:Y:S02]  /*207b0*/  LDGSTS.E [R247+0x25500], desc[UR28][R122.64], !P1 ;  /* 0x255000007af77fae */ /* 0x000fe4000c9a101c */
[C---:B------:R-:W-:Y:S01]  /*207c0*/  IMAD.WIDE R116, R249.reuse, 0x4, R100 ;  /* 0x00000004f9747825 */ /* 0x040fe200078e0264 */
[----:B----4-:R-:W-:Y:S01]  /*207d0*/  IADD3 R104, PT, PT, R128, -0x6e, RZ ;  /* 0xffffff9280687810 */ /* 0x010fe20007ffe0ff */
[----:B------:R-:W-:Y:S02]  /*207e0*/  LDGSTS.E [R247+0x25580], desc[UR28][R120.64], !P1 ;  /* 0x2558000078f77fae */ /* 0x000fe4000c9a101c */
[C---:B------:R-:W-:Y:S01]  /*207f0*/  IMAD.WIDE R114, R249.reuse, 0x4, R98 ;  /* 0x00000004f9727825 */ /* 0x040fe200078e0262 */
[----:B------:R-:W-:Y:S01]  /*20800*/  ISETP.GE.U32.AND P1, PT, R108, 0x7fffff57, PT ;  /* 0x7fffff576c00780c */ /* 0x000fe20003f26070 */
[----:B------:R-:W-:Y:S01]  /*20810*/  LDGSTS.E [R247+0x25900], desc[UR28][R118.64], !P2 ;  /* 0x2590000076f77fae */ /* 0x000fe2000d1a101c */
[----:B------:R-:W3:Y:S01]  /*20820*/  LDC R101, c[0x0][0x3a0] ;  /* 0x0000e800ff657b82 */ /* 0x000ee20000000800 */
[----:B------:R-:W-:-:S02]  /*20830*/  IMAD.WIDE R112, R249, 0x4, R96 ;  /* 0x00000004f9707825 */ /* 0x000fc400078e0260 */
[----:B------:R-:W-:Y:S02]  /*20840*/  LDGSTS.E [R247+0x25980], desc[UR28][R116.64], !P2 ;  /* 0x2598000074f77fae */ /* 0x000fe4000d1a101c */
[----:B------:R-:W-:Y:S02]  /*20850*/  VIADD R100, R124, 0xffffff8e ;  /* 0xffffff8e7c647836 */ /* 0x000fe40000000000 */
[C---:B------:R-:W-:Y:S01]  /*20860*/  IMAD.WIDE R110, R249.reuse, 0x4, R94 ;  /* 0x00000004f96e7825 */ /* 0x040fe200078e025e */
[----:B------:R-:W-:Y:S01]  /*20870*/  ISETP.GE.U32.AND P2, PT, R104, 0x7fffff53, PT ;  /* 0x7fffff536800780c */ /* 0x000fe20003f46070 */
[----:B------:R-:W-:Y:S01]  /*20880*/  LDGSTS.E [R247+0x25d00], desc[UR28][R114.64], !P4 ;  /* 0x25d0000072f77fae */ /* 0x000fe2000e1a101c */
[----:B------:R-:W4:Y:S01]  /*20890*/  LDC R125, c[0x0][0x3a0] ;  /* 0x0000e800ff7d7b82 */ /* 0x000f220000000800 */
[----:B------:R-:W-:Y:S02]  /*208a0*/  IMAD.WIDE R108, R249, 0x4, R92 ;  /* 0x00000004f96c7825 */ /* 0x000fe400078e025c */
[----:B------:R-:W-:Y:S02]  /*208b0*/  LDGSTS.E [R247+0x25d80], desc[UR28][R112.64], !P4 ;  /* 0x25d8000070f77fae */ /* 0x000fe4000e1a101c */
[----:B------:R-:W-:Y:S01]  /*208c0*/  VIADD R96, R127, 0xffffff8a ;  /* 0xffffff8a7f607836 */ /* 0x000fe20000000000 */
[----:B------:R-:W-:Y:S01]  /*208d0*/  ISETP.GE.U32.AND P4, PT, R100, 0x7fffff4f, PT ;  /* 0x7fffff4f6400780c */ /* 0x000fe20003f86070 */
[----:B------:R-:W-:Y:S01]  /*208e0*/  LDGSTS.E [R247+0x26100], desc[UR28][R110.64], !P6 ;  /* 0x261000006ef77fae */ /* 0x000fe2000f1a101c */
[C---:B------:R-:W-:Y:S01]  /*208f0*/  IMAD.WIDE R106, R249.reuse, 0x4, R90 ;  /* 0x00000004f96a7825 */ /* 0x040fe200078e025a */
[----:B------:R-:W1:Y:S02]  /*20900*/  LDC R93, c[0x0][0x3a0] ;  /* 0x0000e800ff5d7b82 */ /* 0x000e640000000800 */
[----:B------:R-:W-:Y:S01]  /*20910*/  LDGSTS.E [R247+0x26180], desc[UR28][R108.64], !P6 ;  /* 0x261800006cf77fae */ /* 0x000fe2000f1a101c */
[----:B------:R-:W-:Y:S01]  /*20920*/  ISETP.GE.U32.AND P6, PT, R96, 0x7fffff4b, PT ;  /* 0x7fffff4b6000780c */ /* 0x000fe20003fc6070 */
[----:B------:R-:W-:-:S02]  /*20930*/  IMAD.WIDE R104, R249, 0x4, R88 ;  /* 0x00000004f9687825 */ /* 0x000fc400078e0258 */
[----:B------:R-:W-:Y:S02]  /*20940*/  LDGSTS.E [R247+0x26500], desc[UR28][R106.64], !P0 ;  /* 0x265000006af77fae */ /* 0x000fe4000c1a101c */
[C---:B------:R-:W-:Y:S01]  /*20950*/  IMAD.WIDE R102, R249.reuse, 0x4, R86 ;  /* 0x00000004f9667825 */ /* 0x040fe200078e0256 */
[----:B------:R-:W1:Y:S01]  /*20960*/  LDC R94, c[0x0][0x3a0] ;  /* 0x0000e800ff5e7b82 */ /* 0x000e620000000800 */
[----:B------:R-:W-:Y:S02]  /*20970*/  LDGSTS.E [R247+0x26580], desc[UR28][R104.64], !P0 ;  /* 0x2658000068f77fae */ /* 0x000fe4000c1a101c */
[C---:B------:R-:W-:Y:S02]  /*20980*/  IMAD.WIDE R82, R249.reuse, 0x4, R82 ;  /* 0x00000004f9527825 */ /* 0x040fe400078e0252 */
[----:B------:R-:W-:Y:S02]  /*20990*/  LDGSTS.E [R247+0x26900], desc[UR28][R102.64], !P1 ;  /* 0x2690000066f77fae */ /* 0x000fe4000c9a101c */
[----:B------:R-:W-:-:S04]  /*209a0*/  IMAD.WIDE R90, R249, 0x4, R80 ;  /* 0x00000004f95a7825 */ /* 0x000fc800078e0250 */
[C---:B------:R-:W-:Y:S01]  /*209b0*/  IMAD.WIDE R78, R249.reuse, 0x4, R78 ;  /* 0x00000004f94e7825 */ /* 0x040fe200078e024e */
[----:B------:R2:W-:Y:S03]  /*209c0*/  LDGSTS.E [R247+0x26980], desc[UR28][R84.64], !P1 ;  /* 0x2698000054f77fae */ /* 0x0005e6000c9a101c */
[C---:B------:R-:W-:Y:S01]  /*209d0*/  IMAD.WIDE R76, R249.reuse, 0x4, R76 ;  /* 0x00000004f94c7825 */ /* 0x040fe200078e024c */
[----:B------:R2:W-:Y:S03]  /*209e0*/  STL.64 [R1+0x3c8], R82 ;  /* 0x0003c85201007387 */ /* 0x0005e60000100a00 */
[C---:B------:R-:W-:Y:S01]  /*209f0*/  IMAD.WIDE R74, R249.reuse, 0x4, R74 ;  /* 0x00000004f94a7825 */ /* 0x040fe200078e024a */
[----:B------:R2:W-:Y:S03]  /*20a00*/  LDGSTS.E [R247+0x26d00], desc[UR28][R82.64], !P2 ;  /* 0x26d0000052f77fae */ /* 0x0005e6000d1a101c */
[C---:B------:R-:W-:Y:S01]  /*20a10*/  IMAD.WIDE R70, R249.reuse, 0x4, R70 ;  /* 0x00000004f9467825 */ /* 0x040fe200078e0246 */
[----:B------:R-:W-:Y:S03]  /*20a20*/  STL.64 [R1+0x3e0], R90 ;  /* 0x0003e05a01007387 */ /* 0x000fe60000100a00 */
[C---:B------:R-:W-:Y:S01]  /*20a30*/  IMAD.WIDE R68, R249.reuse, 0x4, R68 ;  /* 0x00000004f9447825 */ /* 0x040fe200078e0244 */
[----:B------:R-:W-:Y:S03]  /*20a40*/  LDGSTS.E [R247+0x26d80], desc[UR28][R90.64], !P2 ;  /* 0x26d800005af77fae */ /* 0x000fe6000d1a101c */
[C---:B------:R-:W-:Y:S01]  /*20a50*/  IMAD.WIDE R66, R249.reuse, 0x4, R66 ;  /* 0x00000004f9427825 */ /* 0x040fe200078e0242 */
[----:B------:R-:W-:Y:S01]  /*20a60*/  STL.64 [R1+0x3f8], R78 ;  /* 0x0003f84e01007387 */ /* 0x000fe20000100a00 */
[----:B--2---:R-:W-:Y:S01]  /*20a70*/  IADD3 R92, PT, PT, R126, -0x7a, RZ ;  /* 0xffffff867e5c7810 */ /* 0x004fe20007ffe0ff */
[----:B------:R-:W2:Y:S01]  /*20a80*/  LDC R85, c[0x0][0x3a0] ;  /* 0x0000e800ff557b82 */ /* 0x000ea20000000800 */
[----:B------:R-:W-:Y:S01]  /*20a90*/  IMAD.WIDE R82, R249, 0x4, R72 ;  /* 0x00000004f9527825 */ /* 0x000fe200078e0248 */
[----:B------:R-:W-:Y:S04]  /*20aa0*/  LDGSTS.E [R247+0x27100], desc[UR28][R78.64], !P4 ;  /* 0x271000004ef77fae */ /* 0x000fe8000e1a101c */
[----:B------:R1:W-:Y:S02]  /*20ab0*/  STL.64 [R1+0x410], R76 ;  /* 0x0004104c01007387 */ /* 0x0003e40000100a00 */
[----:B------:R-:W1:Y:S02]  /*20ac0*/  LDC R86, c[0x0][0x3a0] ;  /* 0x0000e800ff567b82 */ /* 0x000e640000000800 */
[----:B------:R1:W-:Y:S04]  /*20ad0*/  LDGSTS.E [R247+0x27180], desc[UR28][R76.64], !P4 ;  /* 0x271800004cf77fae */ /* 0x0003e8000e1a101c */
[----:B------:R1:W-:Y:S01]  /*20ae0*/  STL.64 [R1+0x428], R74 ;  /* 0x0004284a01007387 */ /* 0x0003e20000100a00 */
[----:B---3--:R-:W-:-:S02]  /*20af0*/  VIADD R84, R101, 0xffffffbd ;  /* 0xffffffbd65547836 */ /* 0x008fc40000000000 */
[C---:B------:R-:W-:Y:S01]  /*20b00*/  IMAD.WIDE R98, R249.reuse, 0x4, R250 ;  /* 0x00000004f9627825 */ /* 0x040fe200078e02fa */
[----:B------:R3:W-:Y:S01]  /*20b10*/  LDGSTS.E [R247+0x27500], desc[UR28][R74.64], !P6 ;  /* 0x275000004af77fae */ /* 0x0007e2000f1a101c */
[----:B------:R-:W-:Y:S01]  /*20b20*/  ISETP.GE.U32.AND P0, PT, R92, 0x7fffff47, PT ;  /* 0x7fffff475c00780c */ /* 0x000fe20003f06070 */
[----:B-1----:R-:W1:Y:S02]  /*20b30*/  LDC R77, c[0x0][0x3a0] ;  /* 0x0000e800ff4d7b82 */ /* 0x002e640000000800 */
[----:B------:R-:W-:Y:S01]  /*20b40*/  STL.64 [R1+0x440], R82 ;  /* 0x0004405201007387 */ /* 0x000fe20000100a00 */
[----:B------:R-:W-:-:S03]  /*20b50*/  IMAD.WIDE R100, R249, 0x4, R180 ;  /* 0x00000004f9647825 */ /* 0x000fc600078e02b4 */
[----:B------:R-:W-:Y:S01]  /*20b60*/  STL.64 [R1+0x450], R70 ;  /* 0x0004504601007387 */ /* 0x000fe20000100a00 */
[----:B------:R-:W-:Y:S01]  /*20b70*/  VIADD R88, R129, 0xffffff82 ;  /* 0xffffff8281587836 */ /* 0x000fe20000000000 */
[----:B------:R-:W1:Y:S01]  /*20b80*/  LDC R78, c[0x0][0x3a0] ;  /* 0x0000e800ff4e7b82 */ /* 0x000e620000000800 */
[----:B---3--:R-:W-:Y:S01]  /*20b90*/  IMAD.WIDE R74, R249, 0x4, R64 ;  /* 0x00000004f94a7825 */ /* 0x008fe200078e0240 */
[----:B------:R3:W-:Y:S04]  /*20ba0*/  STL.64 [R1+0x460], R68 ;  /* 0x0004604401007387 */ /* 0x0007e80000100a00 */
[----:B------:R1:W-:Y:S01]  /*20bb0*/  STL.64 [R1+0x470], R66 ;  /* 0x0004704201007387 */ /* 0x0003e20000100a00 */
[----:B------:R-:W-:Y:S01]  /*20bc0*/  ISETP.GE.U32.AND P1, PT, R88, 0x7fffff43, PT ;  /* 0x7fffff435800780c */ /* 0x000fe20003f26070 */
[----:B------:R-:W-:Y:S01]  /*20bd0*/  VIADD R76, R93, 0xffffffb5 ;  /* 0xffffffb55d4c7836 */ /* 0x000fe20000000000 */
[----:B------:R-:W-:Y:S01]  /*20be0*/  ISETP.GE.U32.AND P2, PT, R84, 0x7fffff7e, PT ;  /* 0x7fffff7e5400780c */ /* 0x000fe20003f46070 */
[----:B------:R1:W-:Y:S01]  /*20bf0*/  STL.64 [R1+0x480], R74 ;  /* 0x0004804a01007387 */ /* 0x0003e20000100a00 */
[----:B----4-:R-:W-:Y:S01]  /*20c00*/  IADD3 R80, PT, PT, R125, -0x47, RZ ;  /* 0xffffffb97d507810 */ /* 0x010fe20007ffe0ff */
[----:B------:R-:W-:Y:S01]  /*20c10*/  VIADD R72, R94, 0xffffffb1 ;  /* 0xffffffb15e487836 */ /* 0x000fe20000000000 */
[----:B------:R-:W4:Y:S01]  /*20c20*/  LDC R65, c[0x0][0x3a0] ;  /* 0x0000e800ff417b82 */ /* 0x000f220000000800 */
[----:B------:R-:W4:Y:S04]  /*20c30*/  LDL.LU.64 R180, [R1+0x10] ;  /* 0x0000100001b47983 */ /* 0x000f280000300a00 */
[----:B------:R-:W4:Y:S04]  /*20c40*/  LDL.LU.64 R250, [R1+0x8] ;  /* 0x0000080001fa7983 */ /* 0x000f280000300a00 */
[----:B------:R-:W-:Y:S04]  /*20c50*/  LDGSTS.E [R247+0x27580], desc[UR28][R82.64], !P6 ;  /* 0x2758000052f77fae */ /* 0x000fe8000f1a101c */
[----:B------:R-:W-:Y:S04]  /*20c60*/  LDGSTS.E [R247+0x27900], desc[UR28][R70.64], !P0 ;  /* 0x2790000046f77fae */ /* 0x000fe8000c1a101c */
[----:B------:R3:W-:Y:S01]  /*20c70*/  LDGSTS.E [R247+0x27980], desc[UR28][R68.64], !P0 ;  /* 0x2798000044f77fae */ /* 0x0007e2000c1a101c */
[----:B------:R-:W-:Y:S01]  /*20c80*/  ISETP.GE.U32.AND P4, PT, R80, 0x7fffff7a, PT ;  /* 0x7fffff7a5000780c */ /* 0x000fe20003f86070 */
[----:B------:R-:W-:-:S02]  /*20c90*/  IMAD.WIDE R90, R249, 0x4, R56 ;  /* 0x00000004f95a7825 */ /* 0x000fc400078e0238 */
[----:B------:R1:W-:Y:S01]  /*20ca0*/  LDGSTS.E [R247+0x27d00], desc[UR28][R66.64], !P1 ;  /* 0x27d0000042f77fae */ /* 0x0003e2000c9a101c */
[----:B------:R-:W-:Y:S01]  /*20cb0*/  ISETP.GE.U32.AND P6, PT, R76, 0x7fffff76, PT ;  /* 0x7fffff764c00780c */ /* 0x000fe20003fc6070 */
[----:B------:R-:W4:Y:S08]  /*20cc0*/  LDC R57, c[0x0][0x3a0] ;  /* 0x0000e800ff397b82 */ /* 0x000f300000000800 */
[----:B---3--:R-:W3:Y:S08]  /*20cd0*/  LDC R69, c[0x0][0x3a0] ;  /* 0x0000e800ff457b82 */ /* 0x008ef00000000800 */
[----:B------:R-:W4:Y:S01]  /*20ce0*/  LDC R70, c[0x0][0x3a0] ;  /* 0x0000e800ff467b82 */ /* 0x000f220000000800 */
[----:B--2---:R-:W-:Y:S01]  /*20cf0*/  IADD3 R68, PT, PT, R85, -0x53, RZ ;  /* 0xffffffad55447810 */ /* 0x004fe20007ffe0ff */
[----:B------:R-:W-:Y:S01]  /*20d00*/  VIADD R64, R86, 0xffffffa9 ;  /* 0xffffffa956407836 */ /* 0x000fe20000000000 */
[----:B------:R-:W-:Y:S01]  /*20d10*/  ISETP.GE.U32.AND P0, PT, R72, 0x7fffff72, PT ;  /* 0x7fffff724800780c */ /* 0x000fe20003f06070 */
[----:B------:R2:W-:Y:S04]  /*20d20*/  LDGSTS.E [R247+0x27d80], desc[UR28][R74.64], !P1 ;  /* 0x27d800004af77fae */ /* 0x0005e8000c9a101c */
[----:B-1----:R-:W1:Y:S01]  /*20d30*/  LDC R66, c[0x0][0x3a0] ;  /* 0x0000e800ff427b82 */ /* 0x002e620000000800 */
[C---:B------:R-:W-:Y:S01]  /*20d40*/  IMAD.WIDE R92, R249.reuse, 0x4, R58 ;  /* 0x00000004f95c7825 */ /* 0x040fe200078e023a */
[----:B------:R-:W-:Y:S01]  /*20d50*/  ISETP.GE.U32.AND P1, PT, R68, 0x7fffff6e, PT ;  /* 0x7fffff6e4400780c */ /* 0x000fe20003f26070 */
[----:B------:R-:W-:Y:S02]  /*20d60*/  LDGSTS.E [R245+0x24200], desc[UR28][R100.64], !P2 ;  /* 0x2420000064f57fae */ /* 0x000fe4000d1a101c */
[----:B------:R-:W-:-:S02]  /*20d70*/  IMAD.WIDE R82, R249, 0x4, R48 ;  /* 0x00000004f9527825 */ /* 0x000fc400078e0230 */
[----:B------:R-:W-:Y:S01]  /*20d80*/  LDGSTS.E [R245+0x24280], desc[UR28][R98.64], !P2 ;  /* 0x2428000062f57fae */ /* 0x000fe2000d1a101c */
[----:B------:R-:W1:Y:S01]  /*20d90*/  LDC R58, c[0x0][0x3a0] ;  /* 0x0000e800ff3a7b82 */ /* 0x000e620000000800 */
[----:B------:R-:W-:Y:S01]  /*20da0*/  IMAD.WIDE R96, R249, 0x4, R62 ;  /* 0x00000004f9607825 */ /* 0x000fe200078e023e */
[----:B------:R-:W-:-:S03]  /*20db0*/  ISETP.GE.U32.AND P2, PT, R64, 0x7fffff6a, PT ;  /* 0x7fffff6a4000780c */ /* 0x000fc60003f46070 */
[----:B------:R-:W-:-:S03]  /*20dc0*/  IMAD.WIDE R94, R249, 0x4, R60 ;  /* 0x00000004f95e7825 */ /* 0x000fc600078e023c */
[----:B------:R-:W1:Y:S01]  /*20dd0*/  LDC R49, c[0x0][0x3a0] ;  /* 0x0000e800ff317b82 */ /* 0x000e620000000800 */
[----:B------:R-:W-:Y:S01]  /*20de0*/  VIADD R64, R77, 0xffffffa5 ;  /* 0xffffffa54d407836 */ /* 0x000fe20000000000 */
[----:B------:R-:W-:Y:S01]  /*20df0*/  IADD3 R60, PT, PT, R78, -0x5f, RZ ;  /* 0xffffffa14e3c7810 */ /* 0x000fe20007ffe0ff */
[C---:B------:R-:W-:Y:S01]  /*20e00*/  IMAD.WIDE R88, R249.reuse, 0x4, R54 ;  /* 0x00000004f9587825 */ /* 0x040fe200078e0236 */
[----:B------:R-:W-:Y:S03]  /*20e10*/  LDGSTS.E [R245+0x24600], desc[UR28][R96.64], !P4 ;  /* 0x2460000060f57fae */ /* 0x000fe6000e1a101c */
[----:B------:R-:W-:Y:S01]  /*20e20*/  IMAD.WIDE R86, R249, 0x4, R52 ;  /* 0x00000004f9567825 */ /* 0x000fe200078e0234 */
[----:B------:R-:W-:Y:S01]  /*20e30*/  LDGSTS.E [R245+0x24680], desc[UR28][R94.64], !P4 ;  /* 0x246800005ef57fae */ /* 0x000fe2000e1a101c */
[----:B------:R-:W-:Y:S02]  /*20e40*/  ISETP.GE.U32.AND P4, PT, R64, 0x7fffff66, PT ;  /* 0x7fffff664000780c */ /* 0x000fe40003f86070 */
[----:B---3--:R-:W-:Y:S01]  /*20e50*/  VIADD R56, R69, 0xffffff9d ;  /* 0xffffff9d45387836 */ /* 0x008fe20000000000 */
[----:B------:R-:W-:Y:S01]  /*20e60*/  LDGSTS.E [R245+0x24a00], desc[UR28][R92.64], !P6 ;  /* 0x24a000005cf57fae */ /* 0x000fe2000f1a101c */
[----:B------:R-:W-:Y:S01]  /*20e70*/  IMAD.WIDE R84, R249, 0x4, R50 ;  /* 0x00000004f9547825 */ /* 0x000fe200078e0232 */
[----:B----4-:R-:W-:Y:S01]  /*20e80*/  IADD3 R48, PT, PT, R65, -0x6b, RZ ;  /* 0xffffff9541307810 */ /* 0x010fe20007ffe0ff */
[----:B------:R-:W3:Y:S01]  /*20e90*/  LDC R50, c[0x0][0x3a0] ;  /* 0x0000e800ff327b82 */ /* 0x000ee20000000800 */
[----:B------:R-:W-:Y:S01]  /*20ea0*/  LDGSTS.E [R245+0x24a80], desc[UR28][R90.64], !P6 ;  /* 0x24a800005af57fae */ /* 0x000fe2000f1a101c */
[----:B------:R-:W-:Y:S01]  /*20eb0*/  VIADD R52, R70, 0xffffff99 ;  /* 0xffffff9946347836 */ /* 0x000fe20000000000 */
[----:B------:R-:W-:-:S02]  /*20ec0*/  ISETP.GE.U32.AND P6, PT, R60, 0x7fffff62, PT ;  /* 0x7fffff623c00780c */ /* 0x000fc40003fc6070 */
[----:B------:R-:W-:Y:S01]  /*20ed0*/  LDGSTS.E [R245+0x24e00], desc[UR28][R88.64], !P0 ;  /* 0x24e0000058f57fae */ /* 0x000fe2000c1a101c */
[----:B------:R-:W-:-:S03]  /*20ee0*/  IMAD.WIDE R80, R249, 0x4, R46 ;  /* 0x00000004f9507825 */ /* 0x000fc600078e022e */
[----:B------:R-:W-:Y:S01]  /*20ef0*/  LDGSTS.E [R245+0x24e80], desc[UR28][R86.64], !P0 ;  /* 0x24e8000056f57fae */ /* 0x000fe2000c1a101c */
[----:B------:R-:W-:-:S03]  /*20f00*/  ISETP.GE.U32.AND P0, PT, R56, 0x7fffff5e, PT ;  /* 0x7fffff5e3800780c */ /* 0x000fc60003f06070 */
[----:B------:R-:W-:Y:S01]  /*20f10*/  LDGSTS.E [R245+0x25200], desc[UR28][R84.64], !P1 ;  /* 0x2520000054f57fae */ /* 0x000fe2000c9a101c */
[----:B------:R-:W-:-:S03]  /*20f20*/  IMAD.WIDE R78, R249, 0x4, R44 ;  /* 0x00000004f94e7825 */ /* 0x000fc600078e022c */
[----:B------:R-:W-:Y:S01]  /*20f30*/  LDGSTS.E [R245+0x25280], desc[UR28][R82.64], !P1 ;  /* 0x2528000052f57fae */ /* 0x000fe2000c9a101c */
[----:B------:R-:W-:Y:S01]  /*20f40*/  ISETP.GE.U32.AND P1, PT, R52, 0x7fffff5a, PT ;  /* 0x7fffff5a3400780c */ /* 0x000fe20003f26070 */
[C---:B------:R-:W-:Y:S02]  /*20f50*/  IMAD.WIDE R76, R249.reuse, 0x4, R42 ;  /* 0x00000004f94c7825 */ /* 0x040fe400078e022a */
[----:B------:R-:W-:Y:S01]  /*20f60*/  LDGSTS.E [R245+0x25600], desc[UR28][R80.64], !P2 ;  /* 0x2560000050f57fae */ /* 0x000fe2000d1a101c */
[----:B------:R-:W4:Y:S01]  /*20f70*/  LDC R42, c[0x0][0x3a0] ;  /* 0x0000e800ff2a7b82 */ /* 0x000f220000000800 */
[----:B--2---:R-:W-:Y:S02]  /*20f80*/  IMAD.WIDE R74, R249, 0x4, R40 ;  /* 0x00000004f94a7825 */ /* 0x004fe400078e0228 */
[----:B------:R-:W-:Y:S02]  /*20f90*/  LDGSTS.E [R245+0x25680], desc[UR28][R78.64], !P2 ;  /* 0x256800004ef57fae */ /* 0x000fe4000d1a101c */
[----:B-1----:R-:W-:-:S02]  /*20fa0*/  VIADD R44, R66, 0xffffff91 ;  /* 0xffffff91422c7836 */ /* 0x002fc40000000000 */
[C---:B------:R-:W-:Y:S01]  /*20fb0*/  IMAD.WIDE R72, R249.reuse, 0x4, R38 ;  /* 0x00000004f9487825 */ /* 0x040fe200078e0226 */
[----:B------:R-:W-:Y:S01]  /*20fc0*/  ISETP.GE.U32.AND P2, PT, R48, 0x7fffff56, PT ;  /* 0x7fffff563000780c */ /* 0x000fe20003f46070 */
[----:B------:R-:W-:Y:S01]  /*20fd0*/  LDGSTS.E [R245+0x25a00], desc[UR28][R76.64], !P4 ;  /* 0x25a000004cf57fae */ /* 0x000fe2000e1a101c */
[----:B------:R-:W1:Y:S01]  /*20fe0*/  LDC R41, c[0x0][0x3a0] ;  /* 0x0000e800ff297b82 */ /* 0x000e620000000800 */
[----:B------:R-:W-:Y:S01]  /*20ff0*/  IMAD.WIDE R70, R249, 0x4, R36 ;  /* 0x00000004f9467825 */ /* 0x000fe200078e0224 */
[----:B------:R-:W-:Y:S01]  /*21000*/  IADD3 R36, PT, PT, R58, -0x77, RZ ;  /* 0xffffff893a247810 */ /* 0x000fe20007ffe0ff */
[----:B------:R-:W-:Y:S02]  /*21010*/  LDGSTS.E [R245+0x25a80], desc[UR28][R74.64], !P4 ;  /* 0x25a800004af57fae */ /* 0x000fe4000e1a101c */
[----:B------:R-:W-:Y:S02]  /*21020*/  VIADD R40, R57, 0xffffff8d ;  /* 0xffffff8d39287836 */ /* 0x000fe40000000000 */
[C---:B------:R-:W-:Y:S01]  /*21030*/  IMAD.WIDE R68, R249.reuse, 0x4, R34 ;  /* 0x00000004f9447825 */ /* 0x040fe200078e0222 */
[----:B------:R-:W-:Y:S01]  /*21040*/  ISETP.GE.U32.AND P4, PT, R44, 0x7fffff52, PT ;  /* 0x7fffff522c00780c */ /* 0x000fe20003f86070 */
[----:B------:R-:W-:Y:S01]  /*21050*/  LDGSTS.E [R245+0x25e00], desc[UR28][R72.64], !P6 ;  /* 0x25e0000048f57fae */ /* 0x000fe2000f1a101c */
[----:B------:R-:W2:Y:S01]  /*21060*/  LDC R34, c[0x0][0x3a0] ;  /* 0x0000e800ff227b82 */ /* 0x000ea20000000800 */
[----:B------:R-:W-:-:S02]  /*21070*/  IMAD.WIDE R66, R249, 0x4, R32 ;  /* 0x00000004f9427825 */ /* 0x000fc400078e0220 */
[----:B------:R-:W-:Y:S02]  /*21080*/  LDGSTS.E [R245+0x25e80], desc[UR28][R70.64], !P6 ;  /* 0x25e8000046f57fae */ /* 0x000fe4000f1a101c */
[C---:B------:R-:W-:Y:S01]  /*21090*/  IMAD.WIDE R64, R249.reuse, 0x4, R30 ;  /* 0x00000004f9407825 */ /* 0x040fe200078e021e */
[----:B------:R-:W-:Y:S01]  /*210a0*/  ISETP.GE.U32.AND P6, PT, R40, 0x7fffff4e, PT ;  /* 0x7fffff4e2800780c */ /* 0x000fe20003fc6070 */
[----:B------:R-:W-:Y:S01]  /*210b0*/  LDGSTS.E [R245+0x26200], desc[UR28][R68.64], !P0 ;  /* 0x2620000044f57fae */ /* 0x000fe2000c1a101c */
[----:B------:R-:W1:Y:S01]  /*210c0*/  LDC R33, c[0x0][0x3a0] ;  /* 0x0000e800ff217b82 */ /* 0x000e620000000800 */
[----:B------:R-:W-:Y:S02]  /*210d0*/  IMAD.WIDE R62, R249, 0x4, R28 ;  /* 0x00000004f93e7825 */ /* 0x000fe400078e021c */
[----:B------:R-:W-:Y:S02]  /*210e0*/  LDGSTS.E [R245+0x26280], desc[UR28][R66.64], !P0 ;  /* 0x2628000042f57fae */ /* 0x000fe4000c1a101c */
[----:B------:R-:W-:Y:S01]  /*210f0*/  VIADD R32, R49, 0xffffff85 ;  /* 0xffffff8531207836 */ /* 0x000fe20000000000 */
[----:B------:R-:W-:Y:S01]  /*21100*/  ISETP.GE.U32.AND P0, PT, R36, 0x7fffff4a, PT ;  /* 0x7fffff4a2400780c */ /* 0x000fe20003f06070 */
[----:B------:R-:W-:Y:S01]  /*21110*/  LDGSTS.E [R245+0x26600], desc[UR28][R64.64], !P1 ;  /* 0x2660000040f57fae */ /* 0x000fe2000c9a101c */
[----:B------:R-:W-:-:S02]  /*21120*/  IMAD.WIDE R60, R249, 0x4, R26 ;  /* 0x00000004f93c7825 */ /* 0x000fc400078e021a */
[----:B------:R-:W1:Y:S01]  /*21130*/  LDC R26, c[0x0][0x3a0] ;  /* 0x0000e800ff1a7b82 */ /* 0x000e620000000800 */
[----:B------:R-:W-:Y:S01]  /*21140*/  LDGSTS.E [R245+0x26680], desc[UR28][R62.64], !P1 ;  /* 0x266800003ef57fae */ /* 0x000fe2000c9a101c */
[----:B------:R-:W-:Y:S01]  /*21150*/  ISETP.GE.U32.AND P1, PT, R32, 0x7fffff46, PT ;  /* 0x7fffff462000780c */ /* 0x000fe20003f26070 */
[C---:B------:R-:W-:Y:S02]  /*21160*/  IMAD.WIDE R58, R249.reuse, 0x4, R24 ;  /* 0x00000004f93a7825 */ /* 0x040fe400078e0218 */
[----:B------:R-:W-:Y:S02]  /*21170*/  LDGSTS.E [R245+0x26a00], desc[UR28][R60.64], !P2 ;  /* 0x26a000003cf57fae */ /* 0x000fe4000d1a101c */
[C---:B------:R-:W-:Y:S01]  /*21180*/  IMAD.WIDE R56, R249.reuse, 0x4, R22 ;  /* 0x00000004f9387825 */ /* 0x040fe200078e0216 */
[----:B------:R-:W1:Y:S01]  /*21190*/  LDC R25, c[0x0][0x3a0] ;  /* 0x0000e800ff197b82 */ /* 0x000e620000000800 */
[----:B------:R-:W-:Y:S02]  /*211a0*/  LDGSTS.E [R245+0x26a80], desc[UR28][R58.64], !P2 ;  /* 0x26a800003af57fae */ /* 0x000fe4000d1a101c */
[----:B------:R-:W-:-:S02]  /*211b0*/  IMAD.WIDE R54, R249, 0x4, R20 ;  /* 0x00000004f9367825 */ /* 0x000fc400078e0214 */
[----:B------:R-:W-:Y:S02]  /*211c0*/  LDGSTS.E [R245+0x26e00], desc[UR28][R56.64], !P4 ;  /* 0x26e0000038f57fae */ /* 0x000fe4000e1a101c */
[C---:B------:R-:W-:Y:S02]  /*211d0*/  IMAD.WIDE R52, R249.reuse, 0x4, R18 ;  /* 0x00000004f9347825 */ /* 0x040fe400078e0212 */
[----:B------:R-:W-:Y:S01]  /*211e0*/  LDGSTS.E [R245+0x26e80], desc[UR28][R54.64], !P4 ;  /* 0x26e8000036f57fae */ /* 0x000fe2000e1a101c */
[----:B------:R-:W1:Y:S01]  /*211f0*/  LDC R18, c[0x0][0x3a0] ;  /* 0x0000e800ff127b82 */ /* 0x000e620000000800 */
[C---:B------:R-:W-:Y:S02]  /*21200*/  IMAD.WIDE R16, R249.reuse, 0x4, R16 ;  /* 0x00000004f9107825 */ /* 0x040fe400078e0210 */
[----:B------:R-:W-:Y:S02]  /*21210*/  LDGSTS.E [R245+0x27200], desc[UR28][R52.64], !P6 ;  /* 0x2720000034f57fae */ /* 0x000fe4000f1a101c */
[----:B------:R-:W-:-:S04]  /*21220*/  IMAD.WIDE R14, R249, 0x4, R14 ;  /* 0x00000004f90e7825 */ /* 0x000fc800078e020e */
[C---:B------:R-:W-:Y:S01]  /*21230*/  IMAD.WIDE R22, R249.reuse, 0x4, R12 ;  /* 0x00000004f9167825 */ /* 0x040fe200078e020c */
[----:B------:R2:W-:Y:S03]  /*21240*/  STL.64 [R1+0x368], R16 ;  /* 0x0003681001007387 */ /* 0x0005e60000100a00 */
[C---:B------:R-:W-:Y:S01]  /*21250*/  IMAD.WIDE R10, R249.reuse, 0x4, R10 ;  /* 0x00000004f90a7825 */ /* 0x040fe200078e020a */
[----:B------:R2:W-:Y:S03]  /*21260*/  LDGSTS.E [R245+0x27280], desc[UR28][R16.64], !P6 ;  /* 0x2728000010f57fae */ /* 0x0005e6000f1a101c */
[C---:B------:R-:W-:Y:S01]  /*21270*/  IMAD.WIDE R8, R249.reuse, 0x4, R8 ;  /* 0x00000004f9087825 */ /* 0x040fe200078e0208 */
[----:B------:R-:W-:Y:S04]  /*21280*/  STL.64 [R1+0x3c0], R14 ;  /* 0x0003c00e01007387 */ /* 0x000fe80000100a00 */
[----:B------:R-:W-:Y:S01]  /*21290*/  LDGSTS.E [R245+0x27600], desc[UR28][R14.64], !P0 ;  /* 0x276000000ef57fae */ /* 0x000fe2000c1a101c */
[----:B------:R-:W-:-:S03]  /*212a0*/  IMAD.WIDE R6, R249, 0x4, R6 ;  /* 0x00000004f9067825 */ /* 0x000fc600078e0206 */
[----:B------:R-:W-:Y:S01]  /*212b0*/  STL.64 [R1+0x3d8], R22 ;  /* 0x0003d81601007387 */ /* 0x000fe20000100a00 */
[----:B---3--:R-:W-:Y:S01]  /*212c0*/  VIADD R28, R50, 0xffffff81 ;  /* 0xffffff81321c7836 */ /* 0x008fe20000000000 */
[----:B--2---:R-:W2:Y:S02]  /*212d0*/  LDC R17, c[0x0][0x3a0] ;  /* 0x0000e800ff117b82 */ /* 0x004ea40000000800 */
[----:B------:R-:W-:Y:S04]  /*212e0*/  LDGSTS.E [R245+0x27680], desc[UR28][R22.64], !P0 ;  /* 0x2768000016f57fae */ /* 0x000fe8000c1a101c */
[----:B------:R3:W-:Y:S04]  /*212f0*/  STL.64 [R1+0x3f0], R10 ;  /* 0x0003f00a01007387 */ /* 0x0007e80000100a00 */
[----:B------:R3:W-:Y:S04]  /*21300*/  LDGSTS.E [R245+0x27a00], desc[UR28][R10.64], !P1 ;  /* 0x27a000000af57fae */ /* 0x0007e8000c9a101c */
[----:B------:R1:W-:Y:S04]  /*21310*/  STL.64 [R1+0x408], R8 ;  /* 0x0004080801007387 */ /* 0x0003e80000100a00 */
[----:B------:R-:W-:Y:S01]  /*21320*/  STL.64 [R1+0x420], R6 ;  /* 0x0004200601007387 */ /* 0x000fe20000100a00 */
[----:B---3--:R-:W-:-:S04]  /*21330*/  IMAD.WIDE R10, R249, 0x4, R4 ;  /* 0x00000004f90a7825 */ /* 0x008fc800078e0204 */
[C---:B------:R-:W-:Y:S01]  /*21340*/  IMAD.WIDE R50, R249.reuse, 0x4, R180 ;  /* 0x00000004f9327825 */ /* 0x040fe200078e02b4 */
        /* <DEDUP_REMOVED lines=11> */
[----:B------:R-:W3:Y:S01]  /*21400*/  LDL.64 R180, [R1+0xef0] ;  /* 0x000ef00001b47983 */ /* 0x000ee20000100a00 */
[----:B------:R-:W-:-:S03]  /*21410*/  IMAD.WIDE R48, R249, 0x4, R250 ;  /* 0x00000004f9307825 */ /* 0x000fc600078e02fa */
[----:B------:R-:W3:Y:S04]  /*21420*/  LDL.64 R166, [R1+0x6f8] ;  /* 0x0006f80001a67983 */ /* 0x000ee80000100a00 */
[----:B------:R-:W3:Y:S04]  /*21430*/  LDL.64 R172, [R1+0xeb0] ;  /* 0x000eb00001ac7983 */ /* 0x000ee80000100a00 */
[----:B------:R-:W3:Y:S01]  /*21440*/  LDL.64 R250, [R1+0x1318] ;  /* 0x0013180001fa7983 */ /* 0x000ee20000100a00 */
[----:B------:R-:W-:Y:S02]  /*21450*/  ISETP.GE.U32.AND P2, PT, R28, 0x7fffff42, PT ;  /* 0x7fffff421c00780c */ /* 0x000fe40003f46070 */
[----:B------:R-:W-:Y:S01]  /*21460*/  IADD3 R12, PT, PT, R34, -0x50, RZ ;  /* 0xffffffb0220c7810 */ /* 0x000fe20007ffe0ff */
[----:B------:R2:W-:Y:S01]  /*21470*/  LDGSTS.E [R245+0x27a80], desc[UR28][R8.64], !P1 ;  /* 0x27a8000008f57fae */ /* 0x0005e2000c9a101c */
[----:B-1----:R-:W-:Y:S01]  /*21480*/  IADD3 R24, PT, PT, R41, -0x44, RZ ;  /* 0xffffffbc29187810 */ /* 0x002fe20007ffe0ff */
[----:B----4-:R-:W-:Y:S01]  /*21490*/  VIADD R20, R42, 0xffffffb8 ;  /* 0xffffffb82a147836 */ /* 0x010fe20000000000 */
[----:B------:R-:W-:Y:S01]  /*214a0*/  ISETP.GE.U32.AND P1, PT, R12, 0x7fffff71, PT ;  /* 0x7fffff710c00780c */ /* 0x000fe20003f26070 */
[----:B------:R-:W-:Y:S01]  /*214b0*/  VIADD R16, R33, 0xffffffb4 ;  /* 0xffffffb421107836 */ /* 0x000fe20000000000 */
[----:B------:R-:W1:Y:S01]  /*214c0*/  LDC R12, c[0x0][0x3a0] ;  /* 0x0000e800ff0c7b82 */ /* 0x000e620000000800 */
[----:B------:R-:W-:Y:S01]  /*214d0*/  ISETP.GE.U32.AND P4, PT, R24, 0x7fffff7d, PT ;  /* 0x7fffff7d1800780c */ /* 0x000fe20003f86070 */
[----:B------:R-:W-:-:S02]  /*214e0*/  VIADD R4, R26, 0xffffffa8 ;  /* 0xffffffa81a047836 */ /* 0x000fc40000000000 */
[----:B------:R-:W-:Y:S01]  /*214f0*/  IMAD.WIDE R184, R249, 0x4, R184 ;  /* 0x00000004f9b87825 */ /* 0x000fe200078e02b8 */
[----:B------:R-:W-:Y:S03]  /*21500*/  LDGSTS.E [R245+0x27e00], desc[UR28][R6.64], !P2 ;  /* 0x27e0000006f57fae */ /* 0x000fe6000d1a101c */
[----:B--2---:R-:W2:Y:S01]  /*21510*/  LDC R9, c[0x0][0x3a0] ;  /* 0x0000e800ff097b82 */ /* 0x004ea20000000800 */
[----:B------:R-:W-:Y:S01]  /*21520*/  VIADD R8, R25, 0xffffffac ;  /* 0xffffffac19087836 */ /* 0x000fe20000000000 */
[----:B------:R3:W-:Y:S01]  /*21530*/  LDGSTS.E [R245+0x27e80], desc[UR28][R10.64], !P2 ;  /* 0x27e800000af57fae */ /* 0x0007e2000d1a101c */
[----:B------:R-:W-:-:S03]  /*21540*/  ISETP.GE.U32.AND P6, PT, R20, 0x7fffff79, PT ;  /* 0x7fffff791400780c */ /* 0x000fc60003fc6070 */
[----:B------:R-:W-:Y:S01]  /*21550*/  ISETP.GE.U32.AND P2, PT, R8, 0x7fffff6d, PT ;  /* 0x7fffff6d0800780c */ /* 0x000fe20003f46070 */
[----:B------:R-:W-:Y:S01]  /*21560*/  IMAD.WIDE R186, R249, 0x4, R186 ;  /* 0x00000004f9ba7825 */ /* 0x000fe200078e02ba */
[----:B------:R-:W4:Y:S01]  /*21570*/  LDC R8, c[0x0][0x3a0] ;  /* 0x0000e800ff087b82 */ /* 0x000f220000000800 */
[----:B------:R-:W-:Y:S01]  /*21580*/  ISETP.GE.U32.AND P0, PT, R16, 0x7fffff75, PT ;  /* 0x7fffff751000780c */ /* 0x000fe20003f06070 */
[----:B------:R-:W-:Y:S01]  /*21590*/  LDGSTS.E [R3+0x24300], desc[UR28][R50.64], !P4 ;  /* 0x2430000032037fae */ /* 0x000fe2000e1a101c */
[----:B------:R-:W-:Y:S01]  /*215a0*/  IADD3 R5, PT, PT, R17, -0x5c, RZ ;  /* 0xffffffa411057810 */ /* 0x000fe20007ffe0ff */
[C---:B------:R-:W-:Y:S02]  /*215b0*/  IMAD.WIDE R46, R249.reuse, 0x4, R188 ;  /* 0x00000004f92e7825 */ /* 0x040fe400078e02bc */
[----:B------:R-:W-:Y:S02]  /*215c0*/  LDGSTS.E [R3+0x24380], desc[UR28][R48.64], !P4 ;  /* 0x2438000030037fae */ /* 0x000fe4000e1a101c */
[----:B---3--:R-:W3:Y:S01]  /*215d0*/  LDC R11, c[0x0][0x3a0] ;  /* 0x0000e800ff0b7b82 */ /* 0x008ee20000000800 */
[----:B------:R-:W-:Y:S01]  /*215e0*/  ISETP.GE.U32.AND P4, PT, R4, 0x7fffff69, PT ;  /* 0x7fffff690400780c */ /* 0x000fe20003f86070 */
[C---:B------:R-:W-:Y:S01]  /*215f0*/  IMAD.WIDE R44, R249.reuse, 0x4, R190 ;  /* 0x00000004f92c7825 */ /* 0x040fe200078e02be */
[----:B------:R-:W-:Y:S03]  /*21600*/  LDGSTS.E [R3+0x24700], desc[UR28][R184.64], !P6 ;  /* 0x24700000b8037fae */ /* 0x000fe6000f1a101c */
[----:B------:R-:W-:Y:S01]  /*21610*/  IMAD.WIDE R38, R249, 0x4, R196 ;  /* 0x00000004f9267825 */ /* 0x000fe200078e02c4 */
[----:B------:R-:W-:Y:S01]  /*21620*/  LDGSTS.E [R3+0x24780], desc[UR28][R186.64], !P6 ;  /* 0x24780000ba037fae */ /* 0x000fe2000f1a101c */
[----:B------:R-:W3:Y:S01]  /*21630*/  LDC R10, c[0x0][0x3a0] ;  /* 0x0000e800ff0a7b82 */ /* 0x000ee20000000800 */
[----:B------:R-:W-:Y:S01]  /*21640*/  ISETP.GE.U32.AND P6, PT, R5, 0x7fffff65, PT ;  /* 0x7fffff650500780c */ /* 0x000fe20003fc6070 */
[----:B------:R-:W-:Y:S01]  /*21650*/  VIADD R4, R18, 0xffffffa0 ;  /* 0xffffffa012047836 */ /* 0x000fe20000000000 */
[----:B------:R-:W-:Y:S01]  /*21660*/  LDGSTS.E [R3+0x24b00], desc[UR28][R46.64], !P0 ;  /* 0x24b000002e037fae */ /* 0x000fe2000c1a101c */
[----:B------:R-:W-:-:S03]  /*21670*/  IMAD.WIDE R42, R249, 0x4, R192 ;  /* 0x00000004f92a7825 */ /* 0x000fc600078e02c0 */
[----:B------:R-:W-:Y:S01]  /*21680*/  LDGSTS.E [R3+0x24b80], desc[UR28][R44.64], !P0 ;  /* 0x24b800002c037fae */ /* 0x000fe2000c1a101c */
[----:B------:R-:W3:Y:S01]  /*21690*/  LDC R7, c[0x0][0x3a0] ;  /* 0x0000e800ff077b82 */ /* 0x000ee20000000800 */
[----:B------:R-:W-:Y:S01]  /*216a0*/  IMAD.WIDE R40, R249, 0x4, R194 ;  /* 0x00000004f9287825 */ /* 0x000fe200078e02c2 */
[----:B------:R-:W-:Y:S01]  /*216b0*/  ISETP.GE.U32.AND P0, PT, R4, 0x7fffff61, PT ;  /* 0x7fffff610400780c */ /* 0x000fe20003f06070 */
[----:B------:R-:W-:Y:S02]  /*216c0*/  LDGSTS.E [R3+0x24f00], desc[UR28][R42.64], !P1 ;  /* 0x24f000002a037fae */ /* 0x000fe4000c9a101c */
[----:B--2---:R-:W-:Y:S02]  /*216d0*/  VIADD R5, R9, 0xffffff9c ;  /* 0xffffff9c09057836 */ /* 0x004fe40000000000 */
[----:B------:R-:W-:Y:S01]  /*216e0*/  IMAD.WIDE R36, R249, 0x4, R198 ;  /* 0x00000004f9247825 */ /* 0x000fe200078e02c6 */
[----:B------:R-:W2:Y:S01]  /*216f0*/  LDC R6, c[0x0][0x3a0] ;  /* 0x0000e800ff067b82 */ /* 0x000ea20000000800 */
[----:B-1----:R-:W-:Y:S01]  /*21700*/  IADD3 R4, PT, PT, R12, -0x68, RZ ;  /* 0xffffff980c047810 */ /* 0x002fe20007ffe0ff */
[----:B------:R-:W-:Y:S01]  /*21710*/  LDGSTS.E [R3+0x24f80], desc[UR28][R40.64], !P1 ;  /* 0x24f8000028037fae */ /* 0x000fe2000c9a101c */
[----:B------:R-:W-:Y:S01]  /*21720*/  ISETP.GE.U32.AND P1, PT, R5, 0x7fffff5d, PT ;  /* 0x7fffff5d0500780c */ /* 0x000fe20003f26070 */
[----:B------:R-:W-:-:S02]  /*21730*/  IMAD.WIDE R34, R249, 0x4, R200 ;  /* 0x00000004f9227825 */ /* 0x000fc400078e02c8 */
[----:B------:R-:W-:Y:S02]  /*21740*/  LDGSTS.E [R3+0x25300], desc[UR28][R38.64], !P2 ;  /* 0x2530000026037fae */ /* 0x000fe4000d1a101c */
[C---:B------:R-:W-:Y:S02]  /*21750*/  IMAD.WIDE R32, R249.reuse, 0x4, R202 ;  /* 0x00000004f9207825 */ /* 0x040fe400078e02ca */
[----:B------:R-:W-:Y:S01]  /*21760*/  LDGSTS.E [R3+0x25380], desc[UR28][R36.64], !P2 ;  /* 0x2538000024037fae */ /* 0x000fe2000d1a101c */
[----:B------:R-:W-:Y:S01]  /*21770*/  ISETP.GE.U32.AND P2, PT, R4, 0x7fffff59, PT ;  /* 0x7fffff590400780c */ /* 0x000fe20003f46070 */
[----:B----4-:R-:W-:Y:S02]  /*21780*/  VIADD R5, R8, 0xffffff94 ;  /* 0xffffff9408057836 */ /* 0x010fe40000000000 */
[C---:B------:R-:W-:Y:S01]  /*21790*/  IMAD.WIDE R30, R249.reuse, 0x4, R204 ;  /* 0x00000004f91e7825 */ /* 0x040fe200078e02cc */
[----:B------:R-:W-:Y:S03]  /*217a0*/  LDGSTS.E [R3+0x25700], desc[UR28][R34.64], !P4 ;  /* 0x2570000022037fae */ /* 0x000fe6000e1a101c */
[----:B------:R-:W-:Y:S01]  /*217b0*/  IMAD.WIDE R28, R249, 0x4, R206 ;  /* 0x00000004f91c7825 */ /* 0x000fe200078e02ce */
[----:B------:R-:W-:Y:S03]  /*217c0*/  LDGSTS.E [R3+0x25780], desc[UR28][R32.64], !P4 ;  /* 0x2578000020037fae */ /* 0x000fe6000e1a101c */
[----:B---3--:R-:W-:Y:S01]  /*217d0*/  VIADD R4, R11, 0xffffff90 ;  /* 0xffffff900b047836 */ /* 0x008fe20000000000 */
[----:B------:R-:W-:Y:S01]  /*217e0*/  ISETP.GE.U32.AND P4, PT, R5, 0x7fffff55, PT ;  /* 0x7fffff550500780c */ /* 0x000fe20003f86070 */
[C---:B------:R-:W-:Y:S01]  /*217f0*/  IMAD.WIDE R26, R249.reuse, 0x4, R208 ;  /* 0x00000004f91a7825 */ /* 0x040fe200078e02d0 */
[----:B------:R-:W-:Y:S03]  /*21800*/  LDGSTS.E [R3+0x25b00], desc[UR28][R30.64], !P6 ;  /* 0x25b000001e037fae */ /* 0x000fe6000f1a101c */
[----:B------:R-:W-:Y:S01]  /*21810*/  IMAD.WIDE R24, R249, 0x4, R210 ;  /* 0x00000004f9187825 */ /* 0x000fe200078e02d2 */
[----:B------:R-:W-:Y:S01]  /*21820*/  LDGSTS.E [R3+0x25b80], desc[UR28][R28.64], !P6 ;  /* 0x25b800001c037fae */ /* 0x000fe2000f1a101c */
[----:B------:R-:W-:-:S02]  /*21830*/  ISETP.GE.U32.AND P6, PT, R4, 0x7fffff51, PT ;  /* 0x7fffff510400780c */ /* 0x000fc40003fc6070 */
[C---:B------:R-:W-:Y:S01]  /*21840*/  IMAD.WIDE R22, R249.reuse, 0x4, R212 ;  /* 0x00000004f9167825 */ /* 0x040fe200078e02d4 */
[----:B------:R-:W-:Y:S03]  /*21850*/  LDGSTS.E [R3+0x25f00], desc[UR28][R26.64], !P0 ;  /* 0x25f000001a037fae */ /* 0x000fe6000c1a101c */
[----:B------:R-:W-:Y:S01]  /*21860*/  IMAD.WIDE R20, R249, 0x4, R214 ;  /* 0x00000004f9147825 */ /* 0x000fe200078e02d6 */
[----:B------:R-:W-:Y:S03]  /*21870*/  LDGSTS.E [R3+0x25f80], desc[UR28][R24.64], !P0 ;  /* 0x25f8000018037fae */ /* 0x000fe6000c1a101c */
[----:B------:R-:W-:Y:S01]  /*21880*/  VIADD R4, R10, 0xffffff88 ;  /* 0xffffff880a047836 */ /* 0x000fe20000000000 */
[----:B------:R-:W-:Y:S01]  /*21890*/  IADD3 R5, PT, PT, R7, -0x74, RZ ;  /* 0xffffff8c07057810 */ /* 0x000fe20007ffe0ff */
[----:B------:R-:W-:Y:S01]  /*218a0*/  LDGSTS.E [R3+0x26300], desc[UR28][R22.64], !P1 ;  /* 0x2630000016037fae */ /* 0x000fe2000c9a101c */
[----:B------:R-:W-:Y:S01]  /*218b0*/  UIADD3 UR7, UPT, UPT, UR7, -0x80, URZ ;  /* 0xffffff8007077890 */ /* 0x000fe2000fffe0ff */
[----:B------:R-:W-:-:S02]  /*218c0*/  IMAD.WIDE R18, R249, 0x4, R216 ;  /* 0x00000004f9127825 */ /* 0x000fc400078e02d8 */
[----:B------:R-:W-:Y:S01]  /*218d0*/  LDGSTS.E [R3+0x26380], desc[UR28][R20.64], !P1 ;  /* 0x2638000014037fae */ /* 0x000fe2000c9a101c */
[----:B------:R-:W-:Y:S01]  /*218e0*/  ISETP.GE.U32.AND P1, PT, R4, 0x7fffff49, PT ;  /* 0x7fffff490400780c */ /* 0x000fe20003f26070 */
[----:B------:R-:W-:Y:S01]  /*218f0*/  IMAD.WIDE R16, R249, 0x4, R218 ;  /* 0x00000004f9107825 */ /* 0x000fe200078e02da */
[----:B------:R-:W-:Y:S01]  /*21900*/  ISETP.GE.U32.AND P0, PT, R5, 0x7fffff4d, PT ;  /* 0x7fffff4d0500780c */ /* 0x000fe20003f06070 */
[----:B------:R-:W-:Y:S01]  /*21910*/  UISETP.GE.U32.AND UP0, UPT, UR7, 0x7fffff41, UPT ;  /* 0x7fffff410700788c */ /* 0x000fe2000bf06070 */
[----:B------:R-:W-:Y:S01]  /*21920*/  LDGSTS.E [R3+0x26700], desc[UR28][R18.64], !P2 ;  /* 0x2670000012037fae */ /* 0x000fe2000d1a101c */
[----:B------:R-:W-:-:S03]  /*21930*/  IMAD.WIDE R14, R249, 0x4, R220 ;  /* 0x00000004f90e7825 */ /* 0x000fc600078e02dc */
[----:B------:R-:W-:Y:S01]  /*21940*/  LDGSTS.E [R3+0x26780], desc[UR28][R16.64], !P2 ;  /* 0x2678000010037fae */ /* 0x000fe2000d1a101c */
[----:B--2---:R-:W-:Y:S02]  /*21950*/  VIADD R4, R6, 0xffffff84 ;  /* 0xffffff8406047836 */ /* 0x004fe40000000000 */
[C---:B------:R-:W-:Y:S01]  /*21960*/  IMAD.WIDE R12, R249.reuse, 0x4, R222 ;  /* 0x00000004f90c7825 */ /* 0x040fe200078e02de */
[----:B------:R-:W-:Y:S03]  /*21970*/  LDGSTS.E [R3+0x26b00], desc[UR28][R14.64], !P4 ;  /* 0x26b000000e037fae */ /* 0x000fe6000e1a101c */
[C---:B------:R-:W-:Y:S01]  /*21980*/  IMAD.WIDE R10, R249.reuse, 0x4, R224 ;  /* 0x00000004f90a7825 */ /* 0x040fe200078e02e0 */
[----:B------:R-:W-:Y:S01]  /*21990*/  ISETP.GE.U32.AND P2, PT, R4, 0x7fffff45, PT ;  /* 0x7fffff450400780c */ /* 0x000fe20003f46070 */
[----:B------:R-:W-:Y:S02]  /*219a0*/  LDGSTS.E [R3+0x26b80], desc[UR28][R12.64], !P4 ;  /* 0x26b800000c037fae */ /* 0x000fe4000e1a101c */
[C---:B------:R-:W-:Y:S01]  /*219b0*/  IMAD.WIDE R8, R249.reuse, 0x4, R226 ;  /* 0x00000004f9087825 */ /* 0x040fe200078e02e2 */
[----:B------:R-:W-:Y:S01]  /*219c0*/  PLOP3.LUT P4, PT, PT, PT, UP0, 0x80, 0x8 ;  /* 0x000000000008781c */ /* 0x000fe20003f8f008 */
[----:B------:R-:W-:Y:S02]  /*219d0*/  LDGSTS.E [R3+0x26f00], desc[UR28][R10.64], !P6 ;  /* 0x26f000000a037fae */ /* 0x000fe4000f1a101c */
[----:B------:R-:W-:-:S02]  /*219e0*/  IMAD.WIDE R6, R249, 0x4, R228 ;  /* 0x00000004f9067825 */ /* 0x000fc400078e02e4 */
[----:B------:R-:W-:Y:S01]  /*219f0*/  LDGSTS.E [R3+0x26f80], desc[UR28][R8.64], !P6 ;  /* 0x26f8000008037fae */ /* 0x000fe2000f1a101c */
[----:B------:R-:W-:Y:S01]  /*21a00*/  PLOP3.LUT P6, PT, PT, PT, UP0, 0x80, 0x8 ;  /* 0x000000000008781c */ /* 0x000fe20003fcf008 */
[C---:B------:R-:W-:Y:S02]  /*21a10*/  IMAD.WIDE R4, R249.reuse, 0x4, R230 ;  /* 0x00000004f9047825 */ /* 0x040fe400078e02e6 */
[----:B------:R-:W2:Y:S02]  /*21a20*/  LDL.64 R174, [R1+0xe70] ;  /* 0x000e700001ae7983 */ /* 0x000ea40000100a00 */
[C---:B------:R-:W-:Y:S02]  /*21a30*/  IMAD.WIDE R232, R249.reuse, 0x4, R232 ;  /* 0x00000004f9e87825 */ /* 0x040fe400078e02e8 */
[----:B------:R-:W-:Y:S02]  /*21a40*/  LDGSTS.E [R3+0x27300], desc[UR28][R6.64], !P0 ;  /* 0x2730000006037fae */ /* 0x000fe4000c1a101c */
[----:B------:R-:W-:-:S02]  /*21a50*/  IMAD.WIDE R234, R249, 0x4, R234 ;  /* 0x00000004f9ea7825 */ /* 0x000fc400078e02ea */
[----:B------:R-:W-:Y:S02]  /*21a60*/  LDGSTS.E [R3+0x27380], desc[UR28][R4.64], !P0 ;  /* 0x2738000004037fae */ /* 0x000fe4000c1a101c */
[C---:B------:R-:W-:Y:S02]  /*21a70*/  IMAD.WIDE R236, R249.reuse, 0x4, R236 ;  /* 0x00000004f9ec7825 */ /* 0x040fe400078e02ec */
[----:B------:R-:W-:Y:S02]  /*21a80*/  LDGSTS.E [R3+0x27700], desc[UR28][R232.64], !P1 ;  /* 0x27700000e8037fae */ /* 0x000fe4000c9a101c */
[C---:B------:R-:W-:Y:S02]  /*21a90*/  IMAD.WIDE R238, R249.reuse, 0x4, R238 ;  /* 0x00000004f9ee7825 */ /* 0x040fe400078e02ee */
[----:B------:R-:W-:Y:S02]  /*21aa0*/  LDGSTS.E [R3+0x27780], desc[UR28][R234.64], !P1 ;  /* 0x27780000ea037fae */ /* 0x000fe4000c9a101c */
[----:B------:R-:W-:-:S02]  /*21ab0*/  IMAD.WIDE R126, R249, 0x4, R240 ;  /* 0x00000004f97e7825 */ /* 0x000fc400078e02f0 */
[----:B------:R-:W-:Y:S02]  /*21ac0*/  LDGSTS.E [R3+0x27b00], desc[UR28][R236.64], !P2 ;  /* 0x27b00000ec037fae */ /* 0x000fe4000d1a101c */
[----:B------:R-:W-:Y:S02]  /*21ad0*/  IMAD.WIDE R124, R249, 0x4, R242 ;  /* 0x00000004f97c7825 */ /* 0x000fe400078e02f2 */
[----:B------:R-:W-:Y:S04]  /*21ae0*/  LDGSTS.E [R3+0x27b80], desc[UR28][R238.64], !P2 ;  /* 0x27b80000ee037fae */ /* 0x000fe8000d1a101c */
[----:B------:R-:W-:Y:S04]  /*21af0*/  LDGSTS.E [R3+0x27f00], desc[UR28][R126.64], !P4 ;  /* 0x27f000007e037fae */ /* 0x000fe8000e1a101c */
[----:B------:R-:W-:Y:S04]  /*21b00*/  LDGSTS.E [R3+0x27f80], desc[UR28][R124.64], !P6 ;  /* 0x27f800007c037fae */ /* 0x000fe8000f1a101c */
[----:B------:R-:W0:Y:S04]  /*21b10*/  LDGDEPBAR ;  /* 0x00000000000079af */ /* 0x000e280000000000 */
[----:B------:R1:W-:Y:S04]  /*21b20*/  STL.64 [R1+0x3b8], R126 ;  /* 0x0003b87e01007387 */ /* 0x0003e80000100a00 */
[----:B------:R3:W-:Y:S04]  /*21b30*/  STL.64 [R1+0x3b0], R124 ;  /* 0x0003b07c01007387 */ /* 0x0007e80000100a00 */
[----:B------:R-:W4:Y:S04]  /*21b40*/  LDL.64 R128, [R1+0x638] ;  /* 0x0006380001807983 */ /* 0x000f280000100a00 */
[----:B-1----:R-:W4:Y:S04]  /*21b50*/  LDL.64 R126, [R1+0x5f8] ;  /* 0x0005f800017e7983 */ /* 0x002f280000100a00 */
[----:B---3--:R-:W3:Y:S04]  /*21b60*/  LDL.64 R124, [R1+0xe30] ;  /* 0x000e3000017c7983 */ /* 0x008ee80000100a00 */
        /* <DEDUP_REMOVED lines=24> */
[----:B------:R-:W3:Y:S04]  /*21cf0*/  LDL.64 R180, [R1+0x678] ;  /* 0x0006780001b47983 */ /* 0x000ee80000100a00 */
[----:B------:R-:W-:Y:S04]  /*21d00*/  LDGSTS.E [R2+0x13080], desc[UR28][R250.64], P3 ;  /* 0x13080000fa027fae */ /* 0x000fe800099a101c */
        /* <DEDUP_REMOVED lines=14> */
[----:B------:R-:W2:Y:S04]  /*21df0*/  LDL.64 R174, [R1+0x1a18] ;  /* 0x001a180001ae7983 */ /* 0x000ea80000100a00 */
[----:B---3--:R-:W-:Y:S04]  /*21e00*/  LDGSTS.E [R2+0x13880], desc[UR28][R180.64], P3 ;  /* 0x13880000b4027fae */ /* 0x008fe800099a101c */
[----:B------:R-:W-:Y:S04]  /*21e10*/  LDGSTS.E [R2+0x14000], desc[UR28][R124.64], P5 ;  /* 0x140000007c027fae */ /* 0x000fe8000a9a101c */
[----:B----4-:R-:W-:Y:S04]  /*21e20*/  LDGSTS.E [R2+0x14080], desc[UR28][R128.64], P3 ;  /* 0x1408000080027fae */ /* 0x010fe800099a101c */
[----:B------:R-:W3:Y:S04]  /*21e30*/  LDL.64 R180, [R1+0xaa8] ;  /* 0x000aa80001b47983 */ /* 0x000ee80000100a00 */
[----:B------:R-:W-:Y:S04]  /*21e40*/  LDGSTS.E [R2+0x14800], desc[UR28][R250.64], P5 ;  /* 0x14800000fa027fae */ /* 0x000fe8000a9a101c */
[----:B------:R-:W-:Y:S04]  /*21e50*/  LDGSTS.E [R2+0x14880], desc[UR28][R126.64], P3 ;  /* 0x148800007e027fae */ /* 0x000fe800099a101c */
[----:B------:R-:W-:Y:S04]  /*21e60*/  LDGSTS.E [R2+0x15000], desc[UR28][R130.64], P5 ;  /* 0x1500000082027fae */ /* 0x000fe8000a9a101c */
[----:B------:R-:W4:Y:S04]  /*21e70*/  LDL.64 R250, [R1+0x1b18] ;  /* 0x001b180001fa7983 */ /* 0x000f280000100a00 */
        /* <DEDUP_REMOVED lines=30> */
[----:B------:R-:W-:Y:S04]  /*22060*/  LDGSTS.E [R2+0x1a800], desc[UR28][R166.64], P5 ;  /* 0x1a800000a6027fae */ /* 0x000fe8000a9a101c */
[----:B------:R-:W-:Y:S04]  /*22070*/  LDGSTS.E [R2+0x1a880], desc[UR28][R172.64], P3 ;  /* 0x1a880000ac027fae */ /* 0x000fe800099a101c */
        /* <DEDUP_REMOVED lines=18> */
[----:B---3--:R-:W-:Y:S04]  /*221a0*/  LDGSTS.E [R2+0x1b000], desc[UR28][R180.64], P5 ;  /* 0x1b000000b4027fae */ /* 0x008fe8000a9a101c */
[----:B------:R-:W3:Y:S04]  /*221b0*/  LDL.64 R180, [R1+0x22c8] ;  /* 0x0022c80001b47983 */ /* 0x000ee80000100a00 */
[----:B----4-:R-:W-:Y:S04]  /*221c0*/  LDGSTS.E [R2+0x1b080], desc[UR28][R250.64], P3 ;  /* 0x1b080000fa027fae */ /* 0x010fe800099a101c */
[----:B------:R-:W4:Y:S04]  /*221d0*/  LDL.64 R250, [R1+0xf28] ;  /* 0x000f280001fa7983 */ /* 0x000f280000100a00 */
[----:B--2---:R-:W-:Y:S04]  /*221e0*/  LDGSTS.E [R2+0x1b800], desc[UR28][R174.64], P5 ;  /* 0x1b800000ae027fae */ /* 0x004fe8000a9a101c */
[----:B------:R-:W-:Y:S04]  /*221f0*/  LDGSTS.E [R2+0x1b880], desc[UR28][R124.64], P3 ;  /* 0x1b8800007c027fae */ /* 0x000fe800099a101c */
[----:B------:R-:W-:Y:S04]  /*22200*/  LDGSTS.E [R2+0x1c000], desc[UR28][R128.64], P5 ;  /* 0x1c00000080027fae */ /* 0x000fe8000a9a101c */
[----:B------:R-:W2:Y:S04]  /*22210*/  LDL.64 R174, [R1+0x6f0] ;  /* 0x0006f00001ae7983 */ /* 0x000ea80000100a00 */
[----:B------:R-:W2:Y:S04]  /*22220*/  LDL.64 R124, [R1+0xe68] ;  /* 0x000e6800017c7983 */ /* 0x000ea80000100a00 */
[----:B------:R-:W2:Y:S04]  /*22230*/  LDL.64 R128, [R1+0x670] ;  /* 0x0006700001807983 */ /* 0x000ea80000100a00 */
[----:B---3--:R-:W-:Y:S04]  /*22240*/  LDGSTS.E [R2+0x1c080], desc[UR28][R180.64], P3 ;  /* 0x1c080000b4027fae */ /* 0x008fe800099a101c */
[----:B------:R-:W-:Y:S04]  /*22250*/  LDGSTS.E [R2+0x1c800], desc[UR28][R126.64], P5 ;  /* 0x1c8000007e027fae */ /* 0x000fe8000a9a101c */
[----:B------:R-:W-:Y:S04]  /*22260*/  LDGSTS.E [R2+0x1c880], desc[UR28][R130.64], P3 ;  /* 0x1c88000082027fae */ /* 0x000fe800099a101c */
        /* <DEDUP_REMOVED lines=54> */
[----:B------:R-:W-:Y:S04]  /*225d0*/  LDGSTS.E [R248+0x13900], desc[UR28][R124.64], P5 ;  /* 0x139000007cf87fae */ /* 0x000fe8000a9a101c */
[----:B------:R-:W-:Y:S04]  /*225e0*/  LDGSTS.E [R248+0x13980], desc[UR28][R128.64], P3 ;  /* 0x1398000080f87fae */ /* 0x000fe800099a101c */
[----:B------:R-:W4:Y:S04]  /*225f0*/  LDL.64 R250, [R1+0xae8] ;  /* 0x000ae80001fa7983 */ /* 0x000f280000100a00 */
[----:B------:R-:W4:Y:S04]  /*22600*/  LDL.64 R124, [R1+0x1b28] ;  /* 0x001b2800017c7983 */ /* 0x000f280000100a00 */
[----:B------:R-:W4:Y:S04]  /*22610*/  LDL.64 R128, [R1+0x2340] ;  /* 0x0023400001807983 */ /* 0x000f280000100a00 */
[----:B--2---:R-:W-:Y:S04]  /*22620*/  LDGSTS.E [R248+0x14100], desc[UR28][R174.64], P5 ;  /* 0x14100000aef87fae */ /* 0x004fe8000a9a101c */
[----:B------:R-:W-:Y:S04]  /*22630*/  LDGSTS.E [R248+0x14180], desc[UR28][R126.64], P3 ;  /* 0x141800007ef87fae */ /* 0x000fe800099a101c */
[----:B------:R-:W-:Y:S04]  /*22640*/  LDGSTS.E [R248+0x14900], desc[UR28][R130.64], P5 ;  /* 0x1490000082f87fae */ /* 0x000fe8000a9a101c */
[----:B------:R-:W2:Y:S04]  /*22650*/  LDL.64 R174, [R1+0x1aa8] ;  /* 0x001aa80001ae7983 */ /* 0x000ea80000100a00 */
        /* <DEDUP_REMOVED lines=38> */
[----:B------:R-:W-:Y:S04]  /*228c0*/  LDGSTS.E [R248+0x1a100], desc[UR28][R166.64], P5 ;  /* 0x1a100000a6f87fae */ /* 0x000fe8000a9a101c */
[----:B------:R-:W-:Y:S04]  /*228d0*/  LDGSTS.E [R248+0x1a180], desc[UR28][R172.64], P3 ;  /* 0x1a180000acf87fae */ /* 0x000fe800099a101c */
        /* <DEDUP_REMOVED lines=9> */
[----:B------:R-:W4:Y:S04]  /*22970*/  LDL.64 R250, [R1+0x2338] ;  /* 0x0023380001fa7983 */ /* 0x000f280000100a00 */
[----:B--2---:R-:W-:Y:S04]  /*22980*/  LDGSTS.E [R248+0x1a980], desc[UR28][R174.64], P3 ;  /* 0x1a980000aef87fae */ /* 0x004fe800099a101c */
[----:B------:R-:W2:Y:S04]  /*22990*/  LDL.64 R174, [R1+0xf60] ;  /* 0x000f600001ae7983 */ /* 0x000ea80000100a00 */
[----:B---3--:R-:W-:Y:S04]  /*229a0*/  LDGSTS.E [R248+0x1b100], desc[UR28][R180.64], P5 ;  /* 0x1b100000b4f87fae */ /* 0x008fe8000a9a101c */
[----:B------:R-:W-:Y:S04]  /*229b0*/  LDGSTS.E [R248+0x1b180], desc[UR28][R124.64], P3 ;  /* 0x1b1800007cf87fae */ /* 0x000fe800099a101c */
[----:B------:R-:W-:Y:S04]  /*229c0*/  LDGSTS.E [R248+0x1b900], desc[UR28][R128.64], P5 ;  /* 0x1b90000080f87fae */ /* 0x000fe8000a9a101c */
[----:B------:R-:W3:Y:S04]  /*229d0*/  LDL.64 R180, [R1+0x728] ;  /* 0x0007280001b47983 */ /* 0x000ee80000100a00 */
[----:B------:R-:W3:Y:S04]  /*229e0*/  LDL.64 R124, [R1+0xea0] ;  /* 0x000ea000017c7983 */ /* 0x000ee80000100a00 */
[----:B------:R-:W3:Y:S04]  /*229f0*/  LDL.64 R128, [R1+0x6a8] ;  /* 0x0006a80001807983 */ /* 0x000ee80000100a00 */
[----:B----4-:R-:W-:Y:S04]  /*22a00*/  LDGSTS.E [R248+0x1b980], desc[UR28][R250.64], P3 ;  /* 0x1b980000faf87fae */ /* 0x010fe800099a101c */
        /* <DEDUP_REMOVED lines=16> */
[----:B------:R1:W-:Y:S04]  /*22b10*/  LDGSTS.E [R248+0x1f980], desc[UR28][R168.64], P3 ;  /* 0x1f980000a8f87fae */ /* 0x0003e800099a101c */
[----:B------:R-:W-:Y:S04]  /*22b20*/  LDGSTS.E [R247+0x10200], desc[UR28][R156.64], P5 ;  /* 0x102000009cf77fae */ /* 0x000fe8000a9a101c */
[----:B------:R-:W-:Y:S04]  /*22b30*/  LDGSTS.E [R247+0x10280], desc[UR28][R178.64], P3 ;  /* 0x10280000b2f77fae */ /* 0x000fe800099a101c */
[----:B------:R-:W-:Y:S04]  /*22b40*/  LDGSTS.E [R247+0x10a00], desc[UR28][R158.64], P5 ;  /* 0x10a000009ef77fae */ /* 0x000fe8000a9a101c */
[----:B------:R-:W-:Y:S04]  /*22b50*/  LDGSTS.E [R247+0x10a80], desc[UR28][R176.64], P3 ;  /* 0x10a80000b0f77fae */ /* 0x000fe800099a101c */
[----:B------:R-:W-:Y:S04]  /*22b60*/  LDGSTS.E [R247+0x11200], desc[UR28][R164.64], P5 ;  /* 0x11200000a4f77fae */ /* 0x000fe8000a9a101c */
[----:B------:R-:W-:Y:S04]  /*22b70*/  LDGSTS.E [R247+0x11280], desc[UR28][R182.64], P3 ;  /* 0x11280000b6f77fae */ /* 0x000fe800099a101c */
        /* <DEDUP_REMOVED lines=618> */
[----:B----4-:R-:W-:Y:S04]  /*25220*/  LDGSTS.E [R3+0x1f600], desc[UR28][R250.64], P5 ;  /* 0x1f600000fa037fae */ /* 0x010fe8000a9a101c */
[----:B------:R-:W-:Y:S04]  /*25230*/  LDGSTS.E [R3+0x1f680], desc[UR28][R166.64], P3 ;  /* 0x1f680000a6037fae */ /* 0x000fe800099a101c */
[----:B------:R-:W-:Y:S04]  /*25240*/  LDGSTS.E [R3+0x1fe00], desc[UR28][R172.64], P5 ;  /* 0x1fe00000ac037fae */ /* 0x000fe8000a9a101c */
[----:B------:R-:W4:Y:S04]  /*25250*/  LDL.64 R250, [R1+0x10a8] ;  /* 0x0010a80001fa7983 */ /* 0x000f280000100a00 */
[----:B--2---:R-:W-:Y:S04]  /*25260*/  LDGSTS.E [R3+0x1fe80], desc[UR28][R174.64], P3 ;  /* 0x1fe80000ae037fae */ /* 0x004fe800099a101c */
[----:B------:R-:W2:Y:S04]  /*25270*/  LDL.64 R2, [R1+0x500] ;  /* 0x0005000001027983 */ /* 0x000ea80000100a00 */
[----:B------:R1:W-:Y:S04]  /*25280*/  STL [R1+0x3a0], RZ ;  /* 0x0003a0ff01007387 */ /* 0x0003e80000100800 */
[----:B------:R1:W-:Y:S04]  /*25290*/  STL [R1+0x3a4], RZ ;  /* 0x0003a4ff01007387 */ /* 0x0003e80000100800 */
        /* <DEDUP_REMOVED lines=71> */
[----:B------:R-:W2:Y:S04]  /*25710*/  LDL.64 R144, [R1+0xab0] ;  /* 0x000ab00001907983 */ /* 0x000ea80000100a00 */
[----:B------:R-:W2:Y:S04]  /*25720*/  LDL.64 R132, [R1+0x1b08] ;  /* 0x001b080001847983 */ /* 0x000ea80000100a00 */
[----:B----4-:R-:W-:Y:S04]  /*25730*/  LDGSTS.E [R0+0x18700], desc[UR28][R250.64], P5 ;  /* 0x18700000fa007fae */ /* 0x010fe8000a9a101c */
[----:B------:R-:W4:Y:S04]  /*25740*/  LDL.64 R134, [R1+0x2360] ;  /* 0x0023600001867983 */ /* 0x000f280000100a00 */
        /* <DEDUP_REMOVED lines=19> */
[----:B------:R1:W-:Y:S04]  /*25880*/  STL [R1+0x3a8], RZ ;  /* 0x0003a8ff01007387 */ /* 0x0003e80000100800 */
        /* <DEDUP_REMOVED lines=133> */
[----:B------:R1:W-:Y:S04]  /*260e0*/  STL [R1], RZ ;  /* 0x000000ff01007387 */ /* 0x0003e80000100800 */
        /* <DEDUP_REMOVED lines=231> */
[----:B------:R-:W-:Y:S04]  /*26f60*/  LDGSTS.E [R0+0x18780], desc[UR28][R190.64], P3 ;  /* 0x18780000be007fae */ /* 0x000fe800099a101c */
[----:B------:R1:W-:Y:S04]  /*26f70*/  STL [R1+0x280], RZ ;  /* 0x000280ff01007387 */ /* 0x0003e80000100800 */
[----:B--2---:R-:W-:Y:S04]  /*26f80*/  LDGSTS.E [R0+0x18f00], desc[UR28][R188.64], P5 ;  /* 0x18f00000bc007fae */ /* 0x004fe8000a9a101c */
[----:B------:R2:W-:Y:S04]  /*26f90*/  STL [R1+0x284], RZ ;  /* 0x000284ff01007387 */ /* 0x0005e80000100800 */
[----:B------:R-:W-:Y:S04]  /*26fa0*/  LDGSTS.E [R0+0x18f80], desc[UR28][R124.64], P3 ;  /* 0x18f800007c007fae */ /* 0x000fe800099a101c */
        /* <DEDUP_REMOVED lines=11> */
[----:B---3--:R-:W-:Y:S04]  /*27060*/  LDGSTS.E [R0+0x1a780], desc[UR28][R146.64], P3 ;  /* 0x1a78000092007fae */ /* 0x008fe800099a101c */
[----:B------:R2:W-:Y:S04]  /*27070*/  STL [R1+0x260], RZ ;  /* 0x000260ff01007387 */ /* 0x0005e80000100800 */
[----:B------:R-:W-:Y:S04]  /*27080*/  LDGSTS.E [R0+0x1af00], desc[UR28][R144.64], P5 ;  /* 0x1af0000090007fae */ /* 0x000fe8000a9a101c */
[----:B------:R2:W-:Y:S04]  /*27090*/  STL [R1+0x264], RZ ;  /* 0x000264ff01007387 */ /* 0x0005e80000100800 */
[----:B------:R-:W-:Y:S04]  /*270a0*/  LDGSTS.E [R0+0x1af80], desc[UR28][R132.64], P3 ;  /* 0x1af8000084007fae */ /* 0x000fe800099a101c */
[----:B------:R2:W-:Y:S04]  /*270b0*/  STL [R1+0x268], RZ ;  /* 0x000268ff01007387 */ /* 0x0005e80000100800 */
[----:B----4-:R-:W-:Y:S04]  /*270c0*/  LDGSTS.E [R0+0x1b700], desc[UR28][R134.64], P5 ;  /* 0x1b70000086007fae */ /* 0x010fe8000a9a101c */
        /* <DEDUP_REMOVED lines=37> */
[----:B------:R3:W-:Y:S04]  /*27320*/  LDGSTS.E [R0+0x1ff80], desc[UR28][R250.64], P3 ;  /* 0x1ff80000fa007fae */ /* 0x0007e800099a101c */
[----:B------:R2:W-:Y:S04]  /*27330*/  STL [R1+0x1c8], RZ ;  /* 0x0001c8ff01007387 */ /* 0x0005e80000100800 */
[----:B------:R-:W0:Y:S04]  /*27340*/  LDGDEPBAR ;  /* 0x00000000000079af */ /* 0x000e280000000000 */
[----:B------:R2:W-:Y:S01]  /*27350*/  STL [R1+0x1cc], RZ ;  /* 0x0001ccff01007387 */ /* 0x0005e20000100800 */
[----:B------:R-:W-:Y:S01]  /*27360*/  UISETP.GE.AND UP0, UPT, UR4, 0x40, UPT ;  /* 0x000000400400788c */ /* 0x000fe2000bf06270 */
[----:B------:R-:W-:-:S02]  /*27370*/  CS2R R216, SRZ ;  /* 0x0000000000d87805 */ /* 0x000fc4000001ff00 */
[----:B------:R-:W-:Y:S02]  /*27380*/  CS2R R218, SRZ ;  /* 0x0000000000da7805 */ /* 0x000fe4000001ff00 */
[----:B------:R-:W-:Y:S02]  /*27390*/  CS2R R212, SRZ ;  /* 0x0000000000d47805 */ /* 0x000fe4000001ff00 */
[----:B------:R-:W-:Y:S02]  /*273a0*/  CS2R R214, SRZ ;  /* 0x0000000000d67805 */ /* 0x000fe4000001ff00 */
[----:B-1----:R-:W-:Y:S02]  /*273b0*/  CS2R R248, SRZ ;  /* 0x0000000000f87805 */ /* 0x002fe4000001ff00 */
[----:B---3--:R-:W-:Y:S02]  /*273c0*/  CS2R R250, SRZ ;  /* 0x0000000000fa7805 */ /* 0x008fe4000001ff00 */
[----:B------:R-:W-:-:S02]  /*273d0*/  CS2R R244, SRZ ;  /* 0x0000000000f47805 */ /* 0x000fc4000001ff00 */
[----:B------:R-:W-:Y:S02]  /*273e0*/  CS2R R246, SRZ ;  /* 0x0000000000f67805 */ /* 0x000fe4000001ff00 */
[----:B------:R-:W-:Y:S02]  /*273f0*/  CS2R R240, SRZ ;  /* 0x0000000000f07805 */ /* 0x000fe4000001ff00 */
[----:B------:R-:W-:Y:S02]  /*27400*/  CS2R R242, SRZ ;  /* 0x0000000000f27805 */ /* 0x000fe4000001ff00 */
[----:B------:R-:W-:Y:S02]  /*27410*/  CS2R R228, SRZ ;  /* 0x0000000000e47805 */ /* 0x000fe4000001ff00 */
[----:B------:R-:W-:Y:S02]  /*27420*/  CS2R R230, SRZ ;  /* 0x0000000000e67805 */ /* 0x000fe4000001ff00 */
        /* <DEDUP_REMOVED lines=43> */
[----:B------:R-:W-:Y:S01]  /*276e0*/  CS2R R126, SRZ ;  /* 0x00000000007e7805 */ /* 0x000fe2000001ff00 */
[----:B--2---:R-:W-:Y:S06]  /*276f0*/  BRA.U !UP0, `(.L_x_0) ;  /* 0x00000429085c7547 */ /* 0x004fec000b800000 */
[----:B------:R-:W2:Y:S04]  /*27700*/  LDL.LU.64 R144, [R1+0x390] ;  /* 0x0003900001907983 */ /* 0x000ea80000300a00 */
[----:B------:R-:W3:Y:S04]  /*27710*/  LDL.LU.64 R146, [R1+0x398] ;  /* 0x0003980001927983 */ /* 0x000ee80000300a00 */
[----:B------:R-:W4:Y:S04]  /*27720*/  LDL.LU.64 R128, [R1+0xb8] ;  /* 0x0000b80001807983 */ /* 0x000f280000300a00 */
[----:B------:R-:W4:Y:S04]  /*27730*/  LDL.LU.64 R130, [R1+0xb0] ;  /* 0x0000b00001827983 */ /* 0x000f280000300a00 */
[----:B------:R-:W4:Y:S04]  /*27740*/  LDL.LU.64 R148, [R1+0x360] ;  /* 0x0003600001947983 */ /* 0x000f280000300a00 */
[----:B------:R-:W4:Y:S04]  /*27750*/  LDL.LU.64 R150, [R1+0x358] ;  /* 0x0003580001967983 */ /* 0x000f280000300a00 */
[----:B------:R-:W4:Y:S04]  /*27760*/  LDL.LU.64 R124, [R1+0xa8] ;  /* 0x0000a800017c7983 */ /* 0x000f280000300a00 */
[----:B------:R-:W4:Y:S01]  /*27770*/  LDL.LU.64 R126, [R1+0xa0] ;  /* 0x0000a000017e7983 */ /* 0x000f220000300a00 */
[----:B--2---:R-:W-:-:S03]  /*27780*/  MOV R0, R145 ;  /* 0x0000009100007202 */ /* 0x004fc60000000f00 */
[----:B------:R-:W-:Y:S04]  /*27790*/  STL [R1+0x1edc], R144 ;  /* 0x001edc9001007387 */ /* 0x000fe80000100800 */
[----:B---3--:R-:W-:Y:S04]  /*277a0*/  STL [R1+0x1ee4], R146 ;  /* 0x001ee49201007387 */ /* 0x008fe80000100800 */
[----:B------:R1:W-:Y:S04]  /*277b0*/  STL [R1+0x1ed8], R0 ;  /* 0x001ed80001007387 */ /* 0x0003e80000100800 */
[----:B----4-:R-:W-:Y:S01]  /*277c0*/  STL [R1+0x1ee8], R128 ;  /* 0x001ee88001007387 */ /* 0x010fe20000100800 */
[----:B-1----:R-:W-:-:S05]  /*277d0*/  IMAD.MOV.U32 R0, RZ, RZ, R147 ;  /* 0x000000ffff007224 */ /* 0x002fca00078e0093 */
[----:B------:R1:W-:Y:S04]  /*277e0*/  STL [R1+0x1ee0], R0 ;  /* 0x001ee00001007387 */ /* 0x0003e80000100800 */
[----:B------:R-:W-:Y:S01]  /*277f0*/  STL [R1+0x1ed4], R130 ;  /* 0x001ed48201007387 */ /* 0x000fe20000100800 */
[----:B-1----:R-:W-:-:S05]  /*27800*/  IMAD.MOV.U32 R0, RZ, RZ, R129 ;  /* 0x000000ffff007224 */ /* 0x002fca00078e0081 */
[----:B------:R1:W-:Y:S04]  /*27810*/  STL [R1+0x1ed0], R0 ;  /* 0x001ed00001007387 */ /* 0x0003e80000100800 */
[----:B------:R-:W-:Y:S01]  /*27820*/  STL [R1+0x1ecc], R100 ;  /* 0x001ecc6401007387 */ /* 0x000fe20000100800 */
[----:B-1----:R-:W-:-:S05]  /*27830*/  MOV R0, R131 ;  /* 0x0000008300007202 */ /* 0x002fca0000000f00 */
[----:B------:R1:W-:Y:S04]  /*27840*/  STL [R1+0x1ec8], R0 ;  /* 0x001ec80001007387 */ /* 0x0003e80000100800 */
[----:B------:R-:W2:Y:S04]  /*27850*/  LDL.LU.64 R144, [R1+0x350] ;  /* 0x0003500001907983 */ /* 0x000ea80000300a00 */
[----:B------:R-:W-:Y:S04]  /*27860*/  STL [R1+0x1ec0], R101 ;  /* 0x001ec06501007387 */ /* 0x000fe80000100800 */
[----:B------:R-:W3:Y:S04]  /*27870*/  LDL.LU.64 R128, [R1+0x348] ;  /* 0x0003480001807983 */ /* 0x000ee80000300a00 */
[----:B------:R-:W-:Y:S04]  /*27880*/  STL [R1+0x1ec4], R98 ;  /* 0x001ec46201007387 */ /* 0x000fe80000100800 */
[----:B------:R-:W4:Y:S01]  /*27890*/  LDL.LU.64 R130, [R1+0x98] ;  /* 0x0000980001827983 */ /* 0x000f220000300a00 */
[----:B-1----:R-:W-:-:S03]  /*278a0*/  IMAD.MOV.U32 R0, RZ, RZ, R149 ;  /* 0x000000ffff007224 */ /* 0x002fc600078e0095 */
[----:B------:R-:W-:Y:S04]  /*278b0*/  STL [R1+0x1eb8], R99 ;  /* 0x001eb86301007387 */ /* 0x000fe80000100800 */
[----:B------:R-:W-:Y:S04]  /*278c0*/  STL [R1+0x1ebc], R50 ;  /* 0x001ebc3201007387 */ /* 0x000fe80000100800 */
[----:B------:R-:W-:Y:S04]  /*278d0*/  STL [R1+0x1eb0], R51 ;  /* 0x001eb03301007387 */ /* 0x000fe80000100800 */
[----:B------:R-:W4:Y:S04]  /*278e0*/  LDL.LU.64 R146, [R1+0x90] ;  /* 0x0000900001927983 */ /* 0x000f280000300a00 */
[----:B------:R-:W-:Y:S04]  /*278f0*/  STL [R1+0x1eb4], R48 ;  /* 0x001eb43001007387 */ /* 0x000fe80000100800 */
[----:B------:R-:W-:Y:S04]  /*27900*/  STL [R1+0x1ea8], R49 ;  /* 0x001ea83101007387 */ /* 0x000fe80000100800 */
[----:B------:R-:W-:Y:S04]  /*27910*/  STL [R1+0x1eac], R148 ;  /* 0x001eac9401007387 */ /* 0x000fe80000100800 */
[----:B------:R-:W-:Y:S04]  /*27920*/  STL [R1+0x1ea4], R150 ;  /* 0x001ea49601007387 */ /* 0x000fe80000100800 */
[----:B------:R1:W-:Y:S04]  /*27930*/  STL [R1+0x1ea0], R0 ;  /* 0x001ea00001007387 */ /* 0x0003e80000100800 */
[----:B------:R-:W-:Y:S01]  /*27940*/  STL [R1+0x1e9c], R124 ;  /* 0x001e9c7c01007387 */ /* 0x000fe20000100800 */
[----:B-1----:R-:W-:-:S05]  /*27950*/  IMAD.MOV.U32 R0, RZ, RZ, R151 ;  /* 0x000000ffff007224 */ /* 0x002fca00078e0097 */
[----:B------:R1:W-:Y:S04]  /*27960*/  STL [R1+0x1e98], R0 ;  /* 0x001e980001007387 */ /* 0x0003e80000100800 */
[----:B------:R-:W-:Y:S01]  /*27970*/  STL [R1+0x1e94], R126 ;  /* 0x001e947e01007387 */ /* 0x000fe20000100800 */
[----:B-1----:R-:W-:-:S05]  /*27980*/  MOV R0, R125 ;  /* 0x0000007d00007202 */ /* 0x002fca0000000f00 */
[----:B------:R1:W-:Y:S04]  /*27990*/  STL [R1+0x1e90], R0 ;  /* 0x001e900001007387 */ /* 0x0003e80000100800 */
[----:B------:R-:W4:Y:S04]  /*279a0*/  LDL.LU.64 R148, [R1+0x340] ;  /* 0x0003400001947983 */ /* 0x000f280000300a00 */
[----:B------:R-:W4:Y:S01]  /*279b0*/  LDL.LU.64 R124, [R1+0x328] ;  /* 0x00032800017c7983 */ /* 0x000f220000300a00 */
[----:B-1----:R-:W-:-:S05]  /*279c0*/  IMAD.MOV.U32 R0, RZ, RZ, R127 ;  /* 0x000000ffff007224 */ /* 0x002fca00078e007f */
[----:B------:R2:W-:Y:S04]  /*279d0*/  STL [R1+0x1e88], R0 ;  /* 0x001e880001007387 */ /* 0x0005e80000100800 */
[----:B------:R-:W-:Y:S04]  /*279e0*/  STL [R1+0x1e8c], R96 ;  /* 0x001e8c6001007387 */ /* 0x000fe80000100800 */
[----:B------:R-:W4:Y:S04]  /*279f0*/  LDL.LU.64 R126, [R1+0x88] ;  /* 0x00008800017e7983 */ /* 0x000f280000300a00 */
[----:B------:R-:W-:Y:S04]  /*27a00*/  STL [R1+0x1e80], R97 ;  /* 0x001e806101007387 */ /* 0x000fe80000100800 */
[----:B------:R-:W-:Y:S04]  /*27a10*/  STL [R1+0x1e84], R94 ;  /* 0x001e845e01007387 */ /* 0x000fe80000100800 */
[----:B------:R-:W-:Y:S04]  /*27a20*/  STL [R1+0x1e78], R95 ;  /* 0x001e785f01007387 */ /* 0x000fe80000100800 */
[----:B------:R-:W4:Y:S04]  /*27a30*/  LDL.LU.64 R150, [R1+0x80] ;  /* 0x0000800001967983 */ /* 0x000f280000300a00 */
[----:B------:R-:W-:Y:S04]  /*27a40*/  STL [R1+0x1e7c], R184 ;  /* 0x001e7cb801007387 */ /* 0x000fe80000100800 */
[----:B------:R-:W-:Y:S04]  /*27a50*/  STL [R1+0x1e70], R185 ;  /* 0x001e70b901007387 */ /* 0x000fe80000100800 */
[----:B------:R-:W-:Y:S04]  /*27a60*/  STL [R1+0x1e74], R186 ;  /* 0x001e74ba01007387 */ /* 0x000fe80000100800 */
[----:B------:R-:W-:Y:S01]  /*27a70*/  STL [R1+0x1e68], R187 ;  /* 0x001e68bb01007387 */ /* 0x000fe20000100800 */
[----:B--2---:R-:W-:-:S03]  /*27a80*/  IMAD.MOV.U32 R0, RZ, RZ, R145 ;  /* 0x000000ffff007224 */ /* 0x004fc600078e0091 */
[----:B------:R-:W-:Y:S04]  /*27a90*/  STL [R1+0x1e6c], R144 ;  /* 0x001e6c9001007387 */ /* 0x000fe80000100800 */
[----:B---3--:R-:W-:Y:S04]  /*27aa0*/  STL [R1+0x1e64], R128 ;  /* 0x001e648001007387 */ /* 0x008fe80000100800 */
[----:B------:R1:W-:Y:S04]  /*27ab0*/  STL [R1+0x1e60], R0 ;  /* 0x001e600001007387 */ /* 0x0003e80000100800 */
[----:B----4-:R-:W-:Y:S01]  /*27ac0*/  STL [R1+0x1e5c], R130 ;  /* 0x001e5c8201007387 */ /* 0x010fe20000100800 */
[----:B-1----:R-:W-:-:S05]  /*27ad0*/  MOV R0, R129 ;  /* 0x0000008100007202 */ /* 0x002fca0000000f00 */
[----:B------:R1:W-:Y:S04]  /*27ae0*/  STL [R1+0x1e58], R0 ;  /* 0x001e580001007387 */ /* 0x0003e80000100800 */
[----:B------:R-:W2:Y:S01]  /*27af0*/  LDL.LU.64 R128, [R1+0x320] ;  /* 0x0003200001807983 */ /* 0x000ea20000300a00 */
[----:B-1----:R-:W-:-:S03]  /*27b00*/  IMAD.MOV.U32 R0, RZ, RZ, R131 ;  /* 0x000000ffff007224 */ /* 0x002fc600078e0083 */
[----:B------:R-:W3:Y:S04]  /*27b10*/  LDL.LU.64 R130, [R1+0x318] ;  /* 0x0003180001827983 */ /* 0x000ee80000300a00 */
[----:B------:R1:W-:Y:S04]  /*27b20*/  STL [R1+0x1e50], R0 ;  /* 0x001e500001007387 */ /* 0x0003e80000100800 */
[----:B------:R-:W-:Y:S01]  /*27b30*/  STL [R1+0x1e54], R146 ;  /* 0x001e549201007387 */ /* 0x000fe20000100800 */
[----:B-1----:R-:W-:-:S03]  /*27b40*/  IMAD.MOV.U32 R0, RZ, RZ, R147 ;  /* 0x000000ffff007224 */ /* 0x002fc600078e0093 */
[----:B------:R-:W-:Y:S04]  /*27b50*/  STL [R1+0x1e4c], R92 ;  /* 0x001e4c5c01007387 */ /* 0x000fe80000100800 */
[----:B------:R1:W-:Y:S04]  /*27b60*/  STL [R1+0x1e48], R0 ;  /* 0x001e480001007387 */ /* 0x0003e80000100800 */
[----:B------:R-:W-:Y:S04]  /*27b70*/  STL [R1+0x1e40], R93 ;  /* 0x001e405d01007387 */ /* 0x000fe80000100800 */
[----:B------:R-:W-:Y:S04]  /*27b80*/  STL [R1+0x1e44], R90 ;  /* 0x001e445a01007387 */ /* 0x000fe80000100800 */
[----:B------:R-:W-:Y:S04]  /*27b90*/  STL [R1+0x1e38], R91 ;  /* 0x001e385b01007387 */ /* 0x000fe80000100800 */
[----:B------:R-:W-:Y:S04]  /*27ba0*/  STL [R1+0x1e3c], R46 ;  /* 0x001e3c2e01007387 */ /* 0x000fe80000100800 */
[----:B------:R-:W-:Y:S04]  /*27bb0*/  STL [R1+0x1e30], R47 ;  /* 0x001e302f01007387 */ /* 0x000fe80000100800 */
[----:B------:R-:W-:Y:S01]  /*27bc0*/  STL [R1+0x1e34], R44 ;  /* 0x001e342c01007387 */ /* 0x000fe20000100800 */
[----:B-1----:R-:W-:-:S03]  /*27bd0*/  MOV R0, R149 ;  /* 0x0000009500007202 */ /* 0x002fc60000000f00 */
[----:B------:R-:W-:Y:S04]  /*27be0*/  STL [R1+0x1e28], R45 ;  /* 0x001e282d01007387 */ /* 0x000fe80000100800 */
[----:B------:R-:W-:Y:S04]  /*27bf0*/  STL [R1+0x1e2c], R148 ;  /* 0x001e2c9401007387 */ /* 0x000fe80000100800 */
[----:B------:R-:W-:Y:S04]  /*27c00*/  STL [R1+0x1e24], R124 ;  /* 0x001e247c01007387 */ /* 0x000fe80000100800 */
[----:B------:R1:W-:Y:S04]  /*27c10*/  STL [R1+0x1e20], R0 ;  /* 0x001e200001007387 */ /* 0x0003e80000100800 */
[----:B------:R-:W-:Y:S01]  /*27c20*/  STL [R1+0x1e1c], R126 ;  /* 0x001e1c7e01007387 */ /* 0x000fe20000100800 */
[----:B-1----:R-:W-:-:S05]  /*27c30*/  IMAD.MOV.U32 R0, RZ, RZ, R125 ;  /* 0x000000ffff007224 */ /* 0x002fca00078e007d */
[----:B------:R1:W-:Y:S04]  /*27c40*/  STL [R1+0x1e18], R0 ;  /* 0x001e180001007387 */ /* 0x0003e80000100800 */
[----:B------:R-:W4:Y:S01]  /*27c50*/  LDL.LU.64 R124, [R1+0x310] ;  /* 0x00031000017c7983 */ /* 0x000f220000300a00 */
[----:B-1----:R-:W-:-:S03]  /*27c60*/  IMAD.MOV.U32 R0, RZ, RZ, R127 ;  /* 0x000000ffff007224 */ /* 0x002fc600078e007f */
[----:B------:R-:W4:Y:S04]  /*27c70*/  LDL.LU.64 R126, [R1+0x228] ;  /* 0x00022800017e7983 */ /* 0x000f280000300a00 */
[----:B------:R1:W-:Y:S04]  /*27c80*/  STL [R1+0x1e10], R0 ;  /* 0x001e100001007387 */ /* 0x0003e80000100800 */
[----:B------:R-:W-:Y:S01]  /*27c90*/  STL [R1+0x1e14], R150 ;  /* 0x001e149601007387 */ /* 0x000fe20000100800 */
[----:B-1----:R-:W-:-:S03]  /*27ca0*/  MOV R0, R151 ;  /* 0x0000009700007202 */ /* 0x002fc60000000f00 */
[----:B------:R-:W-:Y:S04]  /*27cb0*/  STL [R1+0x1e0c], R88 ;  /* 0x001e0c5801007387 */ /* 0x000fe80000100800 */
[----:B------:R2:W-:Y:S04]  /*27cc0*/  STL [R1+0x1e08], R0 ;  /* 0x001e080001007387 */ /* 0x0005e80000100800 */
[----:B------:R-:W-:Y:S04]  /*27cd0*/  STL [R1+0x1e00], R89 ;  /* 0x001e005901007387 */ /* 0x000fe80000100800 */
[----:B------:R-:W-:Y:S04]  /*27ce0*/  STL [R1+0x1e04], R86 ;  /* 0x001e045601007387 */ /* 0x000fe80000100800 */
[----:B------:R-:W-:Y:S04]  /*27cf0*/  STL [R1+0x1df8], R87 ;  /* 0x001df85701007387 */ /* 0x000fe80000100800 */
        /* <DEDUP_REMOVED lines=8> */
[----:B------:R-:W-:Y:S01]  /*27d80*/  STL [R1+0x1ddc], R154 ;  /* 0x001ddc9a01007387 */ /* 0x000fe20000100800 */
[----:B-1----:R-:W-:-:S05]  /*27d90*/  IMAD.MOV.U32 R0, RZ, RZ, R131 ;  /* 0x000000ffff007224 */ /* 0x002fca00078e0083 */
[----:B------:R4:W-:Y:S04]  /*27da0*/  STL [R1+0x1dd8], R0 ;  /* 0x001dd80001007387 */ /* 0x0009e80000100800 */
[----:B------:R-:W2:Y:S04]  /*27db0*/  LDL.LU.64 R128, [R1+0x220] ;  /* 0x0002200001807983 */ /* 0x000ea80000300a00 */
[----:B------:R-:W-:Y:S04]  /*27dc0*/  STL [R1+0x1dd0], R155 ;  /* 0x001dd09b01007387 */ /* 0x000fe80000100800 */
[----:B------:R-:W3:Y:S04]  /*27dd0*/  LDL.LU.64 R130, [R1+0xd8] ;  /* 0x0000d80001827983 */ /* 0x000ee80000300a00 */
[----:B------:R-:W-:Y:S04]  /*27de0*/  STL [R1+0x1dd4], R152 ;  /* 0x001dd49801007387 */ /* 0x000fe80000100800 */
        /* <DEDUP_REMOVED lines=8> */
[----:B------:R-:W-:Y:S01]  /*27e70*/  STL [R1+0x1da8], R37 ;  /* 0x001da82501007387 */ /* 0x000fe20000100800 */
[----:B----4-:R-:W-:-:S03]  /*27e80*/  MOV R0, R125 ;  /* 0x0000007d00007202 */ /* 0x010fc60000000f00 */
[----:B------:R-:W-:Y:S04]  /*27e90*/  STL [R1+0x1dac], R124 ;  /* 0x001dac7c01007387 */ /* 0x000fe80000100800 */
[----:B------:R-:W-:Y:S04]  /*27ea0*/  STL [R1+0x1da4], R126 ;  /* 0x001da47e01007387 */ /* 0x000fe80000100800 */
[----:B------:R1:W-:Y:S04]  /*27eb0*/  STL [R1+0x1da0], R0 ;  /* 0x001da00001007387 */ /* 0x0003e80000100800 */
[----:B------:R-:W-:Y:S01]  /*27ec0*/  STL [R1+0x1d9c], R122 ;  /* 0x001d9c7a01007387 */ /* 0x000fe20000100800 */
[----:B-1----:R-:W-:-:S05]  /*27ed0*/  IMAD.MOV.U32 R0, RZ, RZ, R127 ;  /* 0x000000ffff007224 */ /* 0x002fca00078e007f */
[----:B------:R2:W-:Y:S04]  /*27ee0*/  STL [R1+0x1d98], R0 ;  /* 0x001d980001007387 */ /* 0x0005e80000100800 */
[----:B------:R-:W4:Y:S04]  /*27ef0*/  LDL.LU.64 R124, [R1+0xd0] ;  /* 0x0000d000017c7983 */ /* 0x000f280000300a00 */
[----:B------:R-:W-:Y:S04]  /*27f00*/  STL [R1+0x1d90], R123 ;  /* 0x001d907b01007387 */ /* 0x000fe80000100800 */
[----:B------:R-:W4:Y:S04]  /*27f10*/  LDL.LU.64 R126, [R1+0xc8] ;  /* 0x0000c800017e7983 */ /* 0x000f280000300a00 */
        /* <DEDUP_REMOVED lines=30> */
[----:B----4-:R-:W-:-:S03]  /*28100*/  IMAD.MOV.U32 R0, RZ, RZ, R125 ;  /* 0x000000ffff007224 */ /* 0x010fc600078e007d */
[----:B------:R-:W-:Y:S04]  /*28110*/  STL [R1+0x1d2c], R124 ;  /* 0x001d2c7c01007387 */ /* 0x000fe80000100800 */
[----:B------:R-:W-:Y:S04]  /*28120*/  STL [R1+0x1d24], R126 ;  /* 0x001d247e01007387 */ /* 0x000fe80000100800 */
[----:B------:R1:W-:Y:S04]  /*28130*/  STL [R1+0x1d20], R0 ;  /* 0x001d200001007387 */ /* 0x0003e80000100800 */
[----:B------:R-:W-:Y:S01]  /*28140*/  STL [R1+0x1d1c], R114 ;  /* 0x001d1c7201007387 */ /* 0x000fe20000100800 */
[----:B-1----:R-:W-:-:S05]  /*28150*/  IMAD.MOV.U32 R0, RZ, RZ, R127 ;  /* 0x000000ffff007224 */ /* 0x002fca00078e007f */
[----:B------:R2:W-:Y:S04]  /*28160*/  STL [R1+0x1d18], R0 ;  /* 0x001d180001007387 */ /* 0x0005e80000100800 */
[----:B------:R-:W-:Y:S04]  /*28170*/  STL [R1+0x1d10], R115 ;  /* 0x001d107301007387 */ /* 0x000fe80000100800 */
        /* <DEDUP_REMOVED lines=12> */
[----:B--2---:R-:W-:-:S03]  /*28240*/  MOV R0, R129 ;  /* 0x0000008100007202 */ /* 0x004fc60000000f00 */
[----:B------:R-:W-:Y:S04]  /*28250*/  STL [R1+0x1cec], R128 ;  /* 0x001cec8001007387 */ /* 0x000fe80000100800 */
[----:B---3--:R-:W-:Y:S04]  /*28260*/  STL [R1+0x1ce0], R130 ;  /* 0x001ce08201007387 */ /* 0x008fe80000100800 */
[----:B------:R1:W-:Y:S04]  /*28270*/  STL [R1+0x1cd8], R0 ;  /* 0x001cd80001007387 */ /* 0x0003e80000100800 */
[----:B------:R-:W-:Y:S01]  /*28280*/  STL [R1+0x1ce4], R110 ;  /* 0x001ce46e01007387 */ /* 0x000fe20000100800 */
[----:B-1----:R-:W-:-:S05]  /*28290*/  IMAD.MOV.U32 R0, RZ, RZ, R131 ;  /* 0x000000ffff007224 */ /* 0x002fca00078e0083 */
[----:B------:R4:W-:Y:S04]  /*282a0*/  STL [R1+0x1cdc], R0 ;  /* 0x001cdc0001007387 */ /* 0x0009e80000100800 */
[----:B------:R-:W-:Y:S04]  /*282b0*/  STL [R1+0x1cd0], R111 ;  /* 0x001cd06f01007387 */ /* 0x000fe80000100800 */
[----:B------:R-:W-:Y:S04]  /*282c0*/  STL [R1+0x1cd4], R108 ;  /* 0x001cd46c01007387 */ /* 0x000fe80000100800 */
[----:B------:R-:W-:Y:S04]  /*282d0*/  STL [R1+0x1cc8], R109 ;  /* 0x001cc86d01007387 */ /* 0x000fe80000100800 */
[----:B------:R-:W2:Y:S04]  /*282e0*/  LDL.LU.64 R148, [R1+0x400] ;  /* 0x0004000001947983 */ /* 0x000ea80000300a00 */
[----:B------:R-:W-:Y:S04]  /*282f0*/  STL [R1+0x1ccc], R68 ;  /* 0x001ccc4401007387 */ /* 0x000fe80000100800 */
[----:B------:R-:W3:Y:S04]  /*28300*/  LDL.LU.64 R150, [R1+0x418] ;  /* 0x0004180001967983 */ /* 0x000ee80000300a00 */
[----:B------:R-:W-:Y:S04]  /*28310*/  STL [R1+0x1cc0], R69 ;  /* 0x001cc04501007387 */ /* 0x000fe80000100800 */
[----:B------:R-:W-:Y:S04]  /*28320*/  STL [R1+0x1cc4], R66 ;  /* 0x001cc44201007387 */ /* 0x000fe80000100800 */
[----:B------:R-:W-:Y:S04]  /*28330*/  STL [R1+0x1cb8], R67 ;  /* 0x001cb84301007387 */ /* 0x000fe80000100800 */
[----:B------:R-:W3:Y:S04]  /*28340*/  LDL.LU.64 R128, [R1+0x380] ;  /* 0x0003800001807983 */ /* 0x000ee80000300a00 */
        /* <DEDUP_REMOVED lines=9> */
[----:B-1----:R-:W-:-:S05]  /*283e0*/  MOV R0, R127 ;  /* 0x0000007f00007202 */ /* 0x002fca0000000f00 */
[----:B------:R2:W-:Y:S04]  /*283f0*/  STL [R1+0x1ca4], R0 ;  /* 0x001ca40001007387 */ /* 0x0005e80000100800 */
[----:B------:R-:W-:Y:S04]  /*28400*/  STL [R1+0x1c90], R107 ;  /* 0x001c906b01007387 */ /* 0x000fe80000100800 */
[----:B------:R-:W-:Y:S04]  /*28410*/  STL [R1+0x1c94], R104 ;  /* 0x001c946801007387 */ /* 0x000fe80000100800 */
[----:B------:R-:W-:Y:S04]  /*28420*/  STL [R1+0x1c88], R105 ;  /* 0x001c886901007387 */ /* 0x000fe80000100800 */
[----:B------:R-:W-:Y:S04]  /*28430*/  STL [R1+0x1c8c], R64 ;  /* 0x001c8c4001007387 */ /* 0x000fe80000100800 */
[----:B------:R-:W4:Y:S04]  /*28440*/  LDL.LU.64 R130, [R1+0x430] ;  /* 0x0004300001827983 */ /* 0x000f280000300a00 */
[----:B------:R-:W-:Y:S04]  /*28450*/  STL [R1+0x1c80], R65 ;  /* 0x001c804101007387 */ /* 0x000fe80000100800 */
[----:B------:R-:W4:Y:S04]  /*28460*/  LDL.LU.64 R144, [R1+0x448] ;  /* 0x0004480001907983 */ /* 0x000f280000300a00 */
[----:B------:R-:W-:Y:S04]  /*28470*/  STL [R1+0x1c84], R62 ;  /* 0x001c843e01007387 */ /* 0x000fe80000100800 */
[----:B------:R-:W-:Y:S04]  /*28480*/  STL [R1+0x1c78], R63 ;  /* 0x001c783f01007387 */ /* 0x000fe80000100800 */
[----:B------:R-:W4:Y:S04]  /*28490*/  LDL.LU.64 R124, [R1+0x3c8] ;  /* 0x0003c800017c7983 */ /* 0x000f280000300a00 */
[----:B------:R-:W-:Y:S04]  /*284a0*/  STL [R1+0x1c7c], R18 ;  /* 0x001c7c1201007387 */ /* 0x000fe80000100800 */
[----:B------:R-:W4:Y:S04]  /*284b0*/  LDL.LU.64 R126, [R1+0x3e0] ;  /* 0x0003e000017e7983 */ /* 0x000f280000300a00 */
        /* <DEDUP_REMOVED lines=10> */
[----:B------:R-:W-:Y:S01]  /*28560*/  STL [R1+0x1c48], R103 ;  /* 0x001c486701007387 */ /* 0x000fe20000100800 */
[----:B-1----:R-:W-:-:S03]  /*28570*/  MOV R0, R129 ;  /* 0x0000008100007202 */ /* 0x002fc60000000f00 */
[----:B------:R1:W-:Y:S04]  /*28580*/  STL [R1+0x1c50], R128 ;  /* 0x001c508001007387 */ /* 0x0003e80000100800 */
[----:B------:R-:W-:Y:S04]  /*28590*/  STL [R1+0x1c54], R60 ;  /* 0x001c543c01007387 */ /* 0x000fe80000100800 */
[----:B------:R4:W-:Y:S04]  /*285a0*/  STL [R1+0x1c4c], R0 ;  /* 0x001c4c0001007387 */ /* 0x0009e80000100800 */
[----:B------:R-:W-:Y:S04]  /*285b0*/  STL [R1+0x1c40], R61 ;  /* 0x001c403d01007387 */ /* 0x000fe80000100800 */
[----:B------:R-:W2:Y:S04]  /*285c0*/  LDL.LU.64 R148, [R1+0x458] ;  /* 0x0004580001947983 */ /* 0x000ea80000300a00 */
[----:B------:R-:W-:Y:S04]  /*285d0*/  STL [R1+0x1c44], R58 ;  /* 0x001c443a01007387 */ /* 0x000fe80000100800 */
[----:B------:R-:W-:Y:S04]  /*285e0*/  STL [R1+0x1c38], R59 ;  /* 0x001c383b01007387 */ /* 0x000fe80000100800 */
[----:B------:R-:W-:Y:S04]  /*285f0*/  STL [R1+0x1c3c], R14 ;  /* 0x001c3c0e01007387 */ /* 0x000fe80000100800 */
[----:B------:R-:W3:Y:S04]  /*28600*/  LDL.LU.64 R146, [R1+0x468] ;  /* 0x0004680001927983 */ /* 0x000ee80000300a00 */
[----:B------:R-:W-:Y:S04]  /*28610*/  STL [R1+0x1c30], R15 ;  /* 0x001c300f01007387 */ /* 0x000fe80000100800 */
[----:B------:R-:W3:Y:S04]  /*28620*/  LDL.LU.64 R150, [R1+0x3f8] ;  /* 0x0003f80001967983 */ /* 0x000ee80000300a00 */
[----:B------:R-:W-:Y:S04]  /*28630*/  STL [R1+0x1c34], R12 ;  /* 0x001c340c01007387 */ /* 0x000fe80000100800 */
[----:B-1----:R-:W3:Y:S04]  /*28640*/  LDL.LU.64 R128, [R1+0x410] ;  /* 0x0004100001807983 */ /* 0x002ee80000300a00 */
[----:B------:R-:W-:Y:S01]  /*28650*/  STL [R1+0x1c08], R13 ;  /* 0x001c080d01007387 */ /* 0x000fe20000100800 */
[----:B----4-:R-:W-:-:S03]  /*28660*/  IMAD.MOV.U32 R0, RZ, RZ, R131 ;  /* 0x000000ffff007224 */ /* 0x010fc600078e0083 */
[----:B------:R1:W-:Y:S04]  /*28670*/  STL [R1+0x1c10], R130 ;  /* 0x001c108201007387 */ /* 0x0003e80000100800 */
[----:B------:R-:W-:Y:S04]  /*28680*/  STL [R1+0x1c18], R144 ;  /* 0x001c189001007387 */ /* 0x000fe80000100800 */
[----:B------:R4:W-:Y:S04]  /*28690*/  STL [R1+0x1c0c], R0 ;  /* 0x001c0c0001007387 */ /* 0x0009e80000100800 */
[----:B-1----:R-:W3:Y:S01]  /*286a0*/  LDL.LU.64 R130, [R1+0x368] ;  /* 0x0003680001827983 */ /* 0x002ee20000300a00 */
[----:B----4-:R-:W-:-:S03]  /*286b0*/  IMAD.MOV.U32 R0, RZ, RZ, R145 ;  /* 0x000000ffff007224 */ /* 0x010fc600078e0091 */
[----:B------:R-:W-:Y:S04]  /*286c0*/  STL [R1+0x1c20], R124 ;  /* 0x001c207c01007387 */ /* 0x000fe80000100800 */
[----:B------:R1:W-:Y:S04]  /*286d0*/  STL [R1+0x1c14], R0 ;  /* 0x001c140001007387 */ /* 0x0003e80000100800 */
[----:B------:R-:W-:Y:S01]  /*286e0*/  STL [R1+0x1c28], R126 ;  /* 0x001c287e01007387 */ /* 0x000fe20000100800 */
[----:B-1----:R-:W-:-:S05]  /*286f0*/  MOV R0, R125 ;  /* 0x0000007d00007202 */ /* 0x002fca0000000f00 */
[----:B------:R1:W-:Y:S04]  /*28700*/  STL [R1+0x1c1c], R0 ;  /* 0x001c1c0001007387 */ /* 0x0003e80000100800 */
[----:B------:R-:W-:Y:S01]  /*28710*/  STL [R1+0x1c2c], R56 ;  /* 0x001c2c3801007387 */ /* 0x000fe20000100800 */
[----:B-1----:R-:W-:-:S05]  /*28720*/  IMAD.MOV.U32 R0, RZ, RZ, R127 ;  /* 0x000000ffff007224 */ /* 0x002fca00078e007f */
[----:B------:R1:W-:Y:S04]  /*28730*/  STL [R1+0x1c24], R0 ;  /* 0x001c240001007387 */ /* 0x0003e80000100800 */
[----:B------:R-:W-:Y:S04]  /*28740*/  STL [R1+0x1c00], R57 ;  /* 0x001c003901007387 */ /* 0x000fe80000100800 */
[----:B------:R-:W-:Y:S04]  /*28750*/  STL [R1+0x1c04], R54 ;  /* 0x001c043601007387 */ /* 0x000fe80000100800 */
[----:B------:R-:W4:Y:S04]  /*28760*/  LDL.LU.64 R124, [R1+0x478] ;  /* 0x00047800017c7983 */ /* 0x000f280000300a00 */
[----:B------:R-:W-:Y:S04]  /*28770*/  STL [R1+0x1bf8], R55 ;  /* 0x001bf83701007387 */ /* 0x000fe80000100800 */
[----:B------:R-:W-:Y:S04]  /*28780*/  STL [R1+0x1bfc], R10 ;  /* 0x001bfc0a01007387 */ /* 0x000fe80000100800 */
[----:B------:R-:W4:Y:S04]  /*28790*/  LDL.LU.64 R126, [R1+0x488] ;  /* 0x00048800017e7983 */ /* 0x000f280000300a00 */
[----:B------:R-:W-:Y:S04]  /*287a0*/  STL [R1+0x1bf0], R11 ;  /* 0x001bf00b01007387 */ /* 0x000fe80000100800 */
[----:B------:R-:W-:Y:S04]  /*287b0*/  STL [R1+0x1bf4], R8 ;  /* 0x001bf40801007387 */ /* 0x000fe80000100800 */
[----:B------:R-:W4:Y:S04]  /*287c0*/  LDL.LU.64 R140, [R1+0x428] ;  /* 0x00042800018c7983 */ /* 0x000f280000300a00 */
[----:B------:R-:W-:Y:S04]  /*287d0*/  STL [R1+0x1bc8], R9 ;  /* 0x001bc80901007387 */ /* 0x000fe80000100800 */
[----:B------:R-:W4:Y:S04]  /*287e0*/  LDL.LU.64 R142, [R1+0x440] ;  /* 0x00044000018e7983 */ /* 0x000f280000300a00 */
[----:B--2---:R2:W-:Y:S04]  /*287f0*/  STL [R1+0x1bd0], R148 ;  /* 0x001bd09401007387 */ /* 0x0045e80000100800 */
[----:B------:R-:W4:Y:S01]  /*28800*/  LDL.LU.64 R144, [R1+0x3c0] ;  /* 0x0003c00001907983 */ /* 0x000f220000300a00 */
[----:B-1----:R-:W-:-:S03]  /*28810*/  IMAD.MOV.U32 R0, RZ, RZ, R149 ;  /* 0x000000ffff007224 */ /* 0x002fc600078e0095 */
[----:B--2---:R-:W2:Y:S04]  /*28820*/  LDL.LU.64 R148, [R1+0x3d8] ;  /* 0x0003d80001947983 */ /* 0x004ea80000300a00 */
[----:B------:R1:W-:Y:S04]  /*28830*/  STL [R1+0x1bcc], R0 ;  /* 0x001bcc0001007387 */ /* 0x0003e80000100800 */
[----:B---3--:R-:W-:Y:S01]  /*28840*/  STL [R1+0x1bd8], R146 ;  /* 0x001bd89201007387 */ /* 0x008fe20000100800 */
[----:B-1----:R-:W-:-:S03]  /*28850*/  MOV R0, R147 ;  /* 0x0000009300007202 */ /* 0x002fc60000000f00 */
[----:B------:R-:W-:Y:S04]  /*28860*/  STL [R1+0x1be0], R150 ;  /* 0x001be09601007387 */ /* 0x000fe80000100800 */
[----:B------:R1:W-:Y:S04]  /*28870*/  STL [R1+0x1bd4], R0 ;  /* 0x001bd40001007387 */ /* 0x0003e80000100800 */
[----:B------:R-:W-:Y:S01]  /*28880*/  STL [R1+0x1be8], R128 ;  /* 0x001be88001007387 */ /* 0x000fe20000100800 */
[----:B-1----:R-:W-:-:S05]  /*28890*/  IMAD.MOV.U32 R0, RZ, RZ, R151 ;  /* 0x000000ffff007224 */ /* 0x002fca00078e0097 */
[----:B------:R1:W-:Y:S04]  /*288a0*/  STL [R1+0x1bdc], R0 ;  /* 0x001bdc0001007387 */ /* 0x0003e80000100800 */
[----:B------:R-:W-:Y:S01]  /*288b0*/  STL [R1+0x1bec], R52 ;  /* 0x001bec3401007387 */ /* 0x000fe20000100800 */
[----:B-1----:R-:W-:-:S05]  /*288c0*/  IMAD.MOV.U32 R0, RZ, RZ, R129 ;  /* 0x000000ffff007224 */ /* 0x002fca00078e0081 */
[----:B------:R1:W-:Y:S04]  /*288d0*/  STL [R1+0x1be4], R0 ;  /* 0x001be40001007387 */ /* 0x0003e80000100800 */
[----:B------:R-:W-:Y:S04]  /*288e0*/  STL [R1+0x1bb8], R53 ;  /* 0x001bb83501007387 */ /* 0x000fe80000100800 */
[----:B------:R-:W3:Y:S01]  /*288f0*/  LDL.LU.64 R150, [R1+0x490] ;  /* 0x0004900001967983 */ /* 0x000ee20000300a00 */
[----:B-1----:R-:W-:-:S03]  /*28900*/  MOV R0, R131 ;  /* 0x0000008300007202 */ /* 0x002fc60000000f00 */
[----:B------:R1:W-:Y:S04]  /*28910*/  STL [R1+0x1bc0], R130 ;  /* 0x001bc08201007387 */ /* 0x0003e80000100800 */
[----:B------:R-:W3:Y:S04]  /*28920*/  LDL.LU.64 R128, [R1+0x498] ;  /* 0x0004980001807983 */ /* 0x000ee80000300a00 */
[----:B------:R4:W-:Y:S04]  /*28930*/  STL [R1+0x1bbc], R0 ;  /* 0x001bbc0001007387 */ /* 0x0009e80000100800 */
[----:B------:R-:W-:Y:S04]  /*28940*/  STL [R1+0x1bc4], R6 ;  /* 0x001bc40601007387 */ /* 0x000fe80000100800 */
[----:B------:R-:W-:Y:S04]  /*28950*/  STL [R1+0x1bb0], R7 ;  /* 0x001bb00701007387 */ /* 0x000fe80000100800 */
[----:B------:R-:W3:Y:S04]  /*28960*/  LDL.LU.64 R146, [R1+0x450] ;  /* 0x0004500001927983 */ /* 0x000ee80000300a00 */
[----:B------:R-:W-:Y:S04]  /*28970*/  STL [R1+0x1bb4], R4 ;  /* 0x001bb40401007387 */ /* 0x000fe80000100800 */
[----:B------:R-:W-:Y:S04]  /*28980*/  STL [R1+0x1b78], R5 ;  /* 0x001b780501007387 */ /* 0x000fe80000100800 */
[----:B-1----:R-:W3:Y:S01]  /*28990*/  LDL.LU.64 R130, [R1+0x460] ;  /* 0x0004600001827983 */ /* 0x002ee20000300a00 */
[----:B----4-:R-:W-:-:S03]  /*289a0*/  IMAD.MOV.U32 R0, RZ, RZ, R125 ;  /* 0x000000ffff007224 */ /* 0x010fc600078e007d */
[----:B------:R1:W-:Y:S04]  /*289b0*/  STL [R1+0x1b80], R124 ;  /* 0x001b807c01007387 */ /* 0x0003e80000100800 */
[----:B-1----:R-:W4:Y:S04]  /*289c0*/  LDL.LU.64 R124, [R1+0x3f0] ;  /* 0x0003f000017c7983 */ /* 0x002f280000300a00 */
[----:B------:R1:W-:Y:S04]  /*289d0*/  STL [R1+0x1b7c], R0 ;  /* 0x001b7c0001007387 */ /* 0x0003e80000100800 */
[----:B------:R1:W-:Y:S02]  /*289e0*/  STL [R1+0x1b88], R126 ;  /* 0x001b887e01007387 */ /* 0x0003e40000100800 */
[----:B-1----:R-:W-:-:S02]  /*289f0*/  IMAD.MOV.U32 R0, RZ, RZ, R127 ;  /* 0x000000ffff007224 */ /* 0x002fc400078e007f */
[----:B------:R-:W4:Y:S04]  /*28a00*/  LDL.LU.64 R126, [R1+0x408] ;  /* 0x00040800017e7983 */ /* 0x000f280000300a00 */
[----:B------:R1:W-:Y:S04]  /*28a10*/  STL [R1+0x1b84], R0 ;  /* 0x001b840001007387 */ /* 0x0003e80000100800 */
[----:B------:R-:W-:Y:S01]  /*28a20*/  STL [R1+0x1b90], R140 ;  /* 0x001b908c01007387 */ /* 0x000fe20000100800 */
[----:B-1----:R-:W-:-:S03]  /*28a30*/  MOV R0, R141 ;  /* 0x0000008d00007202 */ /* 0x002fc60000000f00 */
[----:B------:R-:W-:Y:S04]  /*28a40*/  STL [R1+0x1b98], R142 ;  /* 0x001b988e01007387 */ /* 0x000fe80000100800 */
[----:B------:R1:W-:Y:S02]  /*28a50*/  STL [R1+0x1b8c], R0 ;  /* 0x001b8c0001007387 */ /* 0x0003e40000100800 */
[----:B-1----:R-:W-:Y:S02]  /*28a60*/  IMAD.MOV.U32 R0, RZ, RZ, R143 ;  /* 0x000000ffff007224 */ /* 0x002fe400078e008f */
[----:B------:R-:W-:Y:S04]  /*28a70*/  STL [R1+0x1ba0], R144 ;  /* 0x001ba09001007387 */ /* 0x000fe80000100800 */
[----:B------:R1:W-:Y:S04]  /*28a80*/  STL [R1+0x1b94], R0 ;  /* 0x001b940001007387 */ /* 0x0003e80000100800 */
[----:B--2---:R-:W-:Y:S01]  /*28a90*/  STL [R1+0x1ba8], R148 ;  /* 0x001ba89401007387 */ /* 0x004fe20000100800 */
[----:B-1----:R-:W-:-:S05]  /*28aa0*/  IMAD.MOV.U32 R0, RZ, RZ, R145 ;  /* 0x000000ffff007224 */ /* 0x002fca00078e0091 */
[----:B------:R1:W-:Y:S02]  /*28ab0*/  STL [R1+0x1b9c], R0 ;  /* 0x001b9c0001007387 */ /* 0x0003e40000100800 */
[----:B-1----:R-:W-:Y:S02]  /*28ac0*/  MOV R0, R149 ;  /* 0x0000009500007202 */ /* 0x002fe40000000f00 */
[----:B------:R-:W2:Y:S04]  /*28ad0*/  LDL.LU.64 R148, [R1+0x4a0] ;  /* 0x0004a00001947983 */ /* 0x000ea80000300a00 */
[----:B------:R1:W-:Y:S04]  /*28ae0*/  STL [R1+0x1ba4], R0 ;  /* 0x001ba40001007387 */ /* 0x0003e80000100800 */
[----:B------:R-:W-:Y:S04]  /*28af0*/  STL [R1+0x1bac], R232 ;  /* 0x001bace801007387 */ /* 0x000fe80000100800 */
[----:B------:R-:W-:Y:S04]  /*28b00*/  STL [R1+0x1b70], R233 ;  /* 0x001b70e901007387 */ /* 0x000fe80000100800 */
[----:B------:R-:W2:Y:S04]  /*28b10*/  LDL.LU.64 R140, [R1+0x4a8] ;  /* 0x0004a800018c7983 */ /* 0x000ea80000300a00 */
[----:B------:R-:W-:Y:S04]  /*28b20*/  STL [R1+0x1b74], R234 ;  /* 0x001b74ea01007387 */ /* 0x000fe80000100800 */
[----:B------:R-:W-:Y:S04]  /*28b30*/  STL [R1+0x1b38], R235 ;  /* 0x001b38eb01007387 */ /* 0x000fe80000100800 */
[----:B------:R-:W2:Y:S04]  /*28b40*/  LDL.LU.64 R142, [R1+0x470] ;  /* 0x00047000018e7983 */ /* 0x000ea80000300a00 */
[----:B---3--:R3:W-:Y:S01]  /*28b50*/  STL [R1+0x1b40], R150 ;  /* 0x001b409601007387 */ /* 0x0087e20000100800 */
[----:B-1----:R-:W-:-:S03]  /*28b60*/  IMAD.MOV.U32 R0, RZ, RZ, R151 ;  /* 0x000000ffff007224 */ /* 0x002fc600078e0097 */
[----:B---3--:R-:W3:Y:S04]  /*28b70*/  LDL.LU.64 R150, [R1+0x480] ;  /* 0x0004800001967983 */ /* 0x008ee80000300a00 */
[----:B------:R1:W-:Y:S04]  /*28b80*/  STL [R1+0x1b3c], R0 ;  /* 0x001b3c0001007387 */ /* 0x0003e80000100800 */
[----:B------:R1:W-:Y:S02]  /*28b90*/  STL [R1+0x1b48], R128 ;  /* 0x001b488001007387 */ /* 0x0003e40000100800 */
[----:B-1----:R-:W-:-:S02]  /*28ba0*/  IMAD.MOV.U32 R0, RZ, RZ, R129 ;  /* 0x000000ffff007224 */ /* 0x002fc400078e0081 */
[----:B------:R-:W3:Y:S04]  /*28bb0*/  LDL.LU.64 R128, [R1+0x420] ;  /* 0x0004200001807983 */ /* 0x000ee80000300a00 */
[----:B------:R1:W-:Y:S04]  /*28bc0*/  STL [R1+0x1b44], R0 ;  /* 0x001b440001007387 */ /* 0x0003e80000100800 */
[----:B------:R-:W-:Y:S04]  /*28bd0*/  STL [R1+0x1b50], R146 ;  /* 0x001b509201007387 */ /* 0x000fe80000100800 */
[----:B------:R-:W3:Y:S01]  /*28be0*/  LDL.LU.64 R138, [R1+0x438] ;  /* 0x00043800018a7983 */ /* 0x000ee20000300a00 */
[----:B-1----:R-:W-:-:S05]  /*28bf0*/  MOV R0, R147 ;  /* 0x0000009300007202 */ /* 0x002fca0000000f00 */
[----:B------:R1:W-:Y:S04]  /*28c00*/  STL [R1+0x1b4c], R0 ;  /* 0x001b4c0001007387 */ /* 0x0003e80000100800 */
[----:B------:R1:W-:Y:S02]  /*28c10*/  STL [R1+0x1b58], R130 ;  /* 0x001b588201007387 */ /* 0x0003e40000100800 */
[----:B-1----:R-:W-:Y:S02]  /*28c20*/  IMAD.MOV.U32 R0, RZ, RZ, R131 ;  /* 0x000000ffff007224 */ /* 0x002fe400078e0083 */
[----:B------:R-:W3:Y:S04]  /*28c30*/  LDL.LU.64 R130, [R1+0x3b8] ;  /* 0x0003b80001827983 */ /* 0x000ee80000300a00 */
[----:B------:R1:W-:Y:S04]  /*28c40*/  STL [R1+0x1b54], R0 ;  /* 0x001b540001007387 */ /* 0x0003e80000100800 */
[----:B----4-:R4:W-:Y:S01]  /*28c50*/  STL [R1+0x1b60], R124 ;  /* 0x001b607c01007387 */ /* 0x0109e20000100800 */
[----:B-1----:R-:W-:-:S03]  /*28c60*/  IMAD.MOV.U32 R0, RZ, RZ, R125 ;  /* 0x000000ffff007224 */ /* 0x002fc600078e007d */
[----:B----4-:R-:W4:Y:S04]  /*28c70*/  LDL.LU.64 R124, [R1+0x3b0] ;  /* 0x0003b000017c7983 */ /* 0x010f280000300a00 */
[----:B------:R1:W-:Y:S04]  /*28c80*/  STL [R1+0x1b5c], R0 ;  /* 0x001b5c0001007387 */ /* 0x0003e80000100800 */
[----:B------:R1:W-:Y:S02]  /*28c90*/  STL [R1+0x1b68], R126 ;  /* 0x001b687e01007387 */ /* 0x0003e40000100800 */
[----:B-1----:R-:W-:-:S02]  /*28ca0*/  MOV R0, R127 ;  /* 0x0000007f00007202 */ /* 0x002fc40000000f00 */
[----:B------:R-:W4:Y:S04]  /*28cb0*/  LDL.LU.64 R126, [R1+0x1040] ;  /* 0x00104000017e7983 */ /* 0x000f280000300a00 */
[----:B------:R1:W-:Y:S04]  /*28cc0*/  STL [R1+0x1b64], R0 ;  /* 0x001b640001007387 */ /* 0x0003e80000100800 */
[----:B------:R-:W-:Y:S04]  /*28cd0*/  STL [R1+0x1b6c], R236 ;  /* 0x001b6cec01007387 */ /* 0x000fe80000100800 */
[----:B------:R-:W-:Y:S04]  /*28ce0*/  STL [R1+0xfbc], R237 ;  /* 0x000fbced01007387 */ /* 0x000fe80000100800 */
[----:B------:R-:W4:Y:S04]  /*28cf0*/  LDL.LU.64 R144, [R1+0x1038] ;  /* 0x0010380001907983 */ /* 0x000f280000300a00 */
[----:B------:R-:W-:Y:S04]  /*28d00*/  STL [R1+0xfc4], R238 ;  /* 0x000fc4ee01007387 */ /* 0x000fe80000100800 */
[----:B------:R-:W-:Y:S04]  /*28d10*/  STL [R1+0xfc0], R239 ;  /* 0x000fc0ef01007387 */ /* 0x000fe80000100800 */
[----:B------:R-:W4:Y:S04]  /*28d20*/  LDL.LU.64 R146, [R1+0x1030] ;  /* 0x0010300001927983 */ /* 0x000f280000300a00 */
[----:B--2---:R2:W-:Y:S01]  /*28d30*/  STL [R1+0xfcc], R148 ;  /* 0x000fcc9401007387 */ /* 0x0045e20000100800 */
[----:B-1----:R-:W-:-:S03]  /*28d40*/  IMAD.MOV.U32 R0, RZ, RZ, R149 ;  /* 0x000000ffff007224 */ /* 0x002fc600078e0095 */
[----:B--2---:R-:W2:Y:S04]  /*28d50*/  LDL.LU.64 R148, [R1+0x1048] ;  /* 0x0010480001947983 */ /* 0x004ea80000300a00 */
[----:B------:R1:W-:Y:S04]  /*28d60*/  STL [R1+0xfc8], R0 ;  /* 0x000fc80001007387 */ /* 0x0003e80000100800 */
[----:B------:R1:W-:Y:S02]  /*28d70*/  STL [R1+0xfd4], R140 ;  /* 0x000fd48c01007387 */ /* 0x0003e40000100800 */
[----:B-1----:R-:W-:-:S02]  /*28d80*/  IMAD.MOV.U32 R0, RZ, RZ, R141 ;  /* 0x000000ffff007224 */ /* 0x002fc400078e008d */
[----:B------:R-:W2:Y:S04]  /*28d90*/  LDL.LU.64 R140, [R1+0x1050] ;  /* 0x00105000018c7983 */ /* 0x000ea80000300a00 */
[----:B------:R1:W-:Y:S04]  /*28da0*/  STL [R1+0xfd0], R0 ;  /* 0x000fd00001007387 */ /* 0x0003e80000100800 */
[----:B------:R1:W-:Y:S02]  /*28db0*/  STL [R1+0xfdc], R142 ;  /* 0x000fdc8e01007387 */ /* 0x0003e40000100800 */
[----:B-1----:R-:W-:-:S02]  /*28dc0*/  MOV R0, R143 ;  /* 0x0000008f00007202 */ /* 0x002fc40000000f00 */
[----:B------:R-:W2:Y:S04]  /*28dd0*/  LDL.LU.64 R142, [R1+0x1058] ;  /* 0x00105800018e7983 */ /* 0x000ea80000300a00 */
[----:B------:R1:W-:Y:S04]  /*28de0*/  STL [R1+0xfd8], R0 ;  /* 0x000fd80001007387 */ /* 0x0003e80000100800 */
        /* <DEDUP_REMOVED lines=8> */
[----:B------:R1:W-:Y:S02]  /*28e70*/  STL [R1+0xff4], R138 ;  /* 0x000ff48a01007387 */ /* 0x0003e40000100800 */
[----:B-1----:R-:W-:-:S02]  /*28e80*/  MOV R0, R139 ;  /* 0x0000008b00007202 */ /* 0x002fc40000000f00 */
[----:B------:R-:W3:Y:S04]  /*28e90*/  LDL.LU.64 R138, [R1+0x1070] ;  /* 0x00107000018a7983 */ /* 0x000ee80000300a00 */
[----:B------:R1:W-:Y:S04]  /*28ea0*/  STL [R1+0xff0], R0 ;  /* 0x000ff00001007387 */ /* 0x0003e80000100800 */
[----:B------:R1:W-:Y:S02]  /*28eb0*/  STL [R1+0xffc], R130 ;  /* 0x000ffc8201007387 */ /* 0x0003e40000100800 */
[----:B-1----:R-:W-:-:S02]  /*28ec0*/  IMAD.MOV.U32 R0, RZ, RZ, R131 ;  /* 0x000000ffff007224 */ /* 0x002fc400078e0083 */
        /* <DEDUP_REMOVED lines=10> */
[----:B------:R1:W-:Y:S02]  /*28f70*/  STL [R1+0x1014], R144 ;  /* 0x0010149001007387 */ /* 0x0003e40000100800 */
[----:B-1----:R-:W-:-:S02]  /*28f80*/  IMAD.MOV.U32 R0, RZ, RZ, R145 ;  /* 0x000000ffff007224 */ /* 0x002fc400078e0091 */
[----:B------:R-:W4:Y:S04]  /*28f90*/  LDL.LU.64 R144, [R1+0x1090] ;  /* 0x0010900001907983 */ /* 0x000f280000300a00 */
[----:B------:R1:W-:Y:S04]  /*28fa0*/  STL [R1+0x1010], R0 ;  /* 0x0010100001007387 */ /* 0x0003e80000100800 */
[----:B------:R1:W-:Y:S02]  /*28fb0*/  STL [R1+0x101c], R146 ;  /* 0x00101c9201007387 */ /* 0x0003e40000100800 */
[----:B-1----:R-:W-:-:S02]  /*28fc0*/  IMAD.MOV.U32 R0, RZ, RZ, R147 ;  /* 0x000000ffff007224 */ /* 0x002fc400078e0093 */
[----:B------:R-:W4:Y:S04]  /*28fd0*/  LDL.LU.64 R146, [R1+0x1098] ;  /* 0x0010980001927983 */ /* 0x000f280000300a00 */
[----:B------:R1:W-:Y:S04]  /*28fe0*/  STL [R1+0x1018], R0 ;  /* 0x0010180001007387 */ /* 0x0003e80000100800 */
[----:B--2---:R2:W-:Y:S01]  /*28ff0*/  STL [R1+0x1024], R148 ;  /* 0x0010249401007387 */ /* 0x0045e20000100800 */
[----:B-1----:R-:W-:-:S03]  /*29000*/  MOV R0, R149 ;  /* 0x0000009500007202 */ /* 0x002fc60000000f00 */
[----:B--2---:R-:W2:Y:S04]  /*29010*/  LDL.LU.64 R148, [R1+0x10a0] ;  /* 0x0010a00001947983 */ /* 0x004ea80000300a00 */
[----:B------:R1:W-:Y:S04]  /*29020*/  STL [R1+0x1020], R0 ;  /* 0x0010200001007387 */ /* 0x0003e80000100800 */
[----:B------:R1:W-:Y:S02]  /*29030*/  STL [R1+0x102c], R140 ;  /* 0x00102c8c01007387 */ /* 0x0003e40000100800 */
[----:B-1----:R-:W-:-:S02]  /*29040*/  IMAD.MOV.U32 R0, RZ, RZ, R141 ;  /* 0x000000ffff007224 */ /* 0x002fc400078e008d */
[----:B------:R-:W2:Y:S04]  /*29050*/  LDL.LU.64 R140, [R1+0x10a8] ;  /* 0x0010a800018c7983 */ /* 0x000ea80000300a00 */
[----:B------:R1:W-:Y:S04]  /*29060*/  STL [R1+0x1028], R0 ;  /* 0x0010280001007387 */ /* 0x0003e80000100800 */
[----:B------:R1:W-:Y:S02]  /*29070*/  STL [R1+0x1034], R142 ;  /* 0x0010348e01007387 */ /* 0x0003e40000100800 */
[----:B-1----:R-:W-:-:S02]  /*29080*/  IMAD.MOV.U32 R0, RZ, RZ, R143 ;  /* 0x000000ffff007224 */ /* 0x002fc400078e008f */
[----:B------:R-:W2:Y:S04]  /*29090*/  LDL.LU.64 R142, [R1+0x10b0] ;  /* 0x0010b000018e7983 */ /* 0x000ea80000300a00 */
[----:B------:R1:W-:Y:S04]  /*290a0*/  STL [R1+0x1030], R0 ;  /* 0x0010300001007387 */ /* 0x0003e80000100800 */
[----:B---3--:R3:W-:Y:S01]  /*290b0*/  STL [R1+0x103c], R150 ;  /* 0x00103c9601007387 */ /* 0x0087e20000100800 */
[----:B-1----:R-:W-:-:S03]  /*290c0*/  MOV R0, R151 ;  /* 0x0000009700007202 */ /* 0x002fc60000000f00 */
[----:B---3--:R-:W3:Y:S04]  /*290d0*/  LDL.LU.64 R150, [R1+0x10b8] ;  /* 0x0010b80001967983 */ /* 0x008ee80000300a00 */
[----:B------:R1:W-:Y:S04]  /*290e0*/  STL [R1+0x1038], R0 ;  /* 0x0010380001007387 */ /* 0x0003e80000100800 */
[----:B------:R1:W-:Y:S02]  /*290f0*/  STL [R1+0x1044], R128 ;  /* 0x0010448001007387 */ /* 0x0003e40000100800 */
[----:B-1----:R-:W-:-:S02]  /*29100*/  IMAD.MOV.U32 R0, RZ, RZ, R129 ;  /* 0x000000ffff007224 */ /* 0x002fc400078e0081 */
[----:B------:R-:W3:Y:S04]  /*29110*/  LDL.LU.64 R128, [R1+0x10c0] ;  /* 0x0010c00001807983 */ /* 0x000ee80000300a00 */
        /* <DEDUP_REMOVED lines=9> */
[----:B----4-:R4:W-:Y:S01]  /*291b0*/  STL [R1+0x105c], R124 ;  /* 0x00105c7c01007387 */ /* 0x0109e20000100800 */
[----:B-1----:R-:W-:-:S03]  /*291c0*/  IMAD.MOV.U32 R0, RZ, RZ, R125 ;  /* 0x000000ffff007224 */ /* 0x002fc600078e007d */
[----:B----4-:R-:W4:Y:S04]  /*291d0*/  LDL.LU.64 R124, [R1+0x10d8] ;  /* 0x0010d800017c7983 */ /* 0x010f280000300a00 */
[----:B------:R1:W-:Y:S04]  /*291e0*/  STL [R1+0x1058], R0 ;  /* 0x0010580001007387 */ /* 0x0003e80000100800 */
[----:B------:R1:W-:Y:S02]  /*291f0*/  STL [R1+0x1064], R126 ;  /* 0x0010647e01007387 */ /* 0x0003e40000100800 */
[----:B-1----:R-:W-:-:S02]  /*29200*/  IMAD.MOV.U32 R0, RZ, RZ, R127 ;  /* 0x000000ffff007224 */ /* 0x002fc400078e007f */
[----:B------:R-:W4:Y:S04]  /*29210*/  LDL.LU.64 R126, [R1+0x10e0] ;  /* 0x0010e000017e7983 */ /* 0x000f280000300a00 */
        /* <DEDUP_REMOVED lines=9> */
[----:B--2---:R2:W-:Y:S01]  /*292b0*/  STL [R1+0x107c], R148 ;  /* 0x00107c9401007387 */ /* 0x0045e20000100800 */
[----:B-1----:R-:W-:-:S03]  /*292c0*/  IMAD.MOV.U32 R0, RZ, RZ, R149 ;  /* 0x000000ffff007224 */ /* 0x002fc600078e0095 */
[----:B--2---:R-:W2:Y:S04]  /*292d0*/  LDL.LU.64 R148, [R1+0x10f8] ;  /* 0x0010f80001947983 */ /* 0x004ea80000300a00 */
[----:B------:R1:W-:Y:S04]  /*292e0*/  STL [R1+0x1078], R0 ;  /* 0x0010780001007387 */ /* 0x0003e80000100800 */
[----:B------:R1:W-:Y:S02]  /*292f0*/  STL [R1+0x1084], R140 ;  /* 0x0010848c01007387 */ /* 0x0003e40000100800 */
[----:B-1----:R-:W-:-:S02]  /*29300*/  MOV R0, R141 ;  /* 0x0000008d00007202 */ /* 0x002fc40000000f00 */
[----:B------:R-:W2:Y:S04]  /*29310*/  LDL.LU.64 R140, [R1+0x1100] ;  /* 0x00110000018c7983 */ /* 0x000ea80000300a00 */
[----:B------:R1:W-:Y:S04]  /*29320*/  STL [R1+0x1080], R0 ;  /* 0x0010800001007387 */ /* 0x0003e80000100800 */
[----:B------:R1:W-:Y:S02]  /*29330*/  STL [R1+0x108c], R142 ;  /* 0x00108c8e01007387 */ /* 0x0003e40000100800 */
[----:B-1----:R-:W-:-:S02]  /*29340*/  IMAD.MOV.U32 R0, RZ, RZ, R143 ;  /* 0x000000ffff007224 */ /* 0x002fc400078e008f */
[----:B------:R-:W2:Y:S04]  /*29350*/  LDL.LU.64 R142, [R1+0x1108] ;  /* 0x00110800018e7983 */ /* 0x000ea80000300a00 */
[----:B------:R1:W-:Y:S04]  /*29360*/  STL [R1+0x1088], R0 ;  /* 0x0010880001007387 */ /* 0x0003e80000100800 */
[----:B---3--:R3:W-:Y:S01]  /*29370*/  STL [R1+0x1094], R150 ;  /* 0x0010949601007387 */ /* 0x0087e20000100800 */
[----:B-1----:R-:W-:-:S03]  /*29380*/  IMAD.MOV.U32 R0, RZ, RZ, R151 ;  /* 0x000000ffff007224 */ /* 0x002fc600078e0097 */
[----:B---3--:R-:W3:Y:S04]  /*29390*/  LDL.LU.64 R150, [R1+0x1110] ;  /* 0x0011100001967983 */ /* 0x008ee80000300a00 */
        /* <DEDUP_REMOVED lines=13> */
[----:B----4-:R4:W-:Y:S01]  /*29470*/  STL [R1+0x10b4], R124 ;  /* 0x0010b47c01007387 */ /* 0x0109e20000100800 */
[----:B-1----:R-:W-:-:S03]  /*29480*/  MOV R0, R125 ;  /* 0x0000007d00007202 */ /* 0x002fc60000000f00 */
[----:B----4-:R-:W4:Y:S04]  /*29490*/  LDL.LU.64 R124, [R1+0xfb0] ;  /* 0x000fb000017c7983 */ /* 0x010f280000300a00 */
        /* <DEDUP_REMOVED lines=649> */
[----:B------:R-:W-:Y:S04]  /*2bd30*/  STL [R1+0x15cc], R138 ;  /* 0x0015cc8a01007387 */ /* 0x000fe80000100800 */
[----:B------:R-:W3:Y:S01]  /*2bd40*/  LDL.LU.64 R136, [R1+0x530] ;  /* 0x0005300001887983 */ /* 0x000ee20000300a00 */
[----:B-1----:R-:W-:-:S05]  /*2bd50*/  IMAD.MOV.U32 R0, RZ, RZ, R139 ;  /* 0x000000ffff007224 */ /* 0x002fca00078e008b */
[----:B------:R1:W-:Y:S04]  /*2bd60*/  STL [R1+0x15c8], R0 ;  /* 0x0015c80001007387 */ /* 0x0003e80000100800 */
[----:B------:R-:W-:Y:S01]  /*2bd70*/  STL [R1+0x15d4], R130 ;  /* 0x0015d48201007387 */ /* 0x000fe20000100800 */
[----:B-1----:R-:W-:-:S03]  /*2bd80*/  IMAD.MOV.U32 R0, RZ, RZ, R131 ;  /* 0x000000ffff007224 */ /* 0x002fc600078e0083 */
[----:B------:R-:W3:Y:S04]  /*2bd90*/  LDL.LU.64 R138, [R1+0xd20] ;  /* 0x000d2000018a7983 */ /* 0x000ee80000300a00 */
[----:B------:R1:W-:Y:S04]  /*2bda0*/  STL [R1+0x15d0], R0 ;  /* 0x0015d00001007387 */ /* 0x0003e80000100800 */
[----:B----4-:R4:W-:Y:S01]  /*2bdb0*/  STL [R1+0x15dc], R124 ;  /* 0x0015dc7c01007387 */ /* 0x0109e20000100800 */
[----:B-1----:R-:W-:-:S03]  /*2bdc0*/  MOV R0, R125 ;  /* 0x0000007d00007202 */ /* 0x002fc60000000f00 */
[----:B------:R-:W3:Y:S04]  /*2bdd0*/  LDL.LU.64 R130, [R1+0x528] ;  /* 0x0005280001827983 */ /* 0x000ee80000300a00 */
[----:B------:R-:W-:Y:S04]  /*2bde0*/  STL [R1+0x15e4], R126 ;  /* 0x0015e47e01007387 */ /* 0x000fe80000100800 */
[----:B------:R1:W-:Y:S04]  /*2bdf0*/  STL [R1+0x15d8], R0 ;  /* 0x0015d80001007387 */ /* 0x0003e80000100800 */
[----:B----4-:R-:W4:Y:S01]  /*2be00*/  LDL.LU.64 R124, [R1+0xd18] ;  /* 0x000d1800017c7983 */ /* 0x010f220000300a00 */
[----:B-1----:R-:W-:-:S03]  /*2be10*/  IMAD.MOV.U32 R0, RZ, RZ, R127 ;  /* 0x000000ffff007224 */ /* 0x002fc600078e007f */
[----:B------:R-:W-:Y:S04]  /*2be20*/  STL [R1+0x15ec], R144 ;  /* 0x0015ec9001007387 */ /* 0x000fe80000100800 */
[----:B------:R1:W-:Y:S04]  /*2be30*/  STL [R1+0x15e0], R0 ;  /* 0x0015e00001007387 */ /* 0x0003e80000100800 */
[----:B------:R-:W4:Y:S01]  /*2be40*/  LDL.LU.64 R126, [R1+0x520] ;  /* 0x00052000017e7983 */ /* 0x000f220000300a00 */
[----:B-1----:R-:W-:-:S03]  /*2be50*/  IMAD.MOV.U32 R0, RZ, RZ, R145 ;  /* 0x000000ffff007224 */ /* 0x002fc600078e0091 */
[----:B------:R-:W-:Y:S04]  /*2be60*/  STL [R1+0x15f4], R146 ;  /* 0x0015f49201007387 */ /* 0x000fe80000100800 */
[----:B------:R1:W-:Y:S04]  /*2be70*/  STL [R1+0x15e8], R0 ;  /* 0x0015e80001007387 */ /* 0x0003e80000100800 */
[----:B------:R-:W4:Y:S01]  /*2be80*/  LDL.LU.64 R144, [R1+0xd10] ;  /* 0x000d100001907983 */ /* 0x000f220000300a00 */
[----:B-1----:R-:W-:-:S03]  /*2be90*/  MOV R0, R147 ;  /* 0x0000009300007202 */ /* 0x002fc60000000f00 */
[----:B--2---:R-:W-:Y:S04]  /*2bea0*/  STL [R1+0x15fc], R148 ;  /* 0x0015fc9401007387 */ /* 0x004fe80000100800 */
[----:B------:R1:W-:Y:S04]  /*2beb0*/  STL [R1+0x15f0], R0 ;  /* 0x0015f00001007387 */ /* 0x0003e80000100800 */
[----:B------:R-:W2:Y:S01]  /*2bec0*/  LDL.LU.64 R146, [R1+0x518] ;  /* 0x0005180001927983 */ /* 0x000ea20000300a00 */
[----:B-1----:R-:W-:-:S03]  /*2bed0*/  IMAD.MOV.U32 R0, RZ, RZ, R149 ;  /* 0x000000ffff007224 */ /* 0x002fc600078e0095 */
[----:B------:R-:W-:Y:S04]  /*2bee0*/  STL [R1+0x1604], R140 ;  /* 0x0016048c01007387 */ /* 0x000fe80000100800 */
[----:B------:R1:W-:Y:S04]  /*2bef0*/  STL [R1+0x15f8], R0 ;  /* 0x0015f80001007387 */ /* 0x0003e80000100800 */
[----:B------:R-:W2:Y:S01]  /*2bf00*/  LDL.LU.64 R148, [R1+0xd08] ;  /* 0x000d080001947983 */ /* 0x000ea20000300a00 */
[----:B-1----:R-:W-:-:S03]  /*2bf10*/  IMAD.MOV.U32 R0, RZ, RZ, R141 ;  /* 0x000000ffff007224 */ /* 0x002fc600078e008d */
[----:B------:R-:W-:Y:S04]  /*2bf20*/  STL [R1+0x160c], R142 ;  /* 0x00160c8e01007387 */ /* 0x000fe80000100800 */
[----:B------:R1:W-:Y:S04]  /*2bf30*/  STL [R1+0x1600], R0 ;  /* 0x0016000001007387 */ /* 0x0003e80000100800 */
[----:B------:R-:W2:Y:S01]  /*2bf40*/  LDL.LU.64 R140, [R1+0x510] ;  /* 0x00051000018c7983 */ /* 0x000ea20000300a00 */
[----:B-1----:R-:W-:-:S03]  /*2bf50*/  MOV R0, R143 ;  /* 0x0000008f00007202 */ /* 0x002fc60000000f00 */
[----:B---3--:R-:W-:Y:S04]  /*2bf60*/  STL [R1+0x1614], R150 ;  /* 0x0016149601007387 */ /* 0x008fe80000100800 */
[----:B------:R1:W-:Y:S04]  /*2bf70*/  STL [R1+0x1608], R0 ;  /* 0x0016080001007387 */ /* 0x0003e80000100800 */
[----:B------:R-:W3:Y:S01]  /*2bf80*/  LDL.LU.64 R142, [R1+0xd00] ;  /* 0x000d0000018e7983 */ /* 0x000ee20000300a00 */
[----:B-1----:R-:W-:-:S03]  /*2bf90*/  IMAD.MOV.U32 R0, RZ, RZ, R151 ;  /* 0x000000ffff007224 */ /* 0x002fc600078e0097 */
[----:B------:R-:W-:Y:S04]  /*2bfa0*/  STL [R1+0x161c], R128 ;  /* 0x00161c8001007387 */ /* 0x000fe80000100800 */
[----:B------:R1:W-:Y:S04]  /*2bfb0*/  STL [R1+0x1610], R0 ;  /* 0x0016100001007387 */ /* 0x0003e80000100800 */
[----:B------:R-:W3:Y:S01]  /*2bfc0*/  LDL.LU.64 R150, [R1+0x508] ;  /* 0x0005080001967983 */ /* 0x000ee20000300a00 */
[----:B-1----:R-:W-:-:S03]  /*2bfd0*/  IMAD.MOV.U32 R0, RZ, RZ, R129 ;  /* 0x000000ffff007224 */ /* 0x002fc600078e0081 */
[----:B------:R-:W-:Y:S04]  /*2bfe0*/  STL [R1+0x1624], R136 ;  /* 0x0016248801007387 */ /* 0x000fe80000100800 */
[----:B------:R1:W-:Y:S04]  /*2bff0*/  STL [R1+0x1618], R0 ;  /* 0x0016180001007387 */ /* 0x0003e80000100800 */
[----:B------:R-:W3:Y:S01]  /*2c000*/  LDL.LU.64 R128, [R1+0xcf8] ;  /* 0x000cf80001807983 */ /* 0x000ee20000300a00 */
[----:B-1----:R-:W-:-:S03]  /*2c010*/  MOV R0, R137 ;  /* 0x0000008900007202 */ /* 0x002fc60000000f00 */
[----:B------:R-:W-:Y:S04]  /*2c020*/  STL [R1+0x162c], R138 ;  /* 0x00162c8a01007387 */ /* 0x000fe80000100800 */
[----:B------:R1:W-:Y:S02]  /*2c030*/  STL [R1+0x1620], R0 ;  /* 0x0016200001007387 */ /* 0x0003e40000100800 */
[----:B-1----:R-:W-:Y:S02]  /*2c040*/  IMAD.MOV.U32 R0, RZ, RZ, R139 ;  /* 0x000000ffff007224 */ /* 0x002fe400078e008b */
[----:B------:R-:W-:Y:S04]  /*2c050*/  STL [R1+0x1634], R130 ;  /* 0x0016348201007387 */ /* 0x000fe80000100800 */
        /* <DEDUP_REMOVED lines=376> */
[----:B------:R3:W-:Y:S04]  /*2d7e0*/  STL [R1+0x1924], R140 ;  /* 0x0019248c01007387 */ /* 0x0007e80000100800 */
[----:B------:R-:W2:Y:S01]  /*2d7f0*/  LDL.LU.64 R138, [R1+0xb78] ;  /* 0x000b7800018a7983 */ /* 0x000ea20000300a00 */
[----:B-1----:R-:W-:-:S05]  /*2d800*/  MOV R0, R141 ;  /* 0x0000008d00007202 */ /* 0x002fca0000000f00 */
[----:B------:R1:W-:Y:S04]  /*2d810*/  STL [R1+0x1920], R0 ;  /* 0x0019200001007387 */ /* 0x0003e80000100800 */
[----:B---3--:R-:W-:Y:S04]  /*2d820*/  STL [R1+0x192c], R142 ;  /* 0x00192c8e01007387 */ /* 0x008fe80000100800 */
[----:B------:R-:W3:Y:S01]  /*2d830*/  LDL.LU.64 R140, [R1+0x1988] ;  /* 0x00198800018c7983 */ /* 0x000ee20000300a00 */
[----:B-1----:R-:W-:-:S05]  /*2d840*/  IMAD.MOV.U32 R0, RZ, RZ, R143 ;  /* 0x000000ffff007224 */ /* 0x002fca00078e008f */
[----:B------:R1:W-:Y:S04]  /*2d850*/  STL [R1+0x1928], R0 ;  /* 0x0019280001007387 */ /* 0x0003e80000100800 */
[----:B------:R1:W-:Y:S02]  /*2d860*/  STL [R1+0x1934], R150 ;  /* 0x0019349601007387 */ /* 0x0003e40000100800 */
[----:B-1----:R-:W-:Y:S02]  /*2d870*/  IMAD.MOV.U32 R0, RZ, RZ, R151 ;  /* 0x000000ffff007224 */ /* 0x002fe400078e0097 */
        /* <DEDUP_REMOVED lines=18> */
[----:B------:R-:W-:Y:S04]  /*2d9a0*/  STL [R1+0x195c], R126 ;  /* 0x00195c7e01007387 */ /* 0x000fe80000100800 */
[----:B------:R-:W4:Y:S01]  /*2d9b0*/  LDL.LU.64 R142, [R1+0x19b8] ;  /* 0x0019b800018e7983 */ /* 0x000f220000300a00 */
[----:B-1----:R-:W-:-:S05]  /*2d9c0*/  IMAD.MOV.U32 R0, RZ, RZ, R127 ;  /* 0x000000ffff007224 */ /* 0x002fca00078e007f */
[----:B------:R1:W-:Y:S04]  /*2d9d0*/  STL [R1+0x1958], R0 ;  /* 0x0019580001007387 */ /* 0x0003e80000100800 */
[----:B------:R2:W-:Y:S01]  /*2d9e0*/  STL [R1+0x1964], R144 ;  /* 0x0019649001007387 */ /* 0x0005e20000100800 */
[----:B-1----:R-:W-:-:S03]  /*2d9f0*/  IMAD.MOV.U32 R0, RZ, RZ, R145 ;  /* 0x000000ffff007224 */ /* 0x002fc600078e0091 */
[----:B------:R-:W4:Y:S04]  /*2da00*/  LDL.LU.64 R126, [R1+0xb58] ;  /* 0x000b5800017e7983 */ /* 0x000f280000300a00 */
[----:B--2---:R-:W-:Y:S04]  /*2da10*/  STL [R1+0x196c], R146 ;  /* 0x00196c9201007387 */ /* 0x004fe80000100800 */
[----:B------:R1:W-:Y:S04]  /*2da20*/  STL [R1+0x1960], R0 ;  /* 0x0019600001007387 */ /* 0x0003e80000100800 */
[----:B------:R-:W2:Y:S01]  /*2da30*/  LDL.LU.64 R144, [R1+0x19c8] ;  /* 0x0019c80001907983 */ /* 0x000ea20000300a00 */
[----:B-1----:R-:W-:-:S03]  /*2da40*/  MOV R0, R147 ;  /* 0x0000009300007202 */ /* 0x002fc60000000f00 */
[----:B------:R-:W-:Y:S04]  /*2da50*/  STL [R1+0x1974], R148 ;  /* 0x0019749401007387 */ /* 0x000fe80000100800 */
[----:B------:R1:W-:Y:S04]  /*2da60*/  STL [R1+0x1968], R0 ;  /* 0x0019680001007387 */ /* 0x0003e80000100800 */
[----:B------:R-:W2:Y:S01]  /*2da70*/  LDL.LU.64 R146, [R1+0xb50] ;  /* 0x000b500001927983 */ /* 0x000ea20000300a00 */
[----:B-1----:R-:W-:-:S03]  /*2da80*/  IMAD.MOV.U32 R0, RZ, RZ, R149 ;  /* 0x000000ffff007224 */ /* 0x002fc600078e0095 */
[----:B------:R-:W-:Y:S04]  /*2da90*/  STL [R1+0x197c], R138 ;  /* 0x00197c8a01007387 */ /* 0x000fe80000100800 */
[----:B------:R1:W-:Y:S04]  /*2daa0*/  STL [R1+0x1970], R0 ;  /* 0x0019700001007387 */ /* 0x0003e80000100800 */
[----:B------:R-:W2:Y:S01]  /*2dab0*/  LDL.LU.64 R148, [R1+0x19d8] ;  /* 0x0019d80001947983 */ /* 0x000ea20000300a00 */
[----:B-1----:R-:W-:-:S03]  /*2dac0*/  IMAD.MOV.U32 R0, RZ, RZ, R139 ;  /* 0x000000ffff007224 */ /* 0x002fc600078e008b */
[----:B---3--:R-:W-:Y:S04]  /*2dad0*/  STL [R1+0x1984], R140 ;  /* 0x0019848c01007387 */ /* 0x008fe80000100800 */
[----:B------:R1:W-:Y:S02]  /*2dae0*/  STL [R1+0x1978], R0 ;  /* 0x0019780001007387 */ /* 0x0003e40000100800 */
[----:B-1----:R-:W-:Y:S02]  /*2daf0*/  MOV R0, R141 ;  /* 0x0000008d00007202 */ /* 0x002fe40000000f00 */
        /* <DEDUP_REMOVED lines=24> */
[----:B------:R-:W-:Y:S04]  /*2dc80*/  STL [R1+0x19bc], R126 ;  /* 0x0019bc7e01007387 */ /* 0x000fe80000100800 */
[----:B------:R1:W-:Y:S04]  /*2dc90*/  STL [R1+0x19b0], R0 ;  /* 0x0019b00001007387 */ /* 0x0003e80000100800 */
[----:B------:R-:W4:Y:S01]  /*2dca0*/  LDL.LU.64 R142, [R1+0xb30] ;  /* 0x000b3000018e7983 */ /* 0x000f220000300a00 */
[----:B-1----:R-:W-:-:S03]  /*2dcb0*/  IMAD.MOV.U32 R0, RZ, RZ, R127 ;  /* 0x000000ffff007224 */ /* 0x002fc600078e007f */
[----:B--2---:R-:W-:Y:S04]  /*2dcc0*/  STL [R1+0x19c4], R144 ;  /* 0x0019c49001007387 */ /* 0x004fe80000100800 */
[----:B------:R1:W-:Y:S04]  /*2dcd0*/  STL [R1+0x19b8], R0 ;  /* 0x0019b80001007387 */ /* 0x0003e80000100800 */
[----:B------:R-:W2:Y:S01]  /*2dce0*/  LDL.LU.64 R126, [R1+0x1a18] ;  /* 0x001a1800017e7983 */ /* 0x000ea20000300a00 */
[----:B-1----:R-:W-:-:S03]  /*2dcf0*/  IMAD.MOV.U32 R0, RZ, RZ, R145 ;  /* 0x000000ffff007224 */ /* 0x002fc600078e0091 */
[----:B------:R-:W-:Y:S04]  /*2dd00*/  STL [R1+0x19cc], R146 ;  /* 0x0019cc9201007387 */ /* 0x000fe80000100800 */
[----:B------:R1:W-:Y:S04]  /*2dd10*/  STL [R1+0x19c0], R0 ;  /* 0x0019c00001007387 */ /* 0x0003e80000100800 */
[----:B------:R-:W2:Y:S01]  /*2dd20*/  LDL.LU.64 R144, [R1+0xb28] ;  /* 0x000b280001907983 */ /* 0x000ea20000300a00 */
[----:B-1----:R-:W-:-:S03]  /*2dd30*/  MOV R0, R147 ;  /* 0x0000009300007202 */ /* 0x002fc60000000f00 */
[----:B------:R-:W-:Y:S04]  /*2dd40*/  STL [R1+0x19d4], R148 ;  /* 0x0019d49401007387 */ /* 0x000fe80000100800 */
[----:B------:R1:W-:Y:S04]  /*2dd50*/  STL [R1+0x19c8], R0 ;  /* 0x0019c80001007387 */ /* 0x0003e80000100800 */
[----:B------:R-:W2:Y:S01]  /*2dd60*/  LDL.LU.64 R146, [R1+0x1a28] ;  /* 0x001a280001927983 */ /* 0x000ea20000300a00 */
[----:B-1----:R-:W-:-:S03]  /*2dd70*/  IMAD.MOV.U32 R0, RZ, RZ, R149 ;  /* 0x000000ffff007224 */ /* 0x002fc600078e0095 */
[----:B------:R-:W2:Y:S04]  /*2dd80*/  LDL.LU.64 R148, [R1+0xb20] ;  /* 0x000b200001947983 */ /* 0x000ea80000300a00 */
[----:B------:R1:W-:Y:S04]  /*2dd90*/  STL [R1+0x19d0], R0 ;  /* 0x0019d00001007387 */ /* 0x0003e80000100800 */
[----:B---3--:R-:W-:Y:S04]  /*2dda0*/  STL [R1+0x19dc], R140 ;  /* 0x0019dc8c01007387 */ /* 0x008fe80000100800 */
[----:B------:R-:W3:Y:S01]  /*2ddb0*/  LDL.LU.64 R138, [R1+0x1a38] ;  /* 0x001a3800018a7983 */ /* 0x000ee20000300a00 */
[----:B-1----:R-:W-:-:S05]  /*2ddc0*/  IMAD.MOV.U32 R0, RZ, RZ, R141 ;  /* 0x000000ffff007224 */ /* 0x002fca00078e008d */
[----:B------:R1:W-:Y:S04]  /*2ddd0*/  STL [R1+0x19d8], R0 ;  /* 0x0019d80001007387 */ /* 0x0003e80000100800 */
        /* <DEDUP_REMOVED lines=8> */
[----:B------:R1:W-:Y:S04]  /*2de60*/  STL [R1+0x19f4], R2 ;  /* 0x0019f40201007387 */ /* 0x0003e80000100800 */
[----:B------:R-:W3:Y:S01]  /*2de70*/  LDL.LU.64 R140, [R1+0xb10] ;  /* 0x000b1000018c7983 */ /* 0x000ee20000300a00 */
[----:B-1----:R-:W-:-:S03]  /*2de80*/  IMAD.MOV.U32 R0, RZ, RZ, R3 ;  /* 0x000000ffff007224 */ /* 0x002fc600078e0003 */
[----:B------:R-:W-:Y:S04]  /*2de90*/  STL [R1+0x19fc], R130 ;  /* 0x0019fc8201007387 */ /* 0x000fe80000100800 */
[----:B------:R1:W-:Y:S04]  /*2dea0*/  STL [R1+0x19f0], R0 ;  /* 0x0019f00001007387 */ /* 0x0003e80000100800 */
[----:B------:R-:W3:Y:S01]  /*2deb0*/  LDL.LU.64 R2, [R1+0x1a58] ;  /* 0x001a580001027983 */ /* 0x000ee20000300a00 */
[----:B-1----:R-:W-:-:S03]  /*2dec0*/  MOV R0, R131 ;  /* 0x0000008300007202 */ /* 0x002fc60000000f00 */
[----:B----4-:R-:W-:Y:S04]  /*2ded0*/  STL [R1+0x1a04], R124 ;  /* 0x001a047c01007387 */ /* 0x010fe80000100800 */
[----:B------:R1:W-:Y:S04]  /*2dee0*/  STL [R1+0x19f8], R0 ;  /* 0x0019f80001007387 */ /* 0x0003e80000100800 */
[----:B------:R-:W4:Y:S01]  /*2def0*/  LDL.LU.64 R130, [R1+0xb08] ;  /* 0x000b080001827983 */ /* 0x000f220000300a00 */
[----:B-1----:R-:W-:-:S03]  /*2df00*/  IMAD.MOV.U32 R0, RZ, RZ, R125 ;  /* 0x000000ffff007224 */ /* 0x002fc600078e007d */
        /* <DEDUP_REMOVED lines=25> */
[----:B------:R1:W-:Y:S02]  /*2e0a0*/  STL [R1+0x1a30], R0 ;  /* 0x001a300001007387 */ /* 0x0003e40000100800 */
[----:B-1----:R-:W-:Y:S02]  /*2e0b0*/  IMAD.MOV.U32 R0, RZ, RZ, R151 ;  /* 0x000000ffff007224 */ /* 0x002fe400078e0097 */
[----:B------:R-:W3:Y:S04]  /*2e0c0*/  LDL.LU.64 R150, [R1+0x1a98] ;  /* 0x001a980001967983 */ /* 0x000ee80000300a00 */
[----:B------:R1:W-:Y:S04]  /*2e0d0*/  STL [R1+0x1a38], R0 ;  /* 0x001a380001007387 */ /* 0x0003e80000100800 */
[----:B------:R1:W-:Y:S02]  /*2e0e0*/  STL [R1+0x1a44], R128 ;  /* 0x001a448001007387 */ /* 0x0003e40000100800 */
[----:B-1----:R-:W-:-:S02]  /*2e0f0*/  MOV R0, R129 ;  /* 0x0000008100007202 */ /* 0x002fc40000000f00 */
[----:B------:R-:W-:Y:S04]  /*2e100*/  STL [R1+0x1a4c], R140 ;  /* 0x001a4c8c01007387 */ /* 0x000fe80000100800 */
        /* <DEDUP_REMOVED lines=8> */
[----:B----4-:R4:W-:Y:S01]  /*2e190*/  STL [R1+0x1a5c], R130 ;  /* 0x001a5c8201007387 */ /* 0x0109e20000100800 */
[----:B-1----:R-:W-:-:S03]  /*2e1a0*/  MOV R0, R131 ;  /* 0x0000008300007202 */ /* 0x002fc60000000f00 */
        /* <DEDUP_REMOVED lines=8> */
[----:B--2---:R-:W-:Y:S04]  /*2e230*/  STL [R1+0x1a74], R126 ;  /* 0x001a747e01007387 */ /* 0x004fe80000100800 */
[----:B------:R1:W-:Y:S04]  /*2e240*/  STL [R1+0x1a68], R0 ;  /* 0x001a680001007387 */ /* 0x0003e80000100800 */
[----:B------:R-:W2:Y:S01]  /*2e250*/  LDL.LU.64 R132, [R1+0xad0] ;  /* 0x000ad00001847983 */ /* 0x000ea20000300a00 */
[----:B-1----:R-:W-:-:S03]  /*2e260*/  MOV R0, R127 ;  /* 0x0000007f00007202 */ /* 0x002fc60000000f00 */
[----:B------:R-:W-:Y:S04]  /*2e270*/  STL [R1+0x1a7c], R144 ;  /* 0x001a7c9001007387 */ /* 0x000fe80000100800 */
[----:B------:R1:W-:Y:S04]  /*2e280*/  STL [R1+0x1a70], R0 ;  /* 0x001a700001007387 */ /* 0x0003e80000100800 */
[----:B------:R-:W2:Y:S04]  /*2e290*/  LDL.LU.64 R126, [R1+0x1ac8] ;  /* 0x001ac800017e7983 */ /* 0x000ea80000300a00 */
[----:B------:R-:W2:Y:S01]  /*2e2a0*/  LDL.LU.64 R134, [R1+0xac8] ;  /* 0x000ac80001867983 */ /* 0x000ea20000300a00 */
[----:B-1----:R-:W-:-:S05]  /*2e2b0*/  IMAD.MOV.U32 R0, RZ, RZ, R145 ;  /* 0x000000ffff007224 */ /* 0x002fca00078e0091 */
[----:B------:R1:W-:Y:S04]  /*2e2c0*/  STL [R1+0x1a78], R0 ;  /* 0x001a780001007387 */ /* 0x0003e80000100800 */
[----:B------:R-:W-:Y:S04]  /*2e2d0*/  STL [R1+0x1a84], R146 ;  /* 0x001a849201007387 */ /* 0x000fe80000100800 */
[----:B------:R-:W2:Y:S01]  /*2e2e0*/  LDL.LU.64 R136, [R1+0x1ad8] ;  /* 0x001ad80001887983 */ /* 0x000ea20000300a00 */
[----:B-1----:R-:W-:-:S05]  /*2e2f0*/  IMAD.MOV.U32 R0, RZ, RZ, R147 ;  /* 0x000000ffff007224 */ /* 0x002fca00078e0093 */
[----:B------:R1:W-:Y:S04]  /*2e300*/  STL [R1+0x1a80], R0 ;  /* 0x001a800001007387 */ /* 0x0003e80000100800 */
[----:B---3--:R-:W-:Y:S04]  /*2e310*/  STL [R1+0x1a8c], R148 ;  /* 0x001a8c9401007387 */ /* 0x008fe80000100800 */
[----:B------:R-:W3:Y:S01]  /*2e320*/  LDL.LU.64 R138, [R1+0xac0] ;  /* 0x000ac000018a7983 */ /* 0x000ee20000300a00 */
[----:B-1----:R-:W-:-:S03]  /*2e330*/  MOV R0, R149 ;  /* 0x0000009500007202 */ /* 0x002fc60000000f00 */
[----:B------:R-:W3:Y:S04]  /*2e340*/  LDL.LU.64 R140, [R1+0x1ae8] ;  /* 0x001ae800018c7983 */ /* 0x000ee80000300a00 */
[----:B------:R1:W-:Y:S04]  /*2e350*/  STL [R1+0x1a88], R0 ;  /* 0x001a880001007387 */ /* 0x0003e80000100800 */
[----:B------:R-:W-:Y:S04]  /*2e360*/  STL [R1+0x1a94], R150 ;  /* 0x001a949601007387 */ /* 0x000fe80000100800 */
[----:B------:R-:W3:Y:S01]  /*2e370*/  LDL.LU.64 R142, [R1+0xab8] ;  /* 0x000ab800018e7983 */ /* 0x000ee20000300a00 */
[----:B-1----:R-:W-:-:S03]  /*2e380*/  IMAD.MOV.U32 R0, RZ, RZ, R151 ;  /* 0x000000ffff007224 */ /* 0x002fc600078e0097 */
[----:B------:R-:W3:Y:S04]  /*2e390*/  LDL.LU.64 R144, [R1+0x1af8] ;  /* 0x001af80001907983 */ /* 0x000ee80000300a00 */
[----:B------:R1:W-:Y:S04]  /*2e3a0*/  STL [R1+0x1a90], R0 ;  /* 0x001a900001007387 */ /* 0x0003e80000100800 */
[----:B------:R-:W-:Y:S04]  /*2e3b0*/  STL [R1+0x1a9c], R128 ;  /* 0x001a9c8001007387 */ /* 0x000fe80000100800 */
[----:B------:R-:W3:Y:S01]  /*2e3c0*/  LDL.LU.64 R146, [R1+0xab0] ;  /* 0x000ab00001927983 */ /* 0x000ee20000300a00 */
[----:B-1----:R-:W-:-:S03]  /*2e3d0*/  IMAD.MOV.U32 R0, RZ, RZ, R129 ;  /* 0x000000ffff007224 */ /* 0x002fc600078e0081 */
[----:B------:R-:W3:Y:S04]  /*2e3e0*/  LDL.LU.64 R148, [R1+0x1b08] ;  /* 0x001b080001947983 */ /* 0x000ee80000300a00 */
[----:B------:R1:W-:Y:S04]  /*2e3f0*/  STL [R1+0x1a98], R0 ;  /* 0x001a980001007387 */ /* 0x0003e80000100800 */
[----:B------:R1:W-:Y:S02]  /*2e400*/  STL [R1+0x1aa4], R2 ;  /* 0x001aa40201007387 */ /* 0x0003e40000100800 */
[----:B-1----:R-:W-:-:S02]  /*2e410*/  MOV R0, R3 ;  /* 0x0000000300007202 */ /* 0x002fc40000000f00 */
[----:B------:R-:W3:Y:S04]  /*2e420*/  LDL.LU.64 R150, [R1+0xaa8] ;  /* 0x000aa80001967983 */ /* 0x000ee80000300a00 */
[----:B------:R-:W3:Y:S04]  /*2e430*/  LDL.LU.64 R2, [R1+0x1b18] ;  /* 0x001b180001027983 */ /* 0x000ee80000300a00 */
[----:B------:R1:W-:Y:S04]  /*2e440*/  STL [R1+0x1aa0], R0 ;  /* 0x001aa00001007387 */ /* 0x0003e80000100800 */
[----:B----4-:R4:W-:Y:S01]  /*2e450*/  STL [R1+0x1aac], R130 ;  /* 0x001aac8201007387 */ /* 0x0109e20000100800 */
[----:B-1----:R-:W-:-:S03]  /*2e460*/  IMAD.MOV.U32 R0, RZ, RZ, R131 ;  /* 0x000000ffff007224 */ /* 0x002fc600078e0083 */
[----:B------:R-:W3:Y:S04]  /*2e470*/  LDL.LU.64 R128, [R1+0xaa0] ;  /* 0x000aa00001807983 */ /* 0x000ee80000300a00 */
[----:B------:R-:W-:Y:S04]  /*2e480*/  STL [R1+0x1ab4], R124 ;  /* 0x001ab47c01007387 */ /* 0x000fe80000100800 */
[----:B------:R1:W-:Y:S04]  /*2e490*/  STL [R1+0x1aa8], R0 ;  /* 0x001aa80001007387 */ /* 0x0003e80000100800 */
[----:B----4-:R-:W4:Y:S01]  /*2e4a0*/  LDL.LU.64 R130, [R1+0x1b28] ;  /* 0x001b280001827983 */ /* 0x010f220000300a00 */
[----:B-1----:R-:W-:-:S03]  /*2e4b0*/  IMAD.MOV.U32 R0, RZ, RZ, R125 ;  /* 0x000000ffff007224 */ /* 0x002fc600078e007d */
[----:B--2---:R-:W-:Y:S04]  /*2e4c0*/  STL [R1+0x1abc], R132 ;  /* 0x001abc8401007387 */ /* 0x004fe80000100800 */
[----:B------:R1:W-:Y:S04]  /*2e4d0*/  STL [R1+0x1ab0], R0 ;  /* 0x001ab00001007387 */ /* 0x0003e80000100800 */
[----:B------:R-:W2:Y:S01]  /*2e4e0*/  LDL.LU.64 R124, [R1+0xa98] ;  /* 0x000a9800017c7983 */ /* 0x000ea20000300a00 */
[----:B-1----:R-:W-:-:S03]  /*2e4f0*/  MOV R0, R133 ;  /* 0x0000008500007202 */ /* 0x002fc60000000f00 */
[----:B------:R-:W-:Y:S04]  /*2e500*/  STL [R1+0x1ac4], R126 ;  /* 0x001ac47e01007387 */ /* 0x000fe80000100800 */
[----:B------:R1:W-:Y:S04]  /*2e510*/  STL [R1+0x1ab8], R0 ;  /* 0x001ab80001007387 */ /* 0x0003e80000100800 */
[----:B------:R-:W-:Y:S01]  /*2e520*/  STL [R1+0x1acc], R134 ;  /* 0x001acc8601007387 */ /* 0x000fe20000100800 */
[----:B-1----:R-:W-:-:S05]  /*2e530*/  IMAD.MOV.U32 R0, RZ, RZ, R127 ;  /* 0x000000ffff007224 */ /* 0x002fca00078e007f */
[----:B------:R1:W-:Y:S04]  /*2e540*/  STL [R1+0x1ac0], R0 ;  /* 0x001ac00001007387 */ /* 0x0003e80000100800 */
[----:B------:R-:W2:Y:S01]  /*2e550*/  LDL.LU.64 R126, [R1+0x1ef8] ;  /* 0x001ef800017e7983 */ /* 0x000ea20000300a00 */
[----:B-1----:R-:W-:-:S03]  /*2e560*/  IMAD.MOV.U32 R0, RZ, RZ, R135 ;  /* 0x000000ffff007224 */ /* 0x002fc600078e0087 */
[----:B------:R-:W-:Y:S04]  /*2e570*/  STL [R1+0x1ad4], R136 ;  /* 0x001ad48801007387 */ /* 0x000fe80000100800 */
[----:B------:R1:W-:Y:S04]  /*2e580*/  STL [R1+0x1ac8], R0 ;  /* 0x001ac80001007387 */ /* 0x0003e80000100800 */
[----:B---3--:R-:W-:Y:S01]  /*2e590*/  STL [R1+0x1adc], R138 ;  /* 0x001adc8a01007387 */ /* 0x008fe20000100800 */
[----:B-1----:R-:W-:-:S05]  /*2e5a0*/  MOV R0, R137 ;  /* 0x0000008900007202 */ /* 0x002fca0000000f00 */
[----:B------:R1:W-:Y:S04]  /*2e5b0*/  STL [R1+0x1ad0], R0 ;  /* 0x001ad00001007387 */ /* 0x0003e80000100800 */
[----:B------:R-:W-:Y:S01]  /*2e5c0*/  STL [R1+0x1ae4], R140 ;  /* 0x001ae48c01007387 */ /* 0x000fe20000100800 */
        /* <DEDUP_REMOVED lines=16> */
[----:B------:R-:W-:Y:S04]  /*2e6d0*/  STL [R1+0x1b00], R0 ;  /* 0x001b000001007387 */ /* 0x000fe80000100800 */
[----:B------:R1:W-:Y:S02]  /*2e6e0*/  STL [R1+0x1b14], R2 ;  /* 0x001b140201007387 */ /* 0x0003e40000100800 */
[----:B-1----:R-:W1:Y:S01]  /*2e6f0*/  S2R R2, SR_TID.X ;  /* 0x0000000000027919 */ /* 0x002e620000002100 */
[----:B------:R-:W-:-:S05]  /*2e700*/  IMAD.MOV.U32 R0, RZ, RZ, R151 ;  /* 0x000000ffff007224 */ /* 0x000fca00078e0097 */
[----:B------:R3:W-:Y:S04]  /*2e710*/  STL [R1+0x1b08], R0 ;  /* 0x001b080001007387 */ /* 0x0007e80000100800 */
[----:B------:R-:W-:Y:S01]  /*2e720*/  STL [R1+0x1b1c], R128 ;  /* 0x001b1c8001007387 */ /* 0x000fe20000100800 */
[----:B---3--:R-:W-:Y:S02]  /*2e730*/  IMAD.MOV.U32 R0, RZ, RZ, R3 ;  /* 0x000000ffff007224 */ /* 0x008fe400078e0003 */
[----:B----4-:R-:W-:-:S03]  /*2e740*/  IMAD.MOV.U32 R3, RZ, RZ, R131 ;  /* 0x000000ffff037224 */ /* 0x010fc600078e0083 */
[----:B------:R3:W-:Y:S04]  /*2e750*/  STL [R1+0x1b10], R0 ;  /* 0x001b100001007387 */ /* 0x0007e80000100800 */
[----:B------:R-:W-:Y:S01]  /*2e760*/  STL [R1+0x1b24], R130 ;  /* 0x001b248201007387 */ /* 0x000fe20000100800 */
[----:B---3--:R-:W-:-:S05]  /*2e770*/  MOV R0, R129 ;  /* 0x0000008100007202 */ /* 0x008fca0000000f00 */
[----:B------:R-:W-:Y:S04]  /*2e780*/  STL [R1+0x1b18], R0 ;  /* 0x001b180001007387 */ /* 0x000fe80000100800 */
[----:B------:R3:W-:Y:S01]  /*2e790*/  STL [R1+0x1b20], R3 ;  /* 0x001b200301007387 */ /* 0x0007e20000100800 */
[C---:B-1----:R-:W-:Y:S02]  /*2e7a0*/  LOP3.LUT R4, R2.reuse, 0x3, RZ, 0xc0, !PT ;  /* 0x0000000302047812 */ /* 0x042fe400078ec0ff */
[----:B---3--:R-:W-:-:S05]  /*2e7b0*/  LOP3.LUT R3, R2, 0x1c, RZ, 0xc0, !PT ;  /* 0x0000001c02037812 */ /* 0x008fca00078ec0ff */
[----:B------:R-:W-:Y:S02]  /*2e7c0*/  IMAD R3, R4, 0x120, R3 ;  /* 0x0000012004037824 */ /* 0x000fe400078e0203 */
[----:B--2---:R-:W-:Y:S01]  /*2e7d0*/  IMAD.MOV.U32 R5, RZ, RZ, R125 ;  /* 0x000000ffff057224 */ /* 0x004fe200078e007d */
[----:B------:R-:W-:Y:S04]  /*2e7e0*/  STL [R1+0x1b2c], R124 ;  /* 0x001b2c7c01007387 */ /* 0x000fe80000100800 */
[----:B------:R1:W-:Y:S02]  /*2e7f0*/  STL [R1+0x1b28], R5 ;  /* 0x001b280501007387 */ /* 0x0003e40000100800 */
[----:B-1----:R-:W-:Y:S02]  /*2e800*/  IMAD.MOV.U32 R5, RZ, RZ, R127 ;  /* 0x000000ffff057224 */ /* 0x002fe400078e007f */
[----:B------:R-:W-:Y:S04]  /*2e810*/  STL [R1+0x1b34], R126 ;  /* 0x001b347e01007387 */ /* 0x000fe80000100800 */
[----:B------:R1:W-:Y:S04]  /*2e820*/  STL [R1+0x1b30], R5 ;  /* 0x001b300501007387 */ /* 0x0003e80000100800 */
[----:B------:R-:W2:Y:S04]  /*2e830*/  LDL.LU.64 R6, [R1+0x23a0] ;  /* 0x0023a00001067983 */ /* 0x000ea80000300a00 */
[----:B-1----:R-:W3:Y:S04]  /*2e840*/  LDL.LU.64 R4, [R1+0x2398] ;  /* 0x0023980001047983 */ /* 0x002ee80000300a00 */
[----:B--2---:R1:W-:Y:S04]  /*2e850*/  STL.64 [R1+0xe00], R6 ;  /* 0x000e000601007387 */ /* 0x0043e80000100a00 */
[----:B-1----:R-:W2:Y:S04]  /*2e860*/  LDL.LU.64 R6, [R1+0x2390] ;  /* 0x0023900001067983 */ /* 0x002ea80000300a00 */
[----:B---3--:R1:W-:Y:S04]  /*2e870*/  STL.64 [R1+0xdf8], R4 ;  /* 0x000df80401007387 */ /* 0x0083e80000100a00 */
        /* <DEDUP_REMOVED lines=302> */
[----:B---3--:R1:W-:Y:S04]  /*2fb60*/  STL.64 [R1+0xb80], R4 ;  /* 0x000b800401007387 */ /* 0x0083e80000100a00 */
        /* <DEDUP_REMOVED lines=399> */
[----:B------:R1:W-:Y:S01]  /*31460*/  STL [R1+0x1cc], RZ ;  /* 0x0001ccff01007387 */ /* 0x0003e20000100800 */
[C---:B------:R-:W-:Y:S01]  /*31470*/  LOP3.LUT R0, R2.reuse, 0x7, RZ, 0xc0, !PT ;  /* 0x0000000702007812 */ /* 0x040fe200078ec0ff */
[----:B------:R-:W-:Y:S01]  /*31480*/  USHF.R.S32.HI UR11, URZ, 0x1f, UR4 ;  /* 0x0000001fff0b7899 */ /* 0x000fe20008011404 */
[----:B------:R-:W-:Y:S01]  /*31490*/  SHF.L.U32 R2, R2, 0x1, RZ ;  /* 0x0000000102027819 */ /* 0x000fe200000006ff */
[----:B------:R-:W-:-:S02]  /*314a0*/  USHF.R.S32.HI UR12, URZ, 0x1f, UR9 ;  /* 0x0000001fff0c7899 */ /* 0x000fc40008011409 */
[----:B------:R-:W-:Y:S01]  /*314b0*/  IMAD R0, R0, 0x110, RZ ;  /* 0x0000011000007824 */ /* 0x000fe200078e02ff */
[----:B------:R-:W-:Y:S02]  /*314c0*/  ULEA.HI UR11, UR11, UR4, URZ, 0x6 ;  /* 0x000000040b0b7291 */ /* 0x000fe4000f8f30ff */
[----:B------:R-:W-:Y:S01]  /*314d0*/  USHF.R.S32.HI UR13, URZ, 0x1f, UR10 ;  /* 0x0000001fff0d7899 */ /* 0x000fe2000801140a */
[----:B------:R-:W-:Y:S02]  /*314e0*/  CS2R R216, SRZ ;  /* 0x0000000000d87805 */ /* 0x000fe4000001ff00 */
[----:B------:R-:W-:Y:S01]  /*314f0*/  LOP3.LUT R0, R0, 0x30, R2, 0x78, !PT ;  /* 0x0000003000007812 */ /* 0x000fe200078e7802 */
[----:B------:R-:W-:Y:S01]  /*31500*/  USHF.L.U32 UR14, UR9, 0x2, URZ ;  /* 0x00000002090e7899 */ /* 0x000fe200080006ff */
        /* <DEDUP_REMOVED lines=54> */
[----:B------:R-:W-:Y:S01]  /*31870*/  CS2R R126, SRZ ;  /* 0x00000000007e7805 */ /* 0x000fe2000001ff00 */
[----:B------:R-:W-:Y:S02]  /*31880*/  USHF.L.U64.HI UR4, UR9, 0x2, UR12 ;  /* 0x0000000209047899 */ /* 0x000fe4000801020c */
[----:B------:R-:W-:-:S02]  /*31890*/  USHF.L.U32 UR15, UR10, 0x2, URZ ;  /* 0x000000020a0f7899 */ /* 0x000fc400080006ff */
[----:B------:R-:W-:Y:S02]  /*318a0*/  USHF.L.U64.HI UR9, UR10, 0x2, UR13 ;  /* 0x000000020a097899 */ /* 0x000fe4000801020d */
[----:B------:R-:W-:Y:S01]  /*318b0*/  USHF.R.S32.HI UR10, URZ, 0x6, UR11 ;  /* 0x00000006ff0a7899 */ /* 0x000fe2000801140b */
[----:B------:R-:W-:Y:S01]  /*318c0*/  UMOV UR5, URZ ;  /* 0x000000ff00057c82 */ /* 0x000fe20008000000 */
[----:B------:R-:W-:Y:S01]  /*318d0*/  UMOV UR8, 0x1 ;  /* 0x0000000100087882 */ /* 0x000fe20000000000 */
[----:B-1----:R-:W-:-:S09]  /*318e0*/  UMOV UR11, 0xffffffff ;  /* 0xffffffff000b7882 */ /* 0x002fd20000000000 */
.L_x_1:
[----:B------:R-:W-:-:S04]  /*318f0*/  DEPBAR.LE SB0, 0x2 ;  /* 0x000080800000791a */ /* 0x000fc80000000000 */
[----:B------:R-:W-:Y:S01]  /*31900*/  UIADD3 UR11, UPT, UPT, UR11, 0x1, URZ ;  /* 0x000000010b0b7890 */ /* 0x000fe2000fffe0ff */
[----:B-----5:R-:W-:Y:S01]  /*31910*/  STL.64 [R1+0x3508], R146 ;  /* 0x0035089201007387 */ /* 0x020fe20000100a00 */
[C---:B------:R-:W-:Y:S02]  /*31920*/  LOP3.LUT R5, R3.reuse, 0x40, RZ, 0x3c, !PT ;  /* 0x0000004003057812 */ /* 0x040fe400078e3cff */
[----:B------:R-:W-:Y:S01]  /*31930*/  UISETP.GT.AND UP0, UPT, UR11, 0x1, UPT ;  /* 0x000000010b00788c */ /* 0x000fe2000bf04270 */
[----:B------:R-:W-:Y:S01]  /*31940*/  STL.64 [R1+0x3500], R144 ;  /* 0x0035009001007387 */ /* 0x000fe20000100a00 */
[C---:B-1----:R-:W-:Y:S02]  /*31950*/  LOP3.LUT R4, R3.reuse, 0x60, RZ, 0x3c, !PT ;  /* 0x0000006003047812 */ /* 0x042fe400078e3cff */
[----:B------:R-:W-:Y:S01]  /*31960*/  USEL UR11, UR11, URZ, !UP0 ;  /* 0x000000ff0b0b7287 */ /* 0x000fe2000c000000 */
[----:B------:R-:W-:Y:S01]  /*31970*/  STL.64 [R1+0x34f8], R150 ;  /* 0x0034f89601007387 */ /* 0x000fe20000100a00 */
[----:B------:R-:W-:-:S02]  /*31980*/  LOP3.LUT R2, R3, 0x20, RZ, 0x3c, !PT ;  /* 0x0000002003027812 */ /* 0x000fc400078e3cff */
[----:B------:R-:W-:Y:S01]  /*31990*/  ULEA UR13, UR11, UR6, 0x10 ;  /* 0x000000060b0d7291 */ /* 0x000fe2000f8e80ff */
[----:B------:R-:W-:Y:S01]  /*319a0*/  BAR.SYNC.DEFER_BLOCKING 0x0 ;  /* 0x0000000000007b1d */ /* 0x000fe20000010000 */
[----:B------:R-:W-:-:S05]  /*319b0*/  ULEA UR12, UR11, UR6, 0xe ;  /* 0x000000060b0c7291 */ /* 0x000fca000f8e70ff */
[----:B------:R-:W-:Y:S04]  /*319c0*/  STL.64 [R1+0x34f0], R148 ;  /* 0x0034f09401007387 */ /* 0x000fe80000100a00 */
[----:B-----5:R-:W-:Y:S04]  /*319d0*/  STL [R1+0x23a8], R252 ;  /* 0x0023a8fc01007387 */ /* 0x020fe80000100800 */
[----:B------:R-:W-:Y:S04]  /*319e0*/  STL [R1+0x1ef8], R5 ;  /* 0x001ef80501007387 */ /* 0x000fe80000100800 */
[----:B------:R-:W-:Y:S04]  /*319f0*/  STL [R1+0x1efc], R4 ;  /* 0x001efc0401007387 */ /* 0x000fe80000100800 */
[----:B------:R-:W1:Y:S04]  /*31a00*/  LDSM.16.M88.4 R116, [R0+UR13] ;  /* 0x0000000d0074783b */ /* 0x000e680008000200 */
[----:B------:R-:W-:Y:S04]  /*31a10*/  LDS R236, [R5+UR12+0x20000] ;  /* 0x0200000c05ec7984 */ /* 0x000fe80008000800 */
[----:B------:R-:W-:Y:S04]  /*31a20*/  LDS R238, [R5+UR12+0x20400] ;  /* 0x0204000c05ee7984 */ /* 0x000fe80008000800 */
[----:B------:R-:W-:Y:S04]  /*31a30*/  LDS R237, [R4+UR12+0x20000] ;  /* 0x0200000c04ed7984 */ /* 0x000fe80008000800 */
[----:B------:R-:W2:Y:S04]  /*31a40*/  LDS R239, [R4+UR12+0x20400] ;  /* 0x0204000c04ef7984 */ /* 0x000ea80008000800 */
[----:B------:R-:W-:Y:S04]  /*31a50*/  LDS R120, [R5+UR12+0x20080] ;  /* 0x0200800c05787984 */ /* 0x000fe80008000800 */
[----:B------:R-:W-:Y:S04]  /*31a60*/  LDS R122, [R5+UR12+0x20480] ;  /* 0x0204800c057a7984 */ /* 0x000fe80008000800 */
[----:B------:R-:W-:Y:S04]  /*31a70*/  LDS R121, [R4+UR12+0x20080] ;  /* 0x0200800c04797984 */ /* 0x000fe80008000800 */
[----:B------:R3:W-:Y:S04]  /*31a80*/  LDS R123, [R4+UR12+0x20480] ;  /* 0x0204800c047b7984 */ /* 0x0007e80008000800 */
[----:B------:R-:W-:Y:S04]  /*31a90*/  LDS R232, [R3+UR12+0x20000] ;  /* 0x0200000c03e87984 */ /* 0x000fe80008000800 */
[----:B-1----:R-:W-:Y:S04]  /*31aa0*/  STL [R1+0x34ec], R118 ;  /* 0x0034ec7601007387 */ /* 0x002fe80000100800 */
[----:B------:R-:W-:Y:S04]  /*31ab0*/  STL [R1+0x34e8], R119 ;  /* 0x0034e87701007387 */ /* 0x000fe80000100800 */
        /* <DEDUP_REMOVED lines=14> */
[----:B---3--:R-:W3:Y:S04]  /*31ba0*/  LDL.LU.64 R4, [R1+0x1d0] ;  /* 0x0001d00001047983 */ /* 0x008ee80000300a00 */
[----:B------:R-:W3:Y:S04]  /*31bb0*/  LDL.LU.64 R6, [R1+0x1d8] ;  /* 0x0001d80001067983 */ /* 0x000ee80000300a00 */
[----:B------:R-:W-:Y:S04]  /*31bc0*/  LDS R234, [R3+UR12+0x20400] ;  /* 0x0204000c03ea7984 */ /* 0x000fe80008000800 */
[----:B------:R-:W-:Y:S04]  /*31bd0*/  LDS R233, [R2+UR12+0x20000] ;  /* 0x0200000c02e97984 */ /* 0x000fe80008000800 */
[----:B------:R-:W-:Y:S04]  /*31be0*/  LDS R235, [R2+UR12+0x20400] ;  /* 0x0204000c02eb7984 */ /* 0x000fe80008000800 */
[----:B------:R-:W-:Y:S04]  /*31bf0*/  LDS R184, [R3+UR12+0x20080] ;  /* 0x0200800c03b87984 */ /* 0x000fe80008000800 */
[----:B------:R-:W-:Y:S04]  /*31c00*/  LDS R186, [R3+UR12+0x20480] ;  /* 0x0204800c03ba7984 */ /* 0x000fe80008000800 */
[----:B------:R-:W-:Y:S04]  /*31c10*/  LDS R185, [R2+UR12+0x20080] ;  /* 0x0200800c02b97984 */ /* 0x000fe80008000800 */
[----:B------:R-:W-:Y:S04]  /*31c20*/  LDS R187, [R2+UR12+0x20480] ;  /* 0x0204800c02bb7984 */ /* 0x000fe80008000800 */
[----:B------:R-:W1:Y:S04]  /*31c30*/  LDSM.16.M88.4 R112, [R0+UR13+0x800] ;  /* 0x0008000d0070783b */ /* 0x000e680008000200 */
[----:B------:R-:W1:Y:S04]  /*31c40*/  LDSM.16.M88.4 R108, [R0+UR13+0x1000] ;  /* 0x0010000d006c783b */ /* 0x000e680008000200 */
[----:B------:R-:W1:Y:S04]  /*31c50*/  LDSM.16.M88.4 R104, [R0+UR13+0x1800] ;  /* 0x0018000d0068783b */ /* 0x000e680008000200 */
[----:B------:R-:W1:Y:S04]  /*31c60*/  LDSM.16.M88.4 R100, [R0+UR13+0x2000] ;  /* 0x0020000d0064783b */ /* 0x000e680008000200 */
[----:B------:R-:W1:Y:S01]  /*31c70*/  LDSM.16.M88.4 R96, [R0+UR13+0x2800] ;  /* 0x0028000d0060783b */ /* 0x000e620008000200 */
[-C--:B--2---:R-:W-:Y:S03]  /*31c80*/  HMMA.1688.F32.TF32 R36, R236, R116.reuse, R216 ;  /* 0x00000074ec24723c */ /* 0x084fe600000810d8 */
[----:B------:R-:W2:Y:S04]  /*31c90*/  LDSM.16.M88.4 R76, [R0+UR13+0x5000] ;  /* 0x0050000d004c783b */ /* 0x000ea80008000200 */
[----:B------:R-:W2:Y:S04]  /*31ca0*/  LDSM.16.M88.4 R72, [R0+UR13+0x5800] ;  /* 0x0058000d0048783b */ /* 0x000ea80008000200 */
[----:B------:R-:W2:Y:S04]  /*31cb0*/  LDSM.16.M88.4 R68, [R0+UR13+0x6000] ;  /* 0x0060000d0044783b */ /* 0x000ea80008000200 */
[----:B------:R-:W2:Y:S04]  /*31cc0*/  LDSM.16.M88.4 R64, [R0+UR13+0x6800] ;  /* 0x0068000d0040783b */ /* 0x000ea80008000200 */
[----:B------:R-:W2:Y:S04]  /*31cd0*/  LDSM.16.M88.4 R60, [R0+UR13+0x7000] ;  /* 0x0070000d003c783b */ /* 0x000ea80008000200 */
[----:B-1----:R-:W-:Y:S04]  /*31ce0*/  STL [R1+0x34e4], R114 ;  /* 0x0034e47201007387 */ /* 0x002fe80000100800 */
        /* <DEDUP_REMOVED lines=9> */
[----:B------:R-:W1:Y:S04]  /*31d80*/  LDSM.16.M88.4 R56, [R0+UR13+0x7800] ;  /* 0x0078000d0038783b */ /* 0x000e680008000200 */
[----:B------:R-:W1:Y:S04]  /*31d90*/  LDSM.16.M88.4 R52, [R0+UR13+0x8000] ;  /* 0x0080000d0034783b */ /* 0x000e680008000200 */
[----:B------:R-:W1:Y:S04]  /*31da0*/  LDSM.16.M88.4 R48, [R0+UR13+0x8800] ;  /* 0x0088000d0030783b */ /* 0x000e680008000200 */
[----:B------:R-:W1:Y:S04]  /*31db0*/  LDSM.16.M88.4 R44, [R0+UR13+0x9000] ;  /* 0x0090000d002c783b */ /* 0x000e680008000200 */
[----:B------:R-:W-:Y:S04]  /*31dc0*/  LDSM.16.M88.4 R92, [R0+UR13+0x3000] ;  /* 0x0030000d005c783b */ /* 0x000fe80008000200 */
[----:B------:R-:W-:Y:S04]  /*31dd0*/  LDSM.16.M88.4 R88, [R0+UR13+0x3800] ;  /* 0x0038000d0058783b */ /* 0x000fe80008000200 */
[----:B------:R-:W-:Y:S04]  /*31de0*/  LDSM.16.M88.4 R152, [R0+UR13+0xe800] ;  /* 0x00e8000d0098783b */ /* 0x000fe80008000200 */
[----:B------:R-:W-:Y:S04]  /*31df0*/  LDSM.16.M88.4 R84, [R0+UR13+0x4000] ;  /* 0x0040000d0054783b */ /* 0x000fe80008000200 */
[----:B------:R-:W-:Y:S01]  /*31e00*/  LDSM.16.M88.4 R80, [R0+UR13+0x4800] ;  /* 0x0048000d0050783b */ /* 0x000fe20008000200 */
[-C--:B----4-:R-:W-:Y:S08]  /*31e10*/  HMMA.1688.F32.TF32 R40, R232, R116.reuse, R32 ;  /* 0x00000074e828723c */ /* 0x090ff00000081020 */
[-C--:B------:R-:W-:Y:S08]  /*31e20*/  HMMA.1688.F32.TF32 R32, R184, R116.reuse, R28 ;  /* 0x00000074b820723c */ /* 0x080ff0000008101c */
[----:B------:R-:W-:Y:S01]  /*31e30*/  HMMA.1688.F32.TF32 R28, R120, R116, R128 ;  /* 0x00000074781c723c */ /* 0x000fe20000081080 */
[----:B------:R-:W-:Y:S07]  /*31e40*/  LDSM.16.M88.4 R128, [R0+UR13+0xf000] ;  /* 0x00f0000d0080783b */ /* 0x000fee0008000200 */
[----:B------:R-:W-:Y:S01]  /*31e50*/  HMMA.1688.F32.TF32 R24, R232, R112, R24 ;  /* 0x00000070e818723c */ /* 0x000fe20000081018 */
[----:B------:R-:W-:Y:S04]  /*31e60*/  STL.64 [R1+0x6f0], R40 ;  /* 0x0006f02801007387 */ /* 0x000fe80000100a00 */
[----:B------:R-:W-:Y:S04]  /*31e70*/  STL.64 [R1+0x6f8], R42 ;  /* 0x0006f82a01007387 */ /* 0x000fe80000100a00 */
[----:B------:R-:W-:Y:S04]  /*31e80*/  STL.64 [R1+0x720], R36 ;  /* 0x0007202401007387 */ /* 0x000fe80000100a00 */
[----:B------:R-:W-:Y:S04]  /*31e90*/  STL.64 [R1+0x728], R38 ;  /* 0x0007282601007387 */ /* 0x000fe80000100a00 */
[----:B------:R-:W-:Y:S04]  /*31ea0*/  STL.64 [R1+0x700], R32 ;  /* 0x0007002001007387 */ /* 0x000fe80000100a00 */
[----:B------:R-:W-:Y:S01]  /*31eb0*/  STL.64 [R1+0x708], R34 ;  /* 0x0007082201007387 */ /* 0x000fe20000100a00 */
[----:B------:R-:W-:-:S03]  /*31ec0*/  IMAD.MOV.U32 R118, RZ, RZ, R26 ;  /* 0x000000ffff767224 */ /* 0x000fc600078e001a */
[----:B------:R-:W-:Y:S01]  /*31ed0*/  STL.64 [R1+0x750], R28 ;  /* 0x0007501c01007387 */ /* 0x000fe20000100a00 */
[----:B------:R-:W-:-:S03]  /*31ee0*/  MOV R119, R27 ;  /* 0x0000001b00777202 */ /* 0x000fc60000000f00 */
[----:B------:R4:W-:Y:S01]  /*31ef0*/  STL.64 [R1+0x758], R30 ;  /* 0x0007581e01007387 */ /* 0x0009e20000100a00 */
[----:B------:R-:W-:Y:S03]  /*31f00*/  HMMA.1688.F32.TF32 R16, R232, R108, R16 ;  /* 0x0000006ce810723c */ /* 0x000fe60000081010 */
[----:B------:R1:W-:Y:S04]  /*31f10*/  STL.64 [R1+0x6e0], R24 ;  /* 0x0006e01801007387 */ /* 0x0003e80000100a00 */
[----:B------:R-:W2:Y:S01]  /*31f20*/  LDSM.16.M88.4 R40, [R0+UR13+0x9800] ;  /* 0x0098000d0028783b */ /* 0x000ea20008000200 */
[-C--:B----4-:R-:W-:Y:S03]  /*31f30*/  HMMA.1688.F32.TF32 R28, R236, R112.reuse, R212 ;  /* 0x00000070ec1c723c */ /* 0x090fe600000810d4 */
[----:B------:R-:W4:Y:S04]  /*31f40*/  LDSM.16.M88.4 R36, [R0+UR13+0xa000] ;  /* 0x00a0000d0024783b */ /* 0x000f280008000200 */
[----:B------:R-:W2:Y:S01]  /*31f50*/  LDSM.16.M88.4 R32, [R0+UR13+0xa800] ;  /* 0x00a8000d0020783b */ /* 0x000ea20008000200 */
[-C--:B-1----:R-:W-:Y:S08]  /*31f60*/  HMMA.1688.F32.TF32 R24, R184, R112.reuse, R20 ;  /* 0x00000070b818723c */ /* 0x082ff00000081014 */
[----:B------:R-:W-:Y:S08]  /*31f70*/  HMMA.1688.F32.TF32 R20, R120, R112, R124 ;  /* 0x000000707814723c */ /* 0x000ff0000008107c */
[C---:B------:R-:W-:Y:S08]  /*31f80*/  HMMA.1688.F32.TF32 R12, R232.reuse, R104, R12 ;  /* 0x00000068e80c723c */ /* 0x040ff0000008100c */
[C---:B------:R-:W-:Y:S01]  /*31f90*/  HMMA.1688.F32.TF32 R8, R232.reuse, R100, R8 ;  /* 0x00000064e808723c */ /* 0x040fe20000081008 */
[----:B------:R-:W-:Y:S07]  /*31fa0*/  STL.64 [R1+0x710], R28 ;  /* 0x0007101c01007387 */ /* 0x000fee0000100a00 */
[----:B---3--:R-:W-:Y:S01]  /*31fb0*/  HMMA.1688.F32.TF32 R4, R232, R96, R4 ;  /* 0x00000060e804723c */ /* 0x008fe20000081004 */
[----:B------:R-:W-:Y:S04]  /*31fc0*/  STL.64 [R1+0x718], R30 ;  /* 0x0007181e01007387 */ /* 0x000fe80000100a00 */
[----:B------:R-:W-:Y:S04]  /*31fd0*/  STL.64 [R1+0x6d0], R24 ;  /* 0x0006d01801007387 */ /* 0x000fe80000100a00 */
[----:B------:R-:W-:Y:S04]  /*31fe0*/  STL.64 [R1+0x6d8], R26 ;  /* 0x0006d81a01007387 */ /* 0x000fe80000100a00 */
[----:B------:R-:W-:Y:S04]  /*31ff0*/  STL.64 [R1+0x560], R16 ;  /* 0x0005601001007387 */ /* 0x000fe80000100a00 */
[----:B------:R-:W-:Y:S04]  /*32000*/  STL.64 [R1+0x740], R20 ;  /* 0x0007401401007387 */ /* 0x000fe80000100a00 */
[----:B------:R-:W-:Y:S04]  /*32010*/  STL.64 [R1+0x748], R22 ;  /* 0x0007481601007387 */ /* 0x000fe80000100a00 */
[----:B------:R-:W-:Y:S04]  /*32020*/  STL [R1+0x568], R18 ;  /* 0x0005681201007387 */ /* 0x000fe80000100800 */
[----:B------:R-:W-:Y:S04]  /*32030*/  STL [R1+0x544], R13 ;  /* 0x0005440d01007387 */ /* 0x000fe80000100800 */
[----:B------:R-:W-:Y:S04]  /*32040*/  STL.64 [R1+0x548], R14 ;  /* 0x0005480e01007387 */ /* 0x000fe80000100a00 */
[----:B------:R-:W3:Y:S04]  /*32050*/  LDL.LU.64 R216, [R1+0x870] ;  /* 0x0008700001d87983 */ /* 0x000ee80000300a00 */
[----:B------:R-:W-:Y:S04]  /*32060*/  STL.64 [R1+0x520], R8 ;  /* 0x0005200801007387 */ /* 0x000fe80000100a00 */
[----:B------:R-:W-:Y:S04]  /*32070*/  STL.64 [R1+0x528], R10 ;  /* 0x0005280a01007387 */ /* 0x000fe80000100a00 */
[----:B------:R-:W3:Y:S04]  /*32080*/  LDL.LU.64 R218, [R1+0x878] ;  /* 0x0008780001da7983 */ /* 0x000ee80000300a00 */
[----:B------:R-:W-:Y:S04]  /*32090*/  STL.64 [R1+0x500], R4 ;  /* 0x0005000401007387 */ /* 0x000fe80000100a00 */
[----:B------:R-:W-:Y:S04]  /*320a0*/  STL.64 [R1+0x508], R6 ;  /* 0x0005080601007387 */ /* 0x000fe80000100a00 */
[----:B------:R-:W3:Y:S04]  /*320b0*/  LDL.LU.64 R148, [R1+0x860] ;  /* 0x0008600001947983 */ /* 0x000ee80000300a00 */
[----:B------:R-:W3:Y:S04]  /*320c0*/  LDL.LU.64 R150, [R1+0x868] ;  /* 0x0008680001967983 */ /* 0x000ee80000300a00 */
[----:B------:R-:W1:Y:S01]  /*320d0*/  LDSM.16.M88.4 R28, [R0+UR13+0xb000] ;  /* 0x00b0000d001c783b */ /* 0x000e620008000200 */
[----:B------:R-:W-:-:S03]  /*320e0*/  IMAD.MOV.U32 R114, RZ, RZ, R19 ;  /* 0x000000ffff727224 */ /* 0x000fc600078e0013 */
[----:B------:R-:W1:Y:S01]  /*320f0*/  LDSM.16.M88.4 R24, [R0+UR13+0xb800] ;  /* 0x00b8000d0018783b */ /* 0x000e620008000200 */
[----:B------:R-:W-:-:S03]  /*32100*/  IMAD.MOV.U32 R115, RZ, RZ, R12 ;  /* 0x000000ffff737224 */ /* 0x000fc600078e000c */
[----:B------:R-:W1:Y:S04]  /*32110*/  LDSM.16.M88.4 R20, [R0+UR13+0xc000] ;  /* 0x00c0000d0014783b */ /* 0x000e680008000200 */
[----:B------:R-:W1:Y:S04]  /*32120*/  LDSM.16.M88.4 R16, [R0+UR13+0xc800] ;  /* 0x00c8000d0010783b */ /* 0x000e680008000200 */
[----:B------:R-:W1:Y:S04]  /*32130*/  LDSM.16.M88.4 R12, [R0+UR13+0xd000] ;  /* 0x00d0000d000c783b */ /* 0x000e680008000200 */
[----:B------:R-:W1:Y:S04]  /*32140*/  LDSM.16.M88.4 R8, [R0+UR13+0xd800] ;  /* 0x00d8000d0008783b */ /* 0x000e680008000200 */
[----:B------:R-:W3:Y:S04]  /*32150*/  LDL.LU.64 R144, [R1+0x850] ;  /* 0x0008500001907983 */ /* 0x000ee80000300a00 */
[----:B------:R-:W1:Y:S04]  /*32160*/  LDSM.16.M88.4 R4, [R0+UR13+0xe000] ;  /* 0x00e0000d0004783b */ /* 0x000e680008000200 */
[----:B------:R-:W3:Y:S04]  /*32170*/  LDL.LU.64 R146, [R1+0x858] ;  /* 0x0008580001927983 */ /* 0x000ee80000300a00 */
[----:B------:R-:W3:Y:S04]  /*32180*/  LDL.LU.64 R212, [R1+0x840] ;  /* 0x0008400001d47983 */ /* 0x000ee80000300a00 */
[----:B------:R-:W3:Y:S04]  /*32190*/  LDL.LU.64 R214, [R1+0x848] ;  /* 0x0008480001d67983 */ /* 0x000ee80000300a00 */
[----:B--2---:R-:W-:Y:S04]  /*321a0*/  STL [R1+0x3368], R78 ;  /* 0x0033684e01007387 */ /* 0x004fe80000100800 */
[----:B------:R-:W-:Y:S04]  /*321b0*/  STL [R1+0x3364], R79 ;  /* 0x0033644f01007387 */ /* 0x000fe80000100800 */
[----:B------:R-:W-:Y:S04]  /*321c0*/  STL [R1+0x336c], R74 ;  /* 0x00336c4a01007387 */ /* 0x000fe80000100800 */
[----:B------:R-:W2:Y:S04]  /*321d0*/  LDSM.16.M88.4 R124, [R0+UR13+0xf800] ;  /* 0x00f8000d007c783b */ /* 0x000ea80008000200 */
        /* <DEDUP_REMOVED lines=17> */
[----:B----4-:R-:W-:Y:S04]  /*322f0*/  STL [R1+0x33b4], R38 ;  /* 0x0033b42601007387 */ /* 0x010fe80000100800 */
[----:B------:R-:W-:Y:S04]  /*32300*/  STL [R1+0x33b0], R39 ;  /* 0x0033b02701007387 */ /* 0x000fe80000100800 */
[----:B------:R-:W-:Y:S04]  /*32310*/  STL [R1+0x33bc], R34 ;  /* 0x0033bc2201007387 */ /* 0x000fe80000100800 */
[----:B------:R-:W-:Y:S04]  /*32320*/  STL [R1+0x33b8], R35 ;  /* 0x0033b82301007387 */ /* 0x000fe80000100800 */
[----:B-1----:R-:W-:Y:S04]  /*32330*/  STL [R1+0x33c4], R30 ;  /* 0x0033c41e01007387 */ /* 0x002fe80000100800 */
[----:B------:R-:W-:Y:S04]  /*32340*/  STL [R1+0x33c0], R31 ;  /* 0x0033c01f01007387 */ /* 0x000fe80000100800 */
[----:B------:R-:W-:Y:S04]  /*32350*/  STL [R1+0x33cc], R26 ;  /* 0x0033cc1a01007387 */ /* 0x000fe80000100800 */
[----:B------:R-:W-:Y:S04]  /*32360*/  STL [R1+0x33c8], R27 ;  /* 0x0033c81b01007387 */ /* 0x000fe80000100800 */
[----:B------:R-:W-:Y:S04]  /*32370*/  STL [R1+0x33d4], R22 ;  /* 0x0033d41601007387 */ /* 0x000fe80000100800 */
[----:B------:R-:W-:Y:S04]  /*32380*/  STL [R1+0x33d0], R23 ;  /* 0x0033d01701007387 */ /* 0x000fe80000100800 */
[----:B------:R1:W-:Y:S04]  /*32390*/  STL [R1+0x33dc], R18 ;  /* 0x0033dc1201007387 */ /* 0x0003e80000100800 */
[----:B------:R4:W-:Y:S04]  /*323a0*/  STL [R1+0x33d8], R19 ;  /* 0x0033d81301007387 */ /* 0x0009e80000100800 */
        /* <DEDUP_REMOVED lines=10> */
[----:B--2---:R2:W-:Y:S04]  /*32450*/  STL [R1+0x340c], R126 ;  /* 0x00340c7e01007387 */ /* 0x0045e80000100800 */
[----:B------:R1:W-:Y:S04]  /*32460*/  STL [R1+0x3408], R127 ;  /* 0x0034087f01007387 */ /* 0x0003e80000100800 */
[----:B------:R-:W-:Y:S01]  /*32470*/  STL [R1+0x3268], R0 ;  /* 0x0032680001007387 */ /* 0x000fe20000100800 */
[C---:B---3--:R-:W-:Y:S08]  /*32480*/  HMMA.1688.F32.TF32 R216, R232.reuse, R92, R216 ;  /* 0x0000005ce8d8723c */ /* 0x048ff000000810d8 */
[C---:B------:R-:W-:Y:S11]  /*32490*/  HMMA.1688.F32.TF32 R148, R232.reuse, R88, R148 ;  /* 0x00000058e894723c */ /* 0x040ff60000081094 */
[----:B------:R-:W-:Y:S04]  /*324a0*/  STL.64 [R1+0x4f0], R216 ;  /* 0x0004f0d801007387 */ /* 0x000fe80000100a00 */
[----:B------:R-:W-:Y:S04]  /*324b0*/  STL.64 [R1+0x4f8], R218 ;  /* 0x0004f8da01007387 */ /* 0x000fe80000100a00 */
[----:B------:R-:W-:Y:S01]  /*324c0*/  MOV R98, R148 ;  /* 0x0000009400627202 */ /* 0x000fe20000000f00 */
[----:B------:R-:W-:Y:S01]  /*324d0*/  IMAD.MOV.U32 R110, RZ, RZ, R149 ;  /* 0x000000ffff6e7224 */ /* 0x000fe200078e0095 */
[----:B------:R-:W-:Y:S01]  /*324e0*/  MOV R99, R151 ;  /* 0x0000009700637202 */ /* 0x000fe20000000f00 */
[----:B------:R-:W-:Y:S01]  /*324f0*/  IMAD.MOV.U32 R111, RZ, RZ, R150 ;  /* 0x000000ffff6f7224 */ /* 0x000fe200078e0096 */
[----:B------:R-:W3:Y:S04]  /*32500*/  LDL.LU.64 R148, [R1+0x830] ;  /* 0x0008300001947983 */ /* 0x000ee80000300a00 */
[----:B------:R-:W3:Y:S01]  /*32510*/  LDL.LU.64 R150, [R1+0x838] ;  /* 0x0008380001967983 */ /* 0x000ee20000300a00 */
[----:B------:R-:W-:-:S15]  /*32520*/  HMMA.1688.F32.TF32 R144, R232, R84, R144 ;  /* 0x00000054e890723c */ /* 0x000fde0000081090 */
[----:B------:R-:W-:-:S04]  /*32530*/  NOP ;  /* 0x0000000000007918 */ /* 0x000fc80000000000 */
[----:B------:R-:W-:Y:S01]  /*32540*/  IMAD.MOV.U32 R102, RZ, RZ, R144 ;  /* 0x000000ffff667224 */ /* 0x000fe200078e0090 */
[----:B------:R-:W-:Y:S01]  /*32550*/  MOV R107, R146 ;  /* 0x00000092006b7202 */ /* 0x000fe20000000f00 */
[----:B------:R-:W-:Y:S02]  /*32560*/  IMAD.MOV.U32 R106, RZ, RZ, R145 ;  /* 0x000000ffff6a7224 */ /* 0x000fe400078e0091 */
[----:B------:R-:W-:Y:S01]  /*32570*/  IMAD.MOV.U32 R103, RZ, RZ, R147 ;  /* 0x000000ffff677224 */ /* 0x000fe200078e0093 */
[----:B------:R-:W2:Y:S04]  /*32580*/  LDL.LU.64 R144, [R1+0x820] ;  /* 0x0008200001907983 */ /* 0x000ea80000300a00 */
[----:B------:R-:W2:Y:S01]  /*32590*/  LDL.LU.64 R146, [R1+0x828] ;  /* 0x0008280001927983 */ /* 0x000ea20000300a00 */
[----:B---3--:R-:W-:-:S15]  /*325a0*/  HMMA.1688.F32.TF32 R148, R232, R76, R148 ;  /* 0x0000004ce894723c */ /* 0x008fde0000081094 */
[----:B------:R-:W-:-:S04]  /*325b0*/  NOP ;  /* 0x0000000000007918 */ /* 0x000fc80000000000 */
[----:B-1----:R-:W-:Y:S01]  /*325c0*/  MOV R18, R148 ;  /* 0x0000009400127202 */ /* 0x002fe20000000f00 */
[----:B----4-:R-:W-:Y:S01]  /*325d0*/  IMAD.MOV.U32 R19, RZ, RZ, R149 ;  /* 0x000000ffff137224 */ /* 0x010fe200078e0095 */
[----:B------:R-:W-:Y:S01]  /*325e0*/  MOV R23, R151 ;  /* 0x0000009700177202 */ /* 0x000fe20000000f00 */
[----:B------:R-:W-:Y:S01]  /*325f0*/  IMAD.MOV.U32 R22, RZ, RZ, R150 ;  /* 0x000000ffff167224 */ /* 0x000fe200078e0096 */
[----:B------:R-:W3:Y:S04]  /*32600*/  LDL.LU.64 R148, [R1+0x810] ;  /* 0x0008100001947983 */ /* 0x000ee80000300a00 */
[----:B------:R-:W3:Y:S01]  /*32610*/  LDL.LU.64 R150, [R1+0x818] ;  /* 0x0008180001967983 */ /* 0x000ee20000300a00 */
[----:B--2---:R-:W-:Y:S03]  /*32620*/  HMMA.1688.F32.TF32 R144, R232, R72, R144 ;  /* 0x00000048e890723c */ /* 0x004fe60000081090 */
[----:B------:R1:W-:Y:S04]  /*32630*/  STL [R1+0x341c], R23 ;  /* 0x00341c1701007387 */ /* 0x0003e80000100800 */
[----:B------:R2:W-:Y:S04]  /*32640*/  STL [R1+0x3418], R22 ;  /* 0x0034181601007387 */ /* 0x0005e80000100800 */
[----:B------:R4:W-:Y:S04]  /*32650*/  STL [R1+0x3414], R19 ;  /* 0x0034141301007387 */ /* 0x0009e80000100800 */
[----:B------:R1:W-:Y:S04]  /*32660*/  STL [R1+0x3410], R18 ;  /* 0x0034101201007387 */ /* 0x0003e80000100800 */
[----:B------:R-:W-:Y:S01]  /*32670*/  IMAD.MOV.U32 R26, RZ, RZ, R144 ;  /* 0x000000ffff1a7224 */ /* 0x000fe200078e0090 */
[----:B------:R-:W-:Y:S01]  /*32680*/  MOV R30, R146 ;  /* 0x00000092001e7202 */ /* 0x000fe20000000f00 */
[----:B------:R-:W-:-:S02]  /*32690*/  IMAD.MOV.U32 R27, RZ, RZ, R145 ;  /* 0x000000ffff1b7224 */ /* 0x000fc400078e0091 */
[----:B------:R-:W-:Y:S01]  /*326a0*/  IMAD.MOV.U32 R31, RZ, RZ, R147 ;  /* 0x000000ffff1f7224 */ /* 0x000fe200078e0093 */
[----:B------:R-:W2:Y:S04]  /*326b0*/  LDL.LU.64 R144, [R1+0x800] ;  /* 0x0008000001907983 */ /* 0x000ea80000300a00 */
[----:B------:R-:W2:Y:S04]  /*326c0*/  LDL.LU.64 R146, [R1+0x808] ;  /* 0x0008080001927983 */ /* 0x000ea80000300a00 */
[----:B------:R-:W-:Y:S04]  /*326d0*/  STL [R1+0x342c], R31 ;  /* 0x00342c1f01007387 */ /* 0x000fe80000100800 */
[----:B------:R-:W-:Y:S04]  /*326e0*/  STL [R1+0x3428], R30 ;  /* 0x0034281e01007387 */ /* 0x000fe80000100800 */
[----:B------:R-:W-:Y:S04]  /*326f0*/  STL [R1+0x3424], R27 ;  /* 0x0034241b01007387 */ /* 0x000fe80000100800 */
[----:B------:R1:W-:Y:S01]  /*32700*/  STL [R1+0x3420], R26 ;  /* 0x0034201a01007387 */ /* 0x0003e20000100800 */
[----:B---3--:R-:W-:-:S15]  /*32710*/  HMMA.1688.F32.TF32 R148, R232, R68, R148 ;  /* 0x00000044e894723c */ /* 0x008fde0000081094 */
[----:B------:R-:W-:-:S04]  /*32720*/  NOP ;  /* 0x0000000000007918 */ /* 0x000fc80000000000 */
[----:B------:R-:W-:Y:S01]  /*32730*/  IMAD.MOV.U32 R42, RZ, RZ, R148 ;  /* 0x000000ffff2a7224 */ /* 0x000fe200078e0094 */
[----:B------:R-:W-:Y:S01]  /*32740*/  MOV R43, R149 ;  /* 0x00000095002b7202 */ /* 0x000fe20000000f00 */
[----:B------:R-:W-:Y:S01]  /*32750*/  IMAD.MOV.U32 R46, RZ, RZ, R150 ;  /* 0x000000ffff2e7224 */ /* 0x000fe200078e0096 */
[----:B------:R-:W3:Y:S01]  /*32760*/  LDL.LU.64 R148, [R1+0x7f0] ;  /* 0x0007f00001947983 */ /* 0x000ee20000300a00 */
[----:B------:R-:W-:-:S03]  /*32770*/  IMAD.MOV.U32 R47, RZ, RZ, R151 ;  /* 0x000000ffff2f7224 */ /* 0x000fc600078e0097 */
[----:B------:R-:W3:Y:S01]  /*32780*/  LDL.LU.64 R150, [R1+0x7f8] ;  /* 0x0007f80001967983 */ /* 0x000ee20000300a00 */
[C---:B--2---:R-:W-:Y:S03]  /*32790*/  HMMA.1688.F32.TF32 R144, R232.reuse, R64, R144 ;  /* 0x00000040e890723c */ /* 0x044fe60000081090 */
[----:B------:R2:W-:Y:S04]  /*327a0*/  STL [R1+0x343c], R47 ;  /* 0x00343c2f01007387 */ /* 0x0005e80000100800 */
[----:B------:R1:W-:Y:S04]  /*327b0*/  STL [R1+0x3438], R46 ;  /* 0x0034382e01007387 */ /* 0x0003e80000100800 */
[----:B------:R1:W-:Y:S04]  /*327c0*/  STL [R1+0x3434], R43 ;  /* 0x0034342b01007387 */ /* 0x0003e80000100800 */
[----:B------:R1:W-:Y:S04]  /*327d0*/  STL [R1+0x3430], R42 ;  /* 0x0034302a01007387 */ /* 0x0003e80000100800 */
[----:B------:R-:W-:Y:S01]  /*327e0*/  MOV R34, R144 ;  /* 0x0000009000227202 */ /* 0x000fe20000000f00 */
[----:B------:R-:W-:Y:S01]  /*327f0*/  IMAD.MOV.U32 R35, RZ, RZ, R145 ;  /* 0x000000ffff237224 */ /* 0x000fe200078e0091 */
[----:B------:R-:W-:Y:S01]  /*32800*/  MOV R39, R147 ;  /* 0x0000009300277202 */ /* 0x000fe20000000f00 */
[----:B------:R-:W-:Y:S01]  /*32810*/  IMAD.MOV.U32 R38, RZ, RZ, R146 ;  /* 0x000000ffff267224 */ /* 0x000fe200078e0092 */
[----:B------:R-:W2:Y:S04]  /*32820*/  LDL.LU.64 R144, [R1+0x7e0] ;  /* 0x0007e00001907983 */ /* 0x000ea80000300a00 */
[----:B------:R-:W2:Y:S04]  /*32830*/  LDL.LU.64 R146, [R1+0x7e8] ;  /* 0x0007e80001927983 */ /* 0x000ea80000300a00 */
[----:B------:R1:W-:Y:S04]  /*32840*/  STL [R1+0x344c], R39 ;  /* 0x00344c2701007387 */ /* 0x0003e80000100800 */
[----:B------:R1:W-:Y:S04]  /*32850*/  STL [R1+0x3448], R38 ;  /* 0x0034482601007387 */ /* 0x0003e80000100800 */
[----:B------:R-:W-:Y:S04]  /*32860*/  STL [R1+0x3444], R35 ;  /* 0x0034442301007387 */ /* 0x000fe80000100800 */
[----:B------:R1:W-:Y:S01]  /*32870*/  STL [R1+0x3440], R34 ;  /* 0x0034402201007387 */ /* 0x0003e20000100800 */
[----:B---3--:R-:W-:-:S15]  /*32880*/  HMMA.1688.F32.TF32 R148, R232, R60, R148 ;  /* 0x0000003ce894723c */ /* 0x008fde0000081094 */
[----:B------:R-:W-:-:S04]  /*32890*/  NOP ;  /* 0x0000000000007918 */ /* 0x000fc80000000000 */
[----:B------:R-:W-:Y:S01]  /*328a0*/  IMAD.MOV.U32 R10, RZ, RZ, R148 ;  /* 0x000000ffff0a7224 */ /* 0x000fe200078e0094 */
[----:B------:R-:W-:Y:S01]  /*328b0*/  MOV R14, R150 ;  /* 0x00000096000e7202 */ /* 0x000fe20000000f00 */
[----:B------:R-:W-:Y:S02]  /*328c0*/  IMAD.MOV.U32 R11, RZ, RZ, R149 ;  /* 0x000000ffff0b7224 */ /* 0x000fe400078e0095 */
[----:B------:R-:W-:Y:S01]  /*328d0*/  IMAD.MOV.U32 R15, RZ, RZ, R151 ;  /* 0x000000ffff0f7224 */ /* 0x000fe200078e0097 */
[----:B------:R-:W3:Y:S04]  /*328e0*/  LDL.LU.64 R148, [R1+0x7d0] ;  /* 0x0007d00001947983 */ /* 0x000ee80000300a00 */
[----:B------:R-:W3:Y:S01]  /*328f0*/  LDL.LU.64 R150, [R1+0x7d8] ;  /* 0x0007d80001967983 */ /* 0x000ee20000300a00 */
[----:B--2---:R-:W-:Y:S03]  /*32900*/  HMMA.1688.F32.TF32 R144, R232, R56, R144 ;  /* 0x00000038e890723c */ /* 0x004fe60000081090 */
[----:B------:R2:W-:Y:S04]  /*32910*/  STL [R1+0x345c], R15 ;  /* 0x00345c0f01007387 */ /* 0x0005e80000100800 */
[----:B------:R-:W-:Y:S04]  /*32920*/  STL [R1+0x3458], R14 ;  /* 0x0034580e01007387 */ /* 0x000fe80000100800 */
[----:B------:R1:W-:Y:S04]  /*32930*/  STL [R1+0x3454], R11 ;  /* 0x0034540b01007387 */ /* 0x0003e80000100800 */
[----:B------:R1:W-:Y:S04]  /*32940*/  STL [R1+0x3450], R10 ;  /* 0x0034500a01007387 */ /* 0x0003e80000100800 */
[----:B------:R-:W-:Y:S01]  /*32950*/  IMAD.MOV.U32 R154, RZ, RZ, R144 ;  /* 0x000000ffff9a7224 */ /* 0x000fe200078e0090 */
[----:B------:R-:W-:Y:S01]  /*32960*/  MOV R155, R145 ;  /* 0x00000091009b7202 */ /* 0x000fe20000000f00 */
[----:B------:R-:W-:Y:S01]  /*32970*/  IMAD.MOV.U32 R7, RZ, RZ, R147 ;  /* 0x000000ffff077224 */ /* 0x000fe200078e0093 */
[----:B------:R-:W2:Y:S01]  /*32980*/  LDL.LU.64 R144, [R1+0x7c0] ;  /* 0x0007c00001907983 */ /* 0x000ea20000300a00 */
[----:B------:R-:W-:-:S03]  /*32990*/  IMAD.MOV.U32 R6, RZ, RZ, R146 ;  /* 0x000000ffff067224 */ /* 0x000fc600078e0092 */
[----:B------:R-:W2:Y:S04]  /*329a0*/  LDL.LU.64 R146, [R1+0x7c8] ;  /* 0x0007c80001927983 */ /* 0x000ea80000300a00 */
[----:B------:R1:W-:Y:S04]  /*329b0*/  STL [R1+0x346c], R7 ;  /* 0x00346c0701007387 */ /* 0x0003e80000100800 */
[----:B------:R1:W-:Y:S04]  /*329c0*/  STL [R1+0x3468], R6 ;  /* 0x0034680601007387 */ /* 0x0003e80000100800 */
[----:B------:R-:W-:Y:S04]  /*329d0*/  STL [R1+0x3464], R155 ;  /* 0x0034649b01007387 */ /* 0x000fe80000100800 */
[----:B------:R1:W-:Y:S01]  /*329e0*/  STL [R1+0x3460], R154 ;  /* 0x0034609a01007387 */ /* 0x0003e20000100800 */
[----:B---3--:R-:W-:-:S15]  /*329f0*/  HMMA.1688.F32.TF32 R148, R232, R52, R148 ;  /* 0x00000034e894723c */ /* 0x008fde0000081094 */
[----:B------:R-:W-:-:S04]  /*32a00*/  NOP ;  /* 0x0000000000007918 */ /* 0x000fc80000000000 */
[----:B------:R-:W-:Y:S01]  /*32a10*/  MOV R50, R148 ;  /* 0x0000009400327202 */ /* 0x000fe20000000f00 */
[----:B------:R-:W-:Y:S01]  /*32a20*/  IMAD.MOV.U32 R51, RZ, RZ, R149 ;  /* 0x000000ffff337224 */ /* 0x000fe200078e0095 */
[----:B------:R-:W-:Y:S01]  /*32a30*/  MOV R55, R151 ;  /* 0x0000009700377202 */ /* 0x000fe20000000f00 */
        /* <DEDUP_REMOVED lines=14> */
[----:B------:R1:W-:Y:S04]  /*32b20*/  STL [R1+0x348c], R131 ;  /* 0x00348c8301007387 */ /* 0x0003e80000100800 */
[----:B------:R1:W-:Y:S04]  /*32b30*/  STL [R1+0x3488], R130 ;  /* 0x0034888201007387 */ /* 0x0003e80000100800 */
[----:B------:R1:W-:Y:S04]  /*32b40*/  STL [R1+0x3484], R127 ;  /* 0x0034847f01007387 */ /* 0x0003e80000100800 */
[----:B------:R1:W-:Y:S01]  /*32b50*/  STL [R1+0x3480], R126 ;  /* 0x0034807e01007387 */ /* 0x0003e20000100800 */
[----:B---3--:R-:W-:-:S15]  /*32b60*/  HMMA.1688.F32.TF32 R148, R232, R44, R148 ;  /* 0x0000002ce894723c */ /* 0x008fde0000081094 */
[----:B------:R-:W-:-:S04]  /*32b70*/  NOP ;  /* 0x0000000000007918 */ /* 0x000fc80000000000 */
[----:B-1----:R-:W-:Y:S01]  /*32b80*/  IMAD.MOV.U32 R23, RZ, RZ, R148 ;  /* 0x000000ffff177224 */ /* 0x002fe200078e0094 */
[----:B------:R-:W-:Y:S01]  /*32b90*/  MOV R22, R149 ;  /* 0x0000009500167202 */ /* 0x000fe20000000f00 */
[----:B----4-:R-:W-:Y:S01]  /*32ba0*/  IMAD.MOV.U32 R19, RZ, RZ, R150 ;  /* 0x000000ffff137224 */ /* 0x010fe200078e0096 */
[----:B------:R-:W3:Y:S01]  /*32bb0*/  LDL.LU.64 R148, [R1+0x1a0] ;  /* 0x0001a00001947983 */ /* 0x000ee20000300a00 */
[----:B------:R-:W-:-:S03]  /*32bc0*/  IMAD.MOV.U32 R18, RZ, RZ, R151 ;  /* 0x000000ffff127224 */ /* 0x000fc600078e0097 */
[----:B------:R-:W3:Y:S01]  /*32bd0*/  LDL.LU.64 R150, [R1+0x1a8] ;  /* 0x0001a80001967983 */ /* 0x000ee20000300a00 */
[----:B--2---:R-:W-:Y:S03]  /*32be0*/  HMMA.1688.F32.TF32 R144, R232, R40, R144 ;  /* 0x00000028e890723c */ /* 0x004fe60000081090 */
[----:B------:R1:W-:Y:S04]  /*32bf0*/  STL [R1+0x349c], R18 ;  /* 0x00349c1201007387 */ /* 0x0003e80000100800 */
[----:B------:R-:W-:Y:S04]  /*32c00*/  STL [R1+0x3498], R19 ;  /* 0x0034981301007387 */ /* 0x000fe80000100800 */
[----:B------:R2:W-:Y:S04]  /*32c10*/  STL [R1+0x3494], R22 ;  /* 0x0034941601007387 */ /* 0x0005e80000100800 */
[----:B------:R4:W-:Y:S04]  /*32c20*/  STL [R1+0x3490], R23 ;  /* 0x0034901701007387 */ /* 0x0009e80000100800 */
[----:B------:R-:W-:Y:S01]  /*32c30*/  MOV R26, R147 ;  /* 0x00000093001a7202 */ /* 0x000fe20000000f00 */
[----:B------:R-:W-:Y:S01]  /*32c40*/  IMAD.MOV.U32 R27, RZ, RZ, R146 ;  /* 0x000000ffff1b7224 */ /* 0x000fe200078e0092 */
[----:B------:R-:W-:Y:S01]  /*32c50*/  MOV R31, R144 ;  /* 0x00000090001f7202 */ /* 0x000fe20000000f00 */
[----:B------:R-:W-:-:S02]  /*32c60*/  IMAD.MOV.U32 R30, RZ, RZ, R145 ;  /* 0x000000ffff1e7224 */ /* 0x000fc400078e0091 */
[----:B------:R-:W2:Y:S04]  /*32c70*/  LDL.LU.64 R144, [R1+0x190] ;  /* 0x0001900001907983 */ /* 0x000ea80000300a00 */
[----:B------:R-:W2:Y:S04]  /*32c80*/  LDL.LU.64 R146, [R1+0x198] ;  /* 0x0001980001927983 */ /* 0x000ea80000300a00 */
[----:B------:R-:W-:Y:S04]  /*32c90*/  STL [R1+0x34ac], R26 ;  /* 0x0034ac1a01007387 */ /* 0x000fe80000100800 */
[----:B------:R-:W-:Y:S04]  /*32ca0*/  STL [R1+0x34a8], R27 ;  /* 0x0034a81b01007387 */ /* 0x000fe80000100800 */
[----:B------:R1:W-:Y:S04]  /*32cb0*/  STL [R1+0x34a4], R30 ;  /* 0x0034a41e01007387 */ /* 0x0003e80000100800 */
        /* <DEDUP_REMOVED lines=9> */
[C---:B------:R-:W-:Y:S08]  /*32d50*/  HMMA.1688.F32.TF32 R212, R232.reuse, R80, R212 ;  /* 0x00000050e8d4723c */ /* 0x040ff000000810d4 */
[----:B--2---:R-:W-:Y:S11]  /*32d60*/  HMMA.1688.F32.TF32 R144, R232, R32, R144 ;  /* 0x00000020e890723c */ /* 0x004ff60000081090 */
[----:B------:R-:W-:Y:S01]  /*32d70*/  IMAD.MOV.U32 R117, RZ, RZ, R212 ;  /* 0x000000ffff757224 */ /* 0x000fe200078e00d4 */
[----:B------:R-:W-:Y:S01]  /*32d80*/  MOV R116, R213 ;  /* 0x000000d500747202 */ /* 0x000fe20000000f00 */
[----:B------:R-:W-:Y:S01]  /*32d90*/  IMAD.MOV.U32 R113, RZ, RZ, R214 ;  /* 0x000000ffff717224 */ /* 0x000fe200078e00d6 */
[----:B------:R-:W2:Y:S01]  /*32da0*/  LDL.LU.64 R212, [R1+0x170] ;  /* 0x0001700001d47983 */ /* 0x000ea20000300a00 */
[----:B------:R-:W-:-:S03]  /*32db0*/  IMAD.MOV.U32 R112, RZ, RZ, R215 ;  /* 0x000000ffff707224 */ /* 0x000fc600078e00d7 */
[----:B------:R-:W2:Y:S04]  /*32dc0*/  LDL.LU.64 R214, [R1+0x178] ;  /* 0x0001780001d67983 */ /* 0x000ea80000300a00 */
[----:B------:R1:W-:Y:S01]  /*32dd0*/  STL [R1+0x34bc], R63 ;  /* 0x0034bc3f01007387 */ /* 0x0003e20000100800 */
[----:B------:R-:W-:Y:S01]  /*32de0*/  IMAD.MOV.U32 R47, RZ, RZ, R144 ;  /* 0x000000ffff2f7224 */ /* 0x000fe200078e0090 */
[----:B------:R-:W-:Y:S02]  /*32df0*/  MOV R46, R145 ;  /* 0x00000091002e7202 */ /* 0x000fe40000000f00 */
[----:B------:R1:W-:Y:S01]  /*32e00*/  STL [R1+0x34b8], R62 ;  /* 0x0034b83e01007387 */ /* 0x0003e20000100800 */
[----:B------:R-:W-:-:S03]  /*32e10*/  IMAD.MOV.U32 R43, RZ, RZ, R146 ;  /* 0x000000ffff2b7224 */ /* 0x000fc600078e0092 */
[----:B------:R-:W-:Y:S01]  /*32e20*/  STL [R1+0x34b4], R59 ;  /* 0x0034b43b01007387 */ /* 0x000fe20000100800 */
[----:B------:R-:W-:-:S03]  /*32e30*/  IMAD.MOV.U32 R42, RZ, RZ, R147 ;  /* 0x000000ffff2a7224 */ /* 0x000fc600078e0093 */
[----:B------:R1:W-:Y:S04]  /*32e40*/  STL [R1+0x34b0], R58 ;  /* 0x0034b03a01007387 */ /* 0x0003e80000100800 */
[----:B------:R-:W4:Y:S04]  /*32e50*/  LDL.LU.64 R144, [R1+0x150] ;  /* 0x0001500001907983 */ /* 0x000f280000300a00 */
[----:B------:R-:W4:Y:S01]  /*32e60*/  LDL.LU.64 R146, [R1+0x158] ;  /* 0x0001580001927983 */ /* 0x000f220000300a00 */
        /* <DEDUP_REMOVED lines=8> */
[C---:B--2---:R-:W-:Y:S08]  /*32ef0*/  HMMA.1688.F32.TF32 R212, R232.reuse, R24, R212 ;  /* 0x00000018e8d4723c */ /* 0x044ff000000810d4 */
[----:B----4-:R-:W-:Y:S11]  /*32f00*/  HMMA.1688.F32.TF32 R144, R232, R20, R144 ;  /* 0x00000014e890723c */ /* 0x010ff60000081090 */
[----:B------:R-:W-:Y:S01]  /*32f10*/  IMAD.MOV.U32 R15, RZ, RZ, R212 ;  /* 0x000000ffff0f7224 */ /* 0x000fe200078e00d4 */
[----:B------:R-:W-:Y:S01]  /*32f20*/  MOV R11, R214 ;  /* 0x000000d6000b7202 */ /* 0x000fe20000000f00 */
[----:B------:R-:W-:-:S02]  /*32f30*/  IMAD.MOV.U32 R14, RZ, RZ, R213 ;  /* 0x000000ffff0e7224 */ /* 0x000fc400078e00d5 */
[----:B------:R-:W-:Y:S01]  /*32f40*/  IMAD.MOV.U32 R10, RZ, RZ, R215 ;  /* 0x000000ffff0a7224 */ /* 0x000fe200078e00d7 */
[----:B------:R-:W2:Y:S04]  /*32f50*/  LDL.LU.64 R212, [R1+0x130] ;  /* 0x0001300001d47983 */ /* 0x000ea80000300a00 */
[----:B------:R-:W2:Y:S01]  /*32f60*/  LDL.LU.64 R214, [R1+0x138] ;  /* 0x0001380001d67983 */ /* 0x000ea20000300a00 */
[----:B------:R-:W-:Y:S01]  /*32f70*/  IMAD.MOV.U32 R66, RZ, RZ, R144 ;  /* 0x000000ffff427224 */ /* 0x000fe200078e0090 */
[----:B------:R-:W-:Y:S01]  /*32f80*/  MOV R67, R145 ;  /* 0x0000009100437202 */ /* 0x000fe20000000f00 */
[----:B------:R-:W-:Y:S01]  /*32f90*/  IMAD.MOV.U32 R70, RZ, RZ, R146 ;  /* 0x000000ffff467224 */ /* 0x000fe200078e0092 */
[----:B------:R-:W4:Y:S01]  /*32fa0*/  LDL.LU.64 R144, [R1+0x120] ;  /* 0x0001200001907983 */ /* 0x000f220000300a00 */
[----:B------:R-:W-:-:S03]  /*32fb0*/  IMAD.MOV.U32 R71, RZ, RZ, R147 ;  /* 0x000000ffff477224 */ /* 0x000fc600078e0093 */
        /* <DEDUP_REMOVED lines=30> */
[----:B------:R-:W3:Y:S04]  /*331a0*/  LDL.LU.64 R150, [R1+0xe8] ;  /* 0x0000e80001967983 */ /* 0x000ee80000300a00 */
[----:B------:R-:W3:Y:S01]  /*331b0*/  LDL.LU.64 R216, [R1+0x10] ;  /* 0x0000100001d87983 */ /* 0x000ee20000300a00 */
[C---:B--2---:R-:W-:Y:S03]  /*331c0*/  HMMA.1688.F32.TF32 R212, R232.reuse, R152, R212 ;  /* 0x00000098e8d4723c */ /* 0x044fe600000810d4 */
[----:B------:R-:W2:Y:S05]  /*331d0*/  LDL.LU.64 R218, [R1+0x18] ;  /* 0x0000180001da7983 */ /* 0x000eaa0000300a00 */
[----:B----4-:R-:W-:Y:S11]  /*331e0*/  HMMA.1688.F32.TF32 R144, R232, R128, R144 ;  /* 0x00000080e890723c */ /* 0x010ff60000081090 */
[----:B-1----:R-:W-:Y:S01]  /*331f0*/  IMAD.MOV.U32 R18, RZ, RZ, R212 ;  /* 0x000000ffff127224 */ /* 0x002fe200078e00d4 */
[----:B------:R-:W-:Y:S01]  /*33200*/  MOV R22, R214 ;  /* 0x000000d600167202 */ /* 0x000fe20000000f00 */
[----:B------:R-:W-:-:S02]  /*33210*/  IMAD.MOV.U32 R19, RZ, RZ, R213 ;  /* 0x000000ffff137224 */ /* 0x000fc400078e00d5 */
[----:B------:R-:W-:Y:S01]  /*33220*/  IMAD.MOV.U32 R23, RZ, RZ, R215 ;  /* 0x000000ffff177224 */ /* 0x000fe200078e00d7 */
[----:B------:R-:W4:Y:S04]  /*33230*/  LDL.LU.64 R212, [R1] ;  /* 0x0000000001d47983 */ /* 0x000f280000300a00 */
[----:B------:R-:W4:Y:S01]  /*33240*/  LDL.LU.64 R214, [R1+0x8] ;  /* 0x0000080001d67983 */ /* 0x000f220000300a00 */
[----:B------:R-:W-:Y:S01]  /*33250*/  IMAD.MOV.U32 R30, RZ, RZ, R146 ;  /* 0x000000ffff1e7224 */ /* 0x000fe200078e0092 */
[----:B------:R-:W-:Y:S01]  /*33260*/  MOV R27, R145 ;  /* 0x00000091001b7202 */ /* 0x000fe20000000f00 */
[----:B------:R-:W-:Y:S02]  /*33270*/  IMAD.MOV.U32 R31, RZ, RZ, R147 ;  /* 0x000000ffff1f7224 */ /* 0x000fe400078e0093 */
[----:B------:R-:W-:Y:S01]  /*33280*/  IMAD.MOV.U32 R26, RZ, RZ, R144 ;  /* 0x000000ffff1a7224 */ /* 0x000fe200078e0090 */
[----:B------:R-:W4:Y:S04]  /*33290*/  LDL.LU.64 R146, [R1+0x3508] ;  /* 0x0035080001927983 */ /* 0x000f280000300a00 */
[----:B------:R-:W4:Y:S01]  /*332a0*/  LDL.LU.64 R144, [R1+0x3500] ;  /* 0x0035000001907983 */ /* 0x000f220000300a00 */
[----:B---3--:R-:W-:Y:S03]  /*332b0*/  HMMA.1688.F32.TF32 R232, R232, R124, R148 ;  /* 0x0000007ce8e8723c */ /* 0x008fe60000081094 */
[----:B------:R-:W3:Y:S04]  /*332c0*/  LDL.LU.64 R150, [R1+0x34f8] ;  /* 0x0034f80001967983 */ /* 0x000ee80000300a00 */
[----:B------:R-:W3:-:S12]  /*332d0*/  LDL.LU.64 R148, [R1+0x34f0] ;  /* 0x0034f00001947983 */ /* 0x000ed80000300a00 */
[----:B------:R-:W-:Y:S01]  /*332e0*/  MOV R63, R232 ;  /* 0x000000e8003f7202 */ /* 0x000fe20000000f00 */
[----:B------:R-:W-:Y:S01]  /*332f0*/  IMAD.MOV.U32 R62, RZ, RZ, R233 ;  /* 0x000000ffff3e7224 */ /* 0x000fe200078e00e9 */
[----:B------:R-:W-:Y:S01]  /*33300*/  MOV R58, R235 ;  /* 0x000000eb003a7202 */ /* 0x000fe20000000f00 */
[----:B------:R-:W-:Y:S01]  /*33310*/  IMAD.MOV.U32 R59, RZ, RZ, R234 ;  /* 0x000000ffff3b7224 */ /* 0x000fe200078e00ea */
[----:B------:R-:W3:Y:S04]  /*33320*/  LDL.LU.64 R232, [R1+0x20] ;  /* 0x0000200001e87983 */ /* 0x000ee80000300a00 */
[----:B------:R-:W3:Y:S01]  /*33330*/  LDL.LU.64 R234, [R1+0x28] ;  /* 0x0000280001ea7983 */ /* 0x000ee20000300a00 */
[C---:B--2---:R-:W-:Y:S08]  /*33340*/  HMMA.1688.F32.TF32 R216, R236.reuse, R104, R216 ;  /* 0x00000068ecd8723c */ /* 0x044ff000000810d8 */
[C---:B----4-:R-:W-:Y:S08]  /*33350*/  HMMA.1688.F32.TF32 R212, R236.reuse, R100, R212 ;  /* 0x00000064ecd4723c */ /* 0x050ff000000810d4 */
[C---:B------:R-:W-:Y:S08]  /*33360*/  HMMA.1688.F32.TF32 R228, R236.reuse, R84, R228 ;  /* 0x00000054ece4723c */ /* 0x040ff000000810e4 */
[C---:B------:R-:W-:Y:S08]  /*33370*/  HMMA.1688.F32.TF32 R208, R236.reuse, R72, R208 ;  /* 0x00000048ecd0723c */ /* 0x040ff000000810d0 */
[C---:B------:R-:W-:Y:S08]  /*33380*/  HMMA.1688.F32.TF32 R204, R236.reuse, R68, R204 ;  /* 0x00000044eccc723c */ /* 0x040ff000000810cc */
[C---:B------:R-:W-:Y:S08]  /*33390*/  HMMA.1688.F32.TF32 R200, R236.reuse, R64, R200 ;  /* 0x00000040ecc8723c */ /* 0x040ff000000810c8 */
[C---:B------:R-:W-:Y:S08]  /*333a0*/  HMMA.1688.F32.TF32 R196, R236.reuse, R60, R196 ;  /* 0x0000003cecc4723c */ /* 0x040ff000000810c4 */
[C---:B------:R-:W-:Y:S08]  /*333b0*/  HMMA.1688.F32.TF32 R192, R236.reuse, R56, R192 ;  /* 0x00000038ecc0723c */ /* 0x040ff000000810c0 */
[C---:B------:R-:W-:Y:S08]  /*333c0*/  HMMA.1688.F32.TF32 R188, R236.reuse, R52, R188 ;  /* 0x00000034ecbc723c */ /* 0x040ff000000810bc */
[C---:B------:R-:W-:Y:S08]  /*333d0*/  HMMA.1688.F32.TF32 R180, R236.reuse, R48, R180 ;  /* 0x00000030ecb4723c */ /* 0x040ff000000810b4 */
[----:B---3--:R-:W-:-:S15]  /*333e0*/  HMMA.1688.F32.TF32 R232, R236, R108, R232 ;  /* 0x0000006cece8723c */ /* 0x008fde00000810e8 */
[----:B------:R-:W-:-:S04]  /*333f0*/  NOP ;  /* 0x0000000000007918 */ /* 0x000fc80000000000 */
[----:B------:R-:W-:Y:S04]  /*33400*/  STL.64 [R1+0x5f0], R232 ;  /* 0x0005f0e801007387 */ /* 0x000fe80000100a00 */
[----:B------:R1:W-:Y:S04]  /*33410*/  STL.64 [R1+0x5f8], R234 ;  /* 0x0005f8ea01007387 */ /* 0x0003e80000100a00 */
[----:B------:R-:W-:Y:S04]  /*33420*/  STL.64 [R1+0x5e0], R216 ;  /* 0x0005e0d801007387 */ /* 0x000fe80000100a00 */
[----:B------:R2:W-:Y:S01]  /*33430*/  STL.64 [R1+0x5e8], R218 ;  /* 0x0005e8da01007387 */ /* 0x0005e20000100a00 */
[C---:B-1----:R-:W-:Y:S03]  /*33440*/  HMMA.1688.F32.TF32 R232, R236.reuse, R96, R248 ;  /* 0x00000060ece8723c */ /* 0x042fe600000810f8 */
[----:B------:R-:W-:Y:S04]  /*33450*/  STL.64 [R1+0x5d0], R212 ;  /* 0x0005d0d401007387 */ /* 0x000fe80000100a00 */
[----:B------:R1:W-:Y:S01]  /*33460*/  STL.64 [R1+0x5d8], R214 ;  /* 0x0005d8d601007387 */ /* 0x0003e20000100a00 */
[C---:B--2---:R-:W-:Y:S08]  /*33470*/  HMMA.1688.F32.TF32 R216, R236.reuse, R92, R244 ;  /* 0x0000005cecd8723c */ /* 0x044ff000000810f4 */
[C---:B-1----:R-:W-:Y:S01]  /*33480*/  HMMA.1688.F32.TF32 R212, R236.reuse, R88, R240 ;  /* 0x00000058ecd4723c */ /* 0x042fe200000810f0 */
[----:B------:R-:W-:Y:S04]  /*33490*/  LDS R241, [R2+UR12+0x20800] ;  /* 0x0208000c02f17984 */ /* 0x000fe80008000800 */
[----:B------:R-:W-:Y:S04]  /*334a0*/  STL.64 [R1+0x5c0], R232 ;  /* 0x0005c0e801007387 */ /* 0x000fe80000100a00 */
[----:B------:R-:W-:Y:S04]  /*334b0*/  STL.64 [R1+0x5c8], R234 ;  /* 0x0005c8ea01007387 */ /* 0x000fe80000100a00 */
[----:B------:R-:W-:Y:S04]  /*334c0*/  STL.64 [R1+0x5b0], R216 ;  /* 0x0005b0d801007387 */ /* 0x000fe80000100a00 */
[----:B------:R1:W-:Y:S04]  /*334d0*/  STL.64 [R1+0x5b8], R218 ;  /* 0x0005b8da01007387 */ /* 0x0003e80000100a00 */
[----:B------:R-:W-:Y:S04]  /*334e0*/  STL.64 [R1+0x5a0], R212 ;  /* 0x0005a0d401007387 */ /* 0x000fe80000100a00 */
[----:B------:R2:W-:Y:S01]  /*334f0*/  STL.64 [R1+0x5a8], R214 ;  /* 0x0005a8d601007387 */ /* 0x0005e20000100a00 */
[C---:B-1----:R-:W-:Y:S03]  /*33500*/  HMMA.1688.F32.TF32 R216, R236.reuse, R80, R224 ;  /* 0x00000050ecd8723c */ /* 0x042fe600000810e0 */
[----:B------:R-:W-:Y:S04]  /*33510*/  LDS R243, [R2+UR12+0x20c00] ;  /* 0x020c000c02f37984 */ /* 0x000fe80008000800 */
[----:B------:R-:W-:Y:S01]  /*33520*/  LDS R240, [R3+UR12+0x20800] ;  /* 0x0208000c03f07984 */ /* 0x000fe20008000800 */
[C---:B--2---:R-:W-:Y:S03]  /*33530*/  HMMA.1688.F32.TF32 R212, R236.reuse, R76, R220 ;  /* 0x0000004cecd4723c */ /* 0x044fe600000810dc */
[----:B------:R-:W-:Y:S04]  /*33540*/  STL.64 [R1+0x590], R228 ;  /* 0x000590e401007387 */ /* 0x000fe80000100a00 */
[----:B------:R-:W-:Y:S01]  /*33550*/  STL.64 [R1+0x598], R230 ;  /* 0x000598e601007387 */ /* 0x000fe20000100a00 */
[C---:B------:R-:W-:Y:S03]  /*33560*/  HMMA.1688.F32.TF32 R176, R236.reuse, R44, R176 ;  /* 0x0000002cecb0723c */ /* 0x040fe600000810b0 */
[----:B------:R-:W1:Y:S04]  /*33570*/  LDS R242, [R3+UR12+0x20c00] ;  /* 0x020c000c03f27984 */ /* 0x000e680008000800 */
        /* <DEDUP_REMOVED lines=12> */
[----:B--2---:R-:W2:Y:S04]  /*33640*/  LDL.LU.64 R196, [R1+0x30] ;  /* 0x0000300001c47983 */ /* 0x004ea80000300a00 */
[----:B------:R4:W-:Y:S04]  /*33650*/  STL.64 [R1+0x340], R192 ;  /* 0x000340c001007387 */ /* 0x0009e80000100a00 */
[----:B------:R1:W-:Y:S04]  /*33660*/  STL.64 [R1+0x348], R194 ;  /* 0x000348c201007387 */ /* 0x0003e80000100a00 */
[----:B---3--:R-:W2:Y:S04]  /*33670*/  LDL.LU.64 R198, [R1+0x38] ;  /* 0x0000380001c67983 */ /* 0x008ea80000300a00 */
[----:B------:R3:W-:Y:S04]  /*33680*/  STL.64 [R1+0x320], R188 ;  /* 0x000320bc01007387 */ /* 0x0007e80000100a00 */
[----:B------:R3:W-:Y:S04]  /*33690*/  STL.64 [R1+0x328], R190 ;  /* 0x000328be01007387 */ /* 0x0007e80000100a00 */
[----:B----4-:R-:W4:Y:S04]  /*336a0*/  LDL.LU.64 R192, [R1+0x50] ;  /* 0x0000500001c07983 */ /* 0x010f280000300a00 */
[----:B-1----:R-:W4:Y:S04]  /*336b0*/  LDL.LU.64 R194, [R1+0x58] ;  /* 0x0000580001c27983 */ /* 0x002f280000300a00 */
[----:B------:R1:W-:Y:S04]  /*336c0*/  STL.64 [R1+0x310], R180 ;  /* 0x000310b401007387 */ /* 0x0003e80000100a00 */
[----:B------:R1:W-:Y:S04]  /*336d0*/  STL.64 [R1+0x318], R182 ;  /* 0x000318b601007387 */ /* 0x0003e80000100a00 */
[----:B---3--:R-:W3:Y:S04]  /*336e0*/  LDL.LU.64 R188, [R1+0x40] ;  /* 0x0000400001bc7983 */ /* 0x008ee80000300a00 */
[----:B------:R-:W3:Y:S01]  /*336f0*/  LDL.LU.64 R190, [R1+0x48] ;  /* 0x0000480001be7983 */ /* 0x000ee20000300a00 */
[C---:B------:R-:W-:Y:S08]  /*33700*/  HMMA.1688.F32.TF32 R172, R236.reuse, R40, R172 ;  /* 0x00000028ecac723c */ /* 0x040ff000000810ac */
[C---:B------:R-:W-:Y:S01]  /*33710*/  HMMA.1688.F32.TF32 R168, R236.reuse, R36, R168 ;  /* 0x00000024eca8723c */ /* 0x040fe200000810a8 */
[----:B------:R1:W-:Y:S07]  /*33720*/  STL.64 [R1+0x230], R176 ;  /* 0x000230b001007387 */ /* 0x0003ee0000100a00 */
[C---:B------:R-:W-:Y:S01]  /*33730*/  HMMA.1688.F32.TF32 R164, R236.reuse, R32, R164 ;  /* 0x00000020eca4723c */ /* 0x040fe200000810a4 */
[----:B------:R1:W-:Y:S04]  /*33740*/  STL.64 [R1+0x238], R178 ;  /* 0x000238b201007387 */ /* 0x0003e80000100a00 */
[----:B-1----:R-:W4:Y:S04]  /*33750*/  LDL.LU.64 R180, [R1+0xa50] ;  /* 0x000a500001b47983 */ /* 0x002f280000300a00 */
[----:B------:R-:W4:Y:S04]  /*33760*/  LDL.LU.64 R182, [R1+0xa58] ;  /* 0x000a580001b67983 */ /* 0x000f280000300a00 */
[----:B------:R1:W-:Y:S04]  /*33770*/  STL.64 [R1+0x220], R172 ;  /* 0x000220ac01007387 */ /* 0x0003e80000100a00 */
[----:B------:R1:W-:Y:S04]  /*33780*/  STL.64 [R1+0x228], R174 ;  /* 0x000228ae01007387 */ /* 0x0003e80000100a00 */
[----:B------:R-:W4:Y:S04]  /*33790*/  LDL.LU.64 R176, [R1+0xa40] ;  /* 0x000a400001b07983 */ /* 0x000f280000300a00 */
[----:B------:R-:W4:Y:S04]  /*337a0*/  LDL.LU.64 R178, [R1+0xa48] ;  /* 0x000a480001b27983 */ /* 0x000f280000300a00 */
[----:B------:R1:W-:Y:S04]  /*337b0*/  STL.64 [R1+0x200], R168 ;  /* 0x000200a801007387 */ /* 0x0003e80000100a00 */
[----:B------:R1:W-:Y:S04]  /*337c0*/  STL.64 [R1+0x208], R170 ;  /* 0x000208aa01007387 */ /* 0x0003e80000100a00 */
[----:B-1----:R-:W4:Y:S04]  /*337d0*/  LDL.LU.64 R172, [R1+0xa30] ;  /* 0x000a300001ac7983 */ /* 0x002f280000300a00 */
[----:B------:R-:W4:Y:S04]  /*337e0*/  LDL.LU.64 R174, [R1+0xa38] ;  /* 0x000a380001ae7983 */ /* 0x000f280000300a00 */
[----:B------:R-:W-:Y:S04]  /*337f0*/  STL.64 [R1+0x1f0], R164 ;  /* 0x0001f0a401007387 */ /* 0x000fe80000100a00 */
[----:B------:R1:W-:Y:S01]  /*33800*/  STL.64 [R1+0x1f8], R166 ;  /* 0x0001f8a601007387 */ /* 0x0003e20000100a00 */
[C---:B------:R-:W-:Y:S03]  /*33810*/  HMMA.1688.F32.TF32 R156, R236.reuse, R24, R156 ;  /* 0x00000018ec9c723c */ /* 0x040fe6000008109c */
[----:B------:R-:W4:Y:S04]  /*33820*/  LDL.LU.64 R168, [R1+0xa20] ;  /* 0x000a200001a87983 */ /* 0x000f280000300a00 */
[----:B------:R-:W4:Y:S01]  /*33830*/  LDL.LU.64 R170, [R1+0xa28] ;  /* 0x000a280001aa7983 */ /* 0x000f220000300a00 */
[----:B-1----:R-:W-:Y:S03]  /*33840*/  HMMA.1688.F32.TF32 R164, R236, R28, R160 ;  /* 0x0000001ceca4723c */ /* 0x002fe600000810a0 */
[----:B------:R-:W4:-:S15]  /*33850*/  LDL.LU.64 R160, [R1+0xa10] ;  /* 0x000a100001a07983 */ /* 0x000f1e0000300a00 */
[----:B------:R-:W-:Y:S01]  /*33860*/  NOP ;  /* 0x0000000000007918 */ /* 0x000fe20000000000 */
[----:B------:R-:W-:Y:S04]  /*33870*/  STL.64 [R1+0x1d0], R164 ;  /* 0x0001d0a401007387 */ /* 0x000fe80000100a00 */
[----:B------:R1:W-:Y:S04]  /*33880*/  STL.64 [R1+0x1d8], R166 ;  /* 0x0001d8a601007387 */ /* 0x0003e80000100a00 */
[----:B------:R-:W4:Y:S01]  /*33890*/  LDL.LU.64 R162, [R1+0xa18] ;  /* 0x000a180001a27983 */ /* 0x000f220000300a00 */
[C---:B-1----:R-:W-:Y:S08]  /*338a0*/  HMMA.1688.F32.TF32 R164, R236.reuse, R20, R132 ;  /* 0x00000014eca4723c */ /* 0x042ff00000081084 */
[C---:B------:R-:W-:Y:S01]  /*338b0*/  HMMA.1688.F32.TF32 R132, R236.reuse, R16, R136 ;  /* 0x00000010ec84723c */ /* 0x040fe20000081088 */
[----:B------:R1:W-:Y:S04]  /*338c0*/  STL.64 [R1+0x1b0], R156 ;  /* 0x0001b09c01007387 */ /* 0x0003e80000100a00 */
[----:B------:R1:W-:Y:S04]  /*338d0*/  STL.64 [R1+0x1b8], R158 ;  /* 0x0001b89e01007387 */ /* 0x0003e80000100a00 */
[----:B-1----:R-:W4:Y:S04]  /*338e0*/  LDL.LU.64 R156, [R1+0xa00] ;  /* 0x000a0000019c7983 */ /* 0x002f280000300a00 */
[----:B------:R-:W-:Y:S04]  /*338f0*/  STL.64 [R1+0x1a0], R164 ;  /* 0x0001a0a401007387 */ /* 0x000fe80000100a00 */
[----:B------:R-:W-:Y:S04]  /*33900*/  STL.64 [R1+0x1a8], R166 ;  /* 0x0001a8a601007387 */ /* 0x000fe80000100a00 */
[----:B------:R-:W4:Y:S04]  /*33910*/  LDL.LU.64 R158, [R1+0xa08] ;  /* 0x000a0800019e7983 */ /* 0x000f280000300a00 */
[----:B------:R-:W-:Y:S04]  /*33920*/  STL.64 [R1+0x190], R132 ;  /* 0x0001908401007387 */ /* 0x000fe80000100a00 */
[----:B------:R1:W-:Y:S01]  /*33930*/  STL.64 [R1+0x198], R134 ;  /* 0x0001988601007387 */ /* 0x0003e20000100a00 */
[C---:B------:R-:W-:Y:S08]  /*33940*/  HMMA.1688.F32.TF32 R136, R236.reuse, R4, R148 ;  /* 0x00000004ec88723c */ /* 0x040ff00000081094 */
[C---:B-1----:R-:W-:Y:S08]  /*33950*/  HMMA.1688.F32.TF32 R132, R236.reuse, R12, R140 ;  /* 0x0000000cec84723c */ /* 0x042ff0000008108c */
[C---:B------:R-:W-:Y:S11]  /*33960*/  HMMA.1688.F32.TF32 R140, R236.reuse, R8, R144 ;  /* 0x00000008ec8c723c */ /* 0x040ff60000081090 */
[----:B------:R-:W-:Y:S04]  /*33970*/  STL.64 [R1+0x180], R132 ;  /* 0x0001808401007387 */ /* 0x000fe80000100a00 */
[----:B------:R-:W-:Y:S04]  /*33980*/  STL.64 [R1+0x188], R134 ;  /* 0x0001888601007387 */ /* 0x000fe80000100a00 */
[----:B------:R1:W-:Y:S04]  /*33990*/  STL.64 [R1+0x170], R140 ;  /* 0x0001708c01007387 */ /* 0x0003e80000100a00 */
[----:B------:R1:W-:Y:S04]  /*339a0*/  STL.64 [R1+0x178], R142 ;  /* 0x0001788e01007387 */ /* 0x0003e80000100a00 */
[----:B-1----:R-:W4:Y:S04]  /*339b0*/  LDL.LU.64 R140, [R1+0x9f0] ;  /* 0x0009f000018c7983 */ /* 0x002f280000300a00 */
[----:B------:R-:W-:Y:S04]  /*339c0*/  STL.64 [R1+0x150], R136 ;  /* 0x0001508801007387 */ /* 0x000fe80000100a00 */
[----:B------:R-:W-:Y:S04]  /*339d0*/  STL.64 [R1+0x158], R138 ;  /* 0x0001588a01007387 */ /* 0x000fe80000100a00 */
[----:B------:R-:W4:Y:S01]  /*339e0*/  LDL.LU.64 R142, [R1+0x9f8] ;  /* 0x0009f800018e7983 */ /* 0x000f220000300a00 */
[----:B--2---:R-:W-:-:S15]  /*339f0*/  HMMA.1688.F32.TF32 R132, R236, R152, R196 ;  /* 0x00000098ec84723c */ /* 0x004fde00000810c4 */
[----:B------:R-:W-:-:S04]  /*33a00*/  NOP ;  /* 0x0000000000007918 */ /* 0x000fc80000000000 */
[----:B------:R-:W-:Y:S04]  /*33a10*/  STL.64 [R1+0x140], R132 ;  /* 0x0001408401007387 */ /* 0x000fe80000100a00 */
[----:B------:R4:W-:Y:S01]  /*33a20*/  STL.64 [R1+0x148], R134 ;  /* 0x0001488601007387 */ /* 0x0009e20000100a00 */
[C---:B---3--:R-:W-:Y:S08]  /*33a30*/  HMMA.1688.F32.TF32 R144, R236.reuse, R124, R188 ;  /* 0x0000007cec90723c */ /* 0x048ff000000810bc */
[----:B----4-:R-:W-:-:S15]  /*33a40*/  HMMA.1688.F32.TF32 R132, R236, R128, R192 ;  /* 0x00000080ec84723c */ /* 0x010fde00000810c0 */
[----:B------:R-:W-:-:S04]  /*33a50*/  NOP ;  /* 0x0000000000007918 */ /* 0x000fc80000000000 */
[----:B------:R1:W-:Y:S04]  /*33a60*/  STL.64 [R1+0x130], R132 ;  /* 0x0001308401007387 */ /* 0x0003e80000100a00 */
[----:B------:R2:W-:Y:S04]  /*33a70*/  STL.64 [R1+0x138], R134 ;  /* 0x0001388601007387 */ /* 0x0005e80000100a00 */
[----:B-1----:R-:W3:Y:S04]  /*33a80*/  LDL.LU.64 R132, [R1+0x9e0] ;  /* 0x0009e00001847983 */ /* 0x002ee80000300a00 */
[----:B------:R-:W-:Y:S04]  /*33a90*/  STL.64 [R1+0x120], R144 ;  /* 0x0001209001007387 */ /* 0x000fe80000100a00 */
[----:B------:R1:W-:Y:S04]  /*33aa0*/  STL.64 [R1+0x128], R146 ;  /* 0x0001289201007387 */ /* 0x0003e80000100a00 */
[----:B--2---:R-:W3:Y:S01]  /*33ab0*/  LDL.LU.64 R134, [R1+0x9e8] ;  /* 0x0009e80001867983 */ /* 0x004ee20000300a00 */
[C---:B------:R-:W-:Y:S08]  /*33ac0*/  HMMA.1688.F32.TF32 R136, R184.reuse, R108, R180 ;  /* 0x0000006cb888723c */ /* 0x040ff000000810b4 */
[C---:B------:R-:W-:Y:S08]  /*33ad0*/  HMMA.1688.F32.TF32 R148, R184.reuse, R104, R176 ;  /* 0x00000068b894723c */ /* 0x040ff000000810b0 */
[C---:B-1----:R-:W-:Y:S03]  /*33ae0*/  HMMA.1688.F32.TF32 R144, R184.reuse, R100, R172 ;  /* 0x00000064b890723c */ /* 0x042fe600000810ac */
[----:B------:R-:W-:Y:S04]  /*33af0*/  STL.64 [R1+0x110], R136 ;  /* 0x0001108801007387 */ /* 0x000fe80000100a00 */
[----:B------:R1:W-:Y:S02]  /*33b00*/  STL.64 [R1+0x118], R138 ;  /* 0x0001188a01007387 */ /* 0x0003e40000100a00 */
[C---:B-1----:R-:W-:Y:S02]  /*33b10*/  HMMA.1688.F32.TF32 R136, R184.reuse, R96, R168 ;  /* 0x00000060b888723c */ /* 0x042fe400000810a8 */
[----:B------:R-:W-:Y:S04]  /*33b20*/  STL.64 [R1+0x100], R148 ;  /* 0x0001009401007387 */ /* 0x000fe80000100a00 */
[----:B------:R-:W-:Y:S04]  /*33b30*/  STL.64 [R1+0x108], R150 ;  /* 0x0001089601007387 */ /* 0x000fe80000100a00 */
[----:B------:R-:W2:Y:S04]  /*33b40*/  LDL.LU.64 R176, [R1+0x9d0] ;  /* 0x0009d00001b07983 */ /* 0x000ea80000300a00 */
[----:B------:R-:W-:Y:S04]  /*33b50*/  STL.64 [R1+0xf0], R144 ;  /* 0x0000f09001007387 */ /* 0x000fe80000100a00 */
[----:B------:R-:W-:Y:S04]  /*33b60*/  STL.64 [R1+0xf8], R146 ;  /* 0x0000f89201007387 */ /* 0x000fe80000100a00 */
[----:B------:R-:W2:Y:S04]  /*33b70*/  LDL.LU.64 R178, [R1+0x9d8] ;  /* 0x0009d80001b27983 */ /* 0x000ea80000300a00 */
[----:B------:R-:W-:Y:S04]  /*33b80*/  STL.64 [R1+0xe0], R136 ;  /* 0x0000e08801007387 */ /* 0x000fe80000100a00 */
[----:B------:R1:W-:Y:S04]  /*33b90*/  STL.64 [R1+0xe8], R138 ;  /* 0x0000e88a01007387 */ /* 0x0003e80000100a00 */
[----:B------:R-:W4:Y:S04]  /*33ba0*/  LDL.LU.64 R172, [R1+0x9c0] ;  /* 0x0009c00001ac7983 */ /* 0x000f280000300a00 */
[----:B------:R-:W4:Y:S01]  /*33bb0*/  LDL.LU.64 R174, [R1+0x9c8] ;  /* 0x0009c80001ae7983 */ /* 0x000f220000300a00 */
[C---:B-1----:R-:W-:Y:S08]  /*33bc0*/  HMMA.1688.F32.TF32 R136, R184.reuse, R92, R160 ;  /* 0x0000005cb888723c */ /* 0x042ff000000810a0 */
[C---:B------:R-:W-:Y:S11]  /*33bd0*/  HMMA.1688.F32.TF32 R144, R184.reuse, R88, R156 ;  /* 0x00000058b890723c */ /* 0x040ff6000008109c */
[----:B------:R1:W-:Y:S04]  /*33be0*/  STL.64 [R1+0xd0], R136 ;  /* 0x0000d08801007387 */ /* 0x0003e80000100a00 */
[----:B------:R1:W-:Y:S04]  /*33bf0*/  STL.64 [R1+0xd8], R138 ;  /* 0x0000d88a01007387 */ /* 0x0003e80000100a00 */
[----:B-1----:R-:W4:Y:S04]  /*33c00*/  LDL.LU.64 R136, [R1+0x9b0] ;  /* 0x0009b00001887983 */ /* 0x002f280000300a00 */
[----:B------:R-:W4:Y:S04]  /*33c10*/  LDL.LU.64 R138, [R1+0x9b8] ;  /* 0x0009b800018a7983 */ /* 0x000f280000300a00 */
[----:B------:R1:W-:Y:S04]  /*33c20*/  STL.64 [R1+0xc0], R144 ;  /* 0x0000c09001007387 */ /* 0x0003e80000100a00 */
[----:B------:R1:W-:Y:S04]  /*33c30*/  STL.64 [R1+0xc8], R146 ;  /* 0x0000c89201007387 */ /* 0x0003e80000100a00 */
[----:B------:R-:W4:Y:S04]  /*33c40*/  LDL.LU.64 R168, [R1+0x9a0] ;  /* 0x0009a00001a87983 */ /* 0x000f280000300a00 */
[----:B------:R-:W4:Y:S01]  /*33c50*/  LDL.LU.64 R170, [R1+0x9a8] ;  /* 0x0009a80001aa7983 */ /* 0x000f220000300a00 */
[----:B------:R-:W-:-:S15]  /*33c60*/  HMMA.1688.F32.TF32 R140, R184, R84, R140 ;  /* 0x00000054b88c723c */ /* 0x000fde000008108c */
[----:B------:R-:W-:-:S04]  /*33c70*/  NOP ;  /* 0x0000000000007918 */ /* 0x000fc80000000000 */
[----:B------:R-:W-:Y:S04]  /*33c80*/  STL.64 [R1+0xb0], R140 ;  /* 0x0000b08c01007387 */ /* 0x000fe80000100a00 */
[----:B------:R3:W-:Y:S04]  /*33c90*/  STL.64 [R1+0xb8], R142 ;  /* 0x0000b88e01007387 */ /* 0x0007e80000100a00 */
[----:B-1----:R-:W4:Y:S04]  /*33ca0*/  LDL.LU.64 R144, [R1+0x990] ;  /* 0x0009900001907983 */ /* 0x002f280000300a00 */
[----:B------:R-:W4:Y:S01]  /*33cb0*/  LDL.LU.64 R146, [R1+0x998] ;  /* 0x0009980001927983 */ /* 0x000f220000300a00 */
[----:B---3--:R-:W-:Y:S03]  /*33cc0*/  HMMA.1688.F32.TF32 R140, R184, R80, R132 ;  /* 0x00000050b88c723c */ /* 0x008fe60000081084 */
[----:B------:R-:W3:Y:S04]  /*33cd0*/  LDL.LU.64 R132, [R1+0x980] ;  /* 0x0009800001847983 */ /* 0x000ee80000300a00 */
[----:B------:R-:W3:-:S12]  /*33ce0*/  LDL.LU.64 R134, [R1+0x988] ;  /* 0x0009880001867983 */ /* 0x000ed80000300a00 */
[----:B------:R1:W-:Y:S04]  /*33cf0*/  STL.64 [R1+0xa0], R140 ;  /* 0x0000a08c01007387 */ /* 0x0003e80000100a00 */
[----:B------:R1:W-:Y:S04]  /*33d00*/  STL.64 [R1+0xa8], R142 ;  /* 0x0000a88e01007387 */ /* 0x0003e80000100a00 */
[----:B------:R-:W3:Y:S04]  /*33d10*/  LDL.LU.64 R164, [R1+0x970] ;  /* 0x0009700001a47983 */ /* 0x000ee80000300a00 */
[----:B------:R-:W3:Y:S04]  /*33d20*/  LDL.LU.64 R166, [R1+0x978] ;  /* 0x0009780001a67983 */ /* 0x000ee80000300a00 */
[----:B------:R-:W3:Y:S04]  /*33d30*/  LDL.LU.64 R160, [R1+0x960] ;  /* 0x0009600001a07983 */ /* 0x000ee80000300a00 */
[----:B------:R-:W3:Y:S04]  /*33d40*/  LDL.LU.64 R162, [R1+0x968] ;  /* 0x0009680001a27983 */ /* 0x000ee80000300a00 */
[----:B------:R-:W3:Y:S04]  /*33d50*/  LDL.LU.64 R156, [R1+0x950] ;  /* 0x00095000019c7983 */ /* 0x000ee80000300a00 */
[----:B------:R-:W3:Y:S04]  /*33d60*/  LDL.LU.64 R158, [R1+0x958] ;  /* 0x00095800019e7983 */ /* 0x000ee80000300a00 */
[----:B------:R-:W3:Y:S04]  /*33d70*/  LDL.LU.64 R148, [R1+0x940] ;  /* 0x0009400001947983 */ /* 0x000ee80000300a00 */
[----:B------:R-:W3:Y:S01]  /*33d80*/  LDL.LU.64 R150, [R1+0x948] ;  /* 0x0009480001967983 */ /* 0x000ee20000300a00 */
[C---:B--2---:R-:W-:Y:S03]  /*33d90*/  HMMA.1688.F32.TF32 R180, R184.reuse, R76, R176 ;  /* 0x0000004cb8b4723c */ /* 0x044fe600000810b0 */
[----:B-1----:R-:W2:Y:S04]  /*33da0*/  LDL.LU.64 R140, [R1+0x930] ;  /* 0x00093000018c7983 */ /* 0x002ea80000300a00 */
[----:B------:R-:W2:Y:S01]  /*33db0*/  LDL.LU.64 R142, [R1+0x938] ;  /* 0x00093800018e7983 */ /* 0x000ea20000300a00 */
[C---:B----4-:R-:W-:Y:S11]  /*33dc0*/  HMMA.1688.F32.TF32 R176, R184.reuse, R72, R172 ;  /* 0x00000048b8b0723c */ /* 0x050ff600000810ac */
[----:B------:R-:W-:Y:S04]  /*33dd0*/  STL.64 [R1+0x90], R180 ;  /* 0x000090b401007387 */ /* 0x000fe80000100a00 */
[----:B------:R-:W-:Y:S01]  /*33de0*/  STL.64 [R1+0x98], R182 ;  /* 0x000098b601007387 */ /* 0x000fe20000100a00 */
[C---:B------:R-:W-:Y:S03]  /*33df0*/  HMMA.1688.F32.TF32 R172, R184.reuse, R68, R136 ;  /* 0x00000044b8ac723c */ /* 0x040fe60000081088 */
[----:B------:R-:W4:Y:S04]  /*33e00*/  LDL.LU.64 R136, [R1+0x920] ;  /* 0x0009200001887983 */ /* 0x000f280000300a00 */
[----:B------:R-:W-:Y:S04]  /*33e10*/  STL.64 [R1+0x80], R176 ;  /* 0x000080b001007387 */ /* 0x000fe80000100a00 */
[----:B------:R-:W-:Y:S04]  /*33e20*/  STL.64 [R1+0x88], R178 ;  /* 0x000088b201007387 */ /* 0x000fe80000100a00 */
[----:B------:R-:W4:Y:S04]  /*33e30*/  LDL.LU.64 R138, [R1+0x928] ;  /* 0x00092800018a7983 */ /* 0x000f280000300a00 */
[----:B------:R-:W-:Y:S04]  /*33e40*/  STL.64 [R1+0x70], R172 ;  /* 0x000070ac01007387 */ /* 0x000fe80000100a00 */
[----:B------:R1:W-:Y:S02]  /*33e50*/  STL.64 [R1+0x78], R174 ;  /* 0x000078ae01007387 */ /* 0x0003e40000100a00 */
[----:B-1----:R-:W-:-:S15]  /*33e60*/  HMMA.1688.F32.TF32 R172, R184, R64, R168 ;  /* 0x00000040b8ac723c */ /* 0x002fde00000810a8 */
[----:B------:R-:W-:-:S04]  /*33e70*/  NOP ;  /* 0x0000000000007918 */ /* 0x000fc80000000000 */
[----:B------:R-:W-:Y:S04]  /*33e80*/  STL.64 [R1+0x60], R172 ;  /* 0x000060ac01007387 */ /* 0x000fe80000100a00 */
[----:B------:R-:W-:Y:S01]  /*33e90*/  STL.64 [R1+0x68], R174 ;  /* 0x000068ae01007387 */ /* 0x000fe20000100a00 */
[----:B------:R-:W-:Y:S03]  /*33ea0*/  HMMA.1688.F32.TF32 R168, R184, R60, R144 ;  /* 0x0000003cb8a8723c */ /* 0x000fe60000081090 */
[----:B------:R-:W4:-:S15]  /*33eb0*/  LDL.LU.64 R144, [R1+0x910] ;  /* 0x0009100001907983 */ /* 0x000f1e0000300a00 */
[----:B------:R-:W-:Y:S01]  /*33ec0*/  NOP ;  /* 0x0000000000007918 */ /* 0x000fe20000000000 */
[----:B------:R-:W-:Y:S04]  /*33ed0*/  STL.64 [R1+0x50], R168 ;  /* 0x000050a801007387 */ /* 0x000fe80000100a00 */
[----:B------:R-:W-:Y:S04]  /*33ee0*/  STL.64 [R1+0x58], R170 ;  /* 0x000058aa01007387 */ /* 0x000fe80000100a00 */
[----:B------:R-:W4:Y:S01]  /*33ef0*/  LDL.LU.64 R146, [R1+0x918] ;  /* 0x0009180001927983 */ /* 0x000f220000300a00 */
[----:B---3--:R-:W-:-:S15]  /*33f00*/  HMMA.1688.F32.TF32 R132, R184, R56, R132 ;  /* 0x00000038b884723c */ /* 0x008fde0000081084 */
[----:B------:R-:W-:-:S04]  /*33f10*/  NOP ;  /* 0x0000000000007918 */ /* 0x000fc80000000000 */
[----:B------:R1:W-:Y:S04]  /*33f20*/  STL.64 [R1+0x40], R132 ;  /* 0x0000408401007387 */ /* 0x0003e80000100a00 */
[----:B------:R3:W-:Y:S04]  /*33f30*/  STL.64 [R1+0x48], R134 ;  /* 0x0000488601007387 */ /* 0x0007e80000100a00 */
[----:B-1----:R-:W4:Y:S04]  /*33f40*/  LDL.LU.64 R132, [R1+0x900] ;  /* 0x0009000001847983 */ /* 0x002f280000300a00 */
[----:B---3--:R-:W3:Y:S01]  /*33f50*/  LDL.LU.64 R134, [R1+0x908] ;  /* 0x0009080001867983 */ /* 0x008ee20000300a00 */
[C---:B------:R-:W-:Y:S08]  /*33f60*/  HMMA.1688.F32.TF32 R164, R184.reuse, R52, R164 ;  /* 0x00000034b8a4723c */ /* 0x040ff000000810a4 */
[C---:B------:R-:W-:Y:S08]  /*33f70*/  HMMA.1688.F32.TF32 R160, R184.reuse, R48, R160 ;  /* 0x00000030b8a0723c */ /* 0x040ff000000810a0 */
[C---:B------:R-:W-:Y:S08]  /*33f80*/  HMMA.1688.F32.TF32 R156, R184.reuse, R44, R156 ;  /* 0x0000002cb89c723c */ /* 0x040ff0000008109c */
[C---:B------:R-:W-:Y:S01]  /*33f90*/  HMMA.1688.F32.TF32 R148, R184.reuse, R40, R148 ;  /* 0x00000028b894723c */ /* 0x040fe20000081094 */
[----:B------:R-:W-:Y:S04]  /*33fa0*/  STL.64 [R1+0x30], R164 ;  /* 0x000030a401007387 */ /* 0x000fe80000100a00 */
[----:B------:R-:W-:Y:S04]  /*33fb0*/  STL.64 [R1+0x38], R166 ;  /* 0x000038a601007387 */ /* 0x000fe80000100a00 */
[----:B------:R-:W-:Y:S04]  /*33fc0*/  STL.64 [R1+0x20], R160 ;  /* 0x000020a001007387 */ /* 0x000fe80000100a00 */
[----:B------:R-:W-:Y:S04]  /*33fd0*/  STL.64 [R1+0x28], R162 ;  /* 0x000028a201007387 */ /* 0x000fe80000100a00 */
[----:B------:R1:W-:Y:S04]  /*33fe0*/  STL.64 [R1+0x10], R156 ;  /* 0x0000109c01007387 */ /* 0x0003e80000100a00 */
[----:B------:R2:W-:Y:S04]  /*33ff0*/  STL.64 [R1+0x18], R158 ;  /* 0x0000189e01007387 */ /* 0x0005e80000100a00 */
[----:B-1----:R-:W3:Y:S04]  /*34000*/  LDL.LU.64 R156, [R1+0x8f0] ;  /* 0x0008f000019c7983 */ /* 0x002ee80000300a00 */
[----:B------:R-:W-:Y:S04]  /*34010*/  STL.64 [R1], R148 ;  /* 0x0000009401007387 */ /* 0x000fe80000100a00 */
[----:B------:R3:W-:Y:S04]  /*34020*/  STL.64 [R1+0x8], R150 ;  /* 0x0000089601007387 */ /* 0x0007e80000100a00 */
[----:B--2---:R-:W2:Y:S01]  /*34030*/  LDL.LU.64 R158, [R1+0x8f8] ;  /* 0x0008f800019e7983 */ /* 0x004ea20000300a00 */
[C---:B------:R-:W-:Y:S08]  /*34040*/  HMMA.1688.F32.TF32 R248, R184.reuse, R36, R140 ;  /* 0x00000024b8f8723c */ /* 0x040ff0000008108c */
[C---:B----4-:R-:W-:Y:S11]  /*34050*/  HMMA.1688.F32.TF32 R140, R184.reuse, R32, R136 ;  /* 0x00000020b88c723c */ /* 0x050ff60000081088 */
[----:B------:R-:W-:Y:S04]  /*34060*/  STL.64 [R1+0x32d8], R250 ;  /* 0x0032d8fa01007387 */ /* 0x000fe80000100a00 */
[----:B------:R-:W-:Y:S04]  /*34070*/  STL.64 [R1+0x32d0], R248 ;  /* 0x0032d0f801007387 */ /* 0x000fe80000100a00 */
[----:B------:R-:W4:Y:S04]  /*34080*/  LDL.LU.64 R136, [R1+0x8e0] ;  /* 0x0008e00001887983 */ /* 0x000f280000300a00 */
[----:B------:R-:W4:Y:S04]  /*34090*/  LDL.LU.64 R138, [R1+0x8e8] ;  /* 0x0008e800018a7983 */ /* 0x000f280000300a00 */
[----:B------:R-:W-:Y:S04]  /*340a0*/  STL.64 [R1+0x32e8], R142 ;  /* 0x0032e88e01007387 */ /* 0x000fe80000100a00 */
[----:B------:R-:W-:Y:S01]  /*340b0*/  STL.64 [R1+0x32e0], R140 ;  /* 0x0032e08c01007387 */ /* 0x000fe20000100a00 */
[----:B------:R-:W-:-:S15]  /*340c0*/  HMMA.1688.F32.TF32 R144, R184, R28, R144 ;  /* 0x0000001cb890723c */ /* 0x000fde0000081090 */
[----:B------:R-:W-:-:S04]  /*340d0*/  NOP ;  /* 0x0000000000007918 */ /* 0x000fc80000000000 */
[----:B------:R-:W-:Y:S04]  /*340e0*/  STL.64 [R1+0x32f8], R146 ;  /* 0x0032f89201007387 */ /* 0x000fe80000100a00 */
[----:B------:R1:W-:Y:S04]  /*340f0*/  STL.64 [R1+0x32f0], R144 ;  /* 0x0032f09001007387 */ /* 0x0003e80000100a00 */
        /* <DEDUP_REMOVED lines=11> */
[----:B------:R-:W4:Y:S01]  /*341b0*/  LDL.LU.64 R198, [R1+0x888] ;  /* 0x0008880001c67983 */ /* 0x000f220000300a00 */
[C---:B---3--:R-:W-:Y:S03]  /*341c0*/  HMMA.1688.F32.TF32 R148, R184.reuse, R24, R132 ;  /* 0x00000018b894723c */ /* 0x048fe60000081084 */
[----:B------:R-:W3:Y:S04]  /*341d0*/  LDL.LU.64 R132, [R1+0x7a0] ;  /* 0x0007a00001847983 */ /* 0x000ee80000300a00 */
[----:B------:R-:W3:Y:S04]  /*341e0*/  LDL.LU.64 R134, [R1+0x7a8] ;  /* 0x0007a80001867983 */ /* 0x000ee80000300a00 */
[----:B-1----:R-:W3:Y:S04]  /*341f0*/  LDL.LU.64 R144, [R1+0x6c0] ;  /* 0x0006c00001907983 */ /* 0x002ee80000300a00 */
[----:B------:R-:W3:Y:S04]  /*34200*/  LDL.LU.64 R146, [R1+0x6c8] ;  /* 0x0006c80001927983 */ /* 0x000ee80000300a00 */
[----:B------:R-:W3:Y:S04]  /*34210*/  LDL.LU.64 R192, [R1+0x6b0] ;  /* 0x0006b00001c07983 */ /* 0x000ee80000300a00 */
[----:B------:R-:W3:Y:S04]  /*34220*/  LDL.LU.64 R194, [R1+0x6b8] ;  /* 0x0006b80001c27983 */ /* 0x000ee80000300a00 */
[----:B------:R-:W-:Y:S04]  /*34230*/  STL.64 [R1+0x3308], R150 ;  /* 0x0033089601007387 */ /* 0x000fe80000100a00 */
[----:B------:R3:W-:Y:S04]  /*34240*/  STL.64 [R1+0x3300], R148 ;  /* 0x0033009401007387 */ /* 0x0007e80000100a00 */
[----:B------:R-:W3:Y:S04]  /*34250*/  LDL.LU.64 R188, [R1+0x790] ;  /* 0x0007900001bc7983 */ /* 0x000ee80000300a00 */
[----:B------:R-:W3:Y:S01]  /*34260*/  LDL.LU.64 R190, [R1+0x798] ;  /* 0x0007980001be7983 */ /* 0x000ee20000300a00 */
[----:B--2---:R-:W-:-:S15]  /*34270*/  HMMA.1688.F32.TF32 R156, R184, R20, R156 ;  /* 0x00000014b89c723c */ /* 0x004fde000008109c */
[----:B------:R-:W-:-:S04]  /*34280*/  NOP ;  /* 0x0000000000007918 */ /* 0x000fc80000000000 */
[----:B------:R-:W-:Y:S04]  /*34290*/  STL.64 [R1+0x3318], R158 ;  /* 0x0033189e01007387 */ /* 0x000fe80000100a00 */
[----:B------:R1:W-:Y:S04]  /*342a0*/  STL.64 [R1+0x3310], R156 ;  /* 0x0033109c01007387 */ /* 0x0003e80000100a00 */
[----:B------:R-:W2:Y:S04]  /*342b0*/  LDL.LU.64 R140, [R1+0x780] ;  /* 0x00078000018c7983 */ /* 0x000ea80000300a00 */
[----:B------:R-:W2:Y:S01]  /*342c0*/  LDL.LU.64 R142, [R1+0x788] ;  /* 0x00078800018e7983 */ /* 0x000ea20000300a00 */
[----:B----4-:R-:W-:Y:S03]  /*342d0*/  HMMA.1688.F32.TF32 R160, R184, R16, R136 ;  /* 0x00000010b8a0723c */ /* 0x010fe60000081088 */
[----:B------:R-:W4:Y:S04]  /*342e0*/  LDL.LU.64 R136, [R1+0x770] ;  /* 0x0007700001887983 */ /* 0x000f280000300a00 */
[----:B------:R-:W4:-:S12]  /*342f0*/  LDL.LU.64 R138, [R1+0x778] ;  /* 0x00077800018a7983 */ /* 0x000f180000300a00 */
[----:B------:R-:W-:Y:S04]  /*34300*/  STL.64 [R1+0x3328], R162 ;  /* 0x003328a201007387 */ /* 0x000fe80000100a00 */
[----:B------:R-:W-:Y:S01]  /*34310*/  STL.64 [R1+0x3320], R160 ;  /* 0x003320a001007387 */ /* 0x000fe20000100a00 */
[C---:B------:R-:W-:Y:S08]  /*34320*/  HMMA.1688.F32.TF32 R164, R184.reuse, R12, R164 ;  /* 0x0000000cb8a4723c */ /* 0x040ff000000810a4 */
[C---:B------:R-:W-:Y:S08]  /*34330*/  HMMA.1688.F32.TF32 R168, R184.reuse, R8, R168 ;  /* 0x00000008b8a8723c */ /* 0x040ff000000810a8 */
[----:B------:R-:W-:Y:S03]  /*34340*/  HMMA.1688.F32.TF32 R172, R184, R4, R172 ;  /* 0x00000004b8ac723c */ /* 0x000fe600000810ac */
[----:B------:R-:W-:Y:S04]  /*34350*/  STL.64 [R1+0x3338], R166 ;  /* 0x003338a601007387 */ /* 0x000fe80000100a00 */
[----:B------:R-:W-:Y:S04]  /*34360*/  STL.64 [R1+0x3330], R164 ;  /* 0x003330a401007387 */ /* 0x000fe80000100a00 */
[----:B------:R-:W-:Y:S04]  /*34370*/  STL.64 [R1+0x3348], R170 ;  /* 0x003348aa01007387 */ /* 0x000fe80000100a00 */
[----:B------:R-:W-:Y:S04]  /*34380*/  STL.64 [R1+0x3340], R168 ;  /* 0x003340a801007387 */ /* 0x000fe80000100a00 */
[----:B------:R-:W-:Y:S04]  /*34390*/  STL.64 [R1+0x3358], R174 ;  /* 0x003358ae01007387 */ /* 0x000fe80000100a00 */
[----:B------:R-:W-:Y:S01]  /*343a0*/  STL.64 [R1+0x3350], R172 ;  /* 0x003350ac01007387 */ /* 0x000fe20000100a00 */
[----:B---3--:R-:W-:Y:S03]  /*343b0*/  HMMA.1688.F32.TF32 R148, R120, R108, R132 ;  /* 0x0000006c7894723c */ /* 0x008fe60000081084 */
[----:B------:R-:W3:Y:S04]  /*343c0*/  LDL.LU.64 R132, [R1+0x760] ;  /* 0x0007600001847983 */ /* 0x000ee80000300a00 */
[----:B------:R-:W3:-:S12]  /*343d0*/  LDL.LU.64 R134, [R1+0x768] ;  /* 0x0007680001867983 */ /* 0x000ed80000300a00 */
[----:B------:R-:W-:Y:S04]  /*343e0*/  STL.64 [R1+0x610], R148 ;  /* 0x0006109401007387 */ /* 0x000fe80000100a00 */
[----:B------:R1:W-:Y:S02]  /*343f0*/  STL.64 [R1+0x618], R150 ;  /* 0x0006189601007387 */ /* 0x0003e40000100a00 */
[C---:B-1----:R-:W-:Y:S08]  /*34400*/  HMMA.1688.F32.TF32 R156, R120.reuse, R100, R192 ;  /* 0x00000064789c723c */ /* 0x042ff000000810c0 */
[----:B------:R-:W-:Y:S01]  /*34410*/  HMMA.1688.F32.TF32 R148, R120, R104, R144 ;  /* 0x000000687894723c */ /* 0x000fe20000081090 */
[----:B------:R-:W3:Y:S04]  /*34420*/  LDL.LU.64 R144, [R1+0x660] ;  /* 0x0006600001907983 */ /* 0x000ee80000300a00 */
[----:B------:R-:W3:-:S14]  /*34430*/  LDL.LU.64 R146, [R1+0x668] ;  /* 0x0006680001927983 */ /* 0x000edc0000300a00 */
[----:B------:R1:W-:Y:S04]  /*34440*/  STL.64 [R1+0x6c0], R148 ;  /* 0x0006c09401007387 */ /* 0x0003e80000100a00 */
[----:B------:R1:W-:Y:S04]  /*34450*/  STL.64 [R1+0x6c8], R150 ;  /* 0x0006c89601007387 */ /* 0x0003e80000100a00 */
[----:B-1----:R-:W3:Y:S04]  /*34460*/  LDL.LU.64 R148, [R1+0x650] ;  /* 0x0006500001947983 */ /* 0x002ee80000300a00 */
[----:B------:R-:W3:Y:S04]  /*34470*/  LDL.LU.64 R150, [R1+0x658] ;  /* 0x0006580001967983 */ /* 0x000ee80000300a00 */
[----:B------:R-:W-:Y:S04]  /*34480*/  STL.64 [R1+0x6b0], R156 ;  /* 0x0006b09c01007387 */ /* 0x000fe80000100a00 */
[----:B------:R1:W-:Y:S02]  /*34490*/  STL.64 [R1+0x6b8], R158 ;  /* 0x0006b89e01007387 */ /* 0x0003e40000100a00 */
[----:B-1----:R-:W-:-:S15]  /*344a0*/  HMMA.1688.F32.TF32 R156, R120, R96, R188 ;  /* 0x00000060789c723c */ /* 0x002fde00000810bc */
[----:B------:R-:W-:-:S04]  /*344b0*/  NOP ;  /* 0x0000000000007918 */ /* 0x000fc80000000000 */
[----:B------:R-:W-:Y:S04]  /*344c0*/  STL.64 [R1+0x6a0], R156 ;  /* 0x0006a09c01007387 */ /* 0x000fe80000100a00 */
[----:B------:R2:W-:Y:S02]  /*344d0*/  STL.64 [R1+0x6a8], R158 ;  /* 0x0006a89e01007387 */ /* 0x0005e40000100a00 */
[----:B--2---:R-:W-:Y:S02]  /*344e0*/  HMMA.1688.F32.TF32 R156, R120, R92, R140 ;  /* 0x0000005c789c723c */ /* 0x004fe4000008108c */
[----:B------:R-:W2:Y:S04]  /*344f0*/  LDL.LU.64 R140, [R1+0x730] ;  /* 0x00073000018c7983 */ /* 0x000ea80000300a00 */
[----:B------:R-:W2:-:S13]  /*34500*/  LDL.LU.64 R142, [R1+0x738] ;  /* 0x00073800018e7983 */ /* 0x000e9a0000300a00 */
[----:B------:R-:W-:Y:S04]  /*34510*/  STL.64 [R1+0x690], R156 ;  /* 0x0006909c01007387 */ /* 0x000fe80000100a00 */
[----:B------:R4:W-:Y:S02]  /*34520*/  STL.64 [R1+0x698], R158 ;  /* 0x0006989e01007387 */ /* 0x0009e40000100a00 */
[----:B----4-:R-:W-:Y:S02]  /*34530*/  HMMA.1688.F32.TF32 R156, R120, R88, R136 ;  /* 0x00000058789c723c */ /* 0x010fe40000081088 */
[----:B------:R-:W4:Y:S04]  /*34540*/  LDL.LU.64 R136, [R1+0x620] ;  /* 0x0006200001887983 */ /* 0x000f280000300a00 */
[----:B------:R-:W4:-:S13]  /*34550*/  LDL.LU.64 R138, [R1+0x628] ;  /* 0x00062800018a7983 */ /* 0x000f1a0000300a00 */
[----:B------:R-:W-:Y:S04]  /*34560*/  STL.64 [R1+0x680], R156 ;  /* 0x0006809c01007387 */ /* 0x000fe80000100a00 */
[----:B------:R3:W-:Y:S02]  /*34570*/  STL.64 [R1+0x688], R158 ;  /* 0x0006889e01007387 */ /* 0x0007e40000100a00 */
[----:B---3--:R-:W-:Y:S02]  /*34580*/  HMMA.1688.F32.TF32 R156, R120, R84, R132 ;  /* 0x00000054789c723c */ /* 0x008fe40000081084 */
[----:B------:R-:W3:Y:S04]  /*34590*/  LDL.LU.64 R132, [R1+0x600] ;  /* 0x0006000001847983 */ /* 0x000ee80000300a00 */
[----:B------:R-:W3:-:S13]  /*345a0*/  LDL.LU.64 R134, [R1+0x608] ;  /* 0x0006080001867983 */ /* 0x000eda0000300a00 */
[----:B------:R-:W-:Y:S04]  /*345b0*/  STL.64 [R1+0x670], R156 ;  /* 0x0006709c01007387 */ /* 0x000fe80000100a00 */
[----:B------:R1:W-:Y:S02]  /*345c0*/  STL.64 [R1+0x678], R158 ;  /* 0x0006789e01007387 */ /* 0x0003e40000100a00 */
[C---:B-1----:R-:W-:Y:S02]  /*345d0*/  HMMA.1688.F32.TF32 R156, R120.reuse, R80, R144 ;  /* 0x00000050789c723c */ /* 0x042fe40000081090 */
[----:B------:R-:W3:Y:S04]  /*345e0*/  LDL.LU.64 R144, [R1+0x330] ;  /* 0x0003300001907983 */ /* 0x000ee80000300a00 */
[----:B------:R-:W3:Y:S02]  /*345f0*/  LDL.LU.64 R146, [R1+0x338] ;  /* 0x0003380001927983 */ /* 0x000ee40000300a00 */
[C---:B------:R-:W-:Y:S11]  /*34600*/  HMMA.1688.F32.TF32 R148, R120.reuse, R76, R148 ;  /* 0x0000004c7894723c */ /* 0x040ff60000081094 */
[----:B------:R1:W-:Y:S04]  /*34610*/  STL.64 [R1+0x660], R156 ;  /* 0x0006609c01007387 */ /* 0x0003e80000100a00 */
[----:B------:R1:W-:Y:S04]  /*34620*/  STL.64 [R1+0x668], R158 ;  /* 0x0006689e01007387 */ /* 0x0003e80000100a00 */
[----:B------:R-:W3:Y:S04]  /*34630*/  LDL.LU.64 R164, [R1+0x160] ;  /* 0x0001600001a47983 */ /* 0x000ee80000300a00 */
[----:B------:R-:W3:Y:S04]  /*34640*/  LDL.LU.64 R166, [R1+0x168] ;  /* 0x0001680001a67983 */ /* 0x000ee80000300a00 */
[----:B------:R-:W-:Y:S04]  /*34650*/  STL.64 [R1+0x650], R148 ;  /* 0x0006509401007387 */ /* 0x000fe80000100a00 */
[----:B------:R-:W-:Y:S04]  /*34660*/  STL.64 [R1+0x658], R150 ;  /* 0x0006589601007387 */ /* 0x000fe80000100a00 */
[----:B------:R-:W3:Y:S04]  /*34670*/  LDL.LU.64 R160, [R1+0x300] ;  /* 0x0003000001a07983 */ /* 0x000ee80000300a00 */
[----:B------:R-:W3:Y:S04]  /*34680*/  LDL.LU.64 R162, [R1+0x308] ;  /* 0x0003080001a27983 */ /* 0x000ee80000300a00 */
[----:B-1----:R-:W3:Y:S04]  /*34690*/  LDL.LU.64 R156, [R1+0x2f0] ;  /* 0x0002f000019c7983 */ /* 0x002ee80000300a00 */
[----:B------:R-:W3:Y:S01]  /*346a0*/  LDL.LU.64 R158, [R1+0x2f8] ;  /* 0x0002f800019e7983 */ /* 0x000ee20000300a00 */
[----:B--2---:R-:W-:-:S15]  /*346b0*/  HMMA.1688.F32.TF32 R140, R120, R72, R140 ;  /* 0x00000048788c723c */ /* 0x004fde000008108c */
[----:B------:R-:W-:-:S04]  /*346c0*/  NOP ;  /* 0x0000000000007918 */ /* 0x000fc80000000000 */
[----:B------:R-:W-:Y:S01]  /*346d0*/  MOV R2, R143 ;  /* 0x0000008f00027202 */ /* 0x000fe20000000f00 */
[----:B------:R-:W-:Y:S02]  /*346e0*/  IMAD.MOV.U32 R252, RZ, RZ, R142 ;  /* 0x000000fffffc7224 */ /* 0x000fe400078e008e */
[----:B------:R-:W-:Y:S01]  /*346f0*/  IMAD.MOV.U32 R0, RZ, RZ, R141 ;  /* 0x000000ffff007224 */ /* 0x000fe200078e008d */
[----:B------:R1:W-:Y:S01]  /*34700*/  STL [R1+0x640], R140 ;  /* 0x0006408c01007387 */ /* 0x0003e20000100800 */
[C---:B----4-:R-:W-:Y:S03]  /*34710*/  HMMA.1688.F32.TF32 R136, R120.reuse, R68, R136 ;  /* 0x000000447888723c */ /* 0x050fe60000081088 */
[----:B------:R-:W-:Y:S04]  /*34720*/  STL [R1+0x32c8], R2 ;  /* 0x0032c80201007387 */ /* 0x000fe80000100800 */
[----:B------:R-:W-:Y:S04]  /*34730*/  STL [R1+0x32c4], R252 ;  /* 0x0032c4fc01007387 */ /* 0x000fe80000100800 */
[----:B------:R-:W-:Y:S04]  /*34740*/  STL [R1+0x32c0], R0 ;  /* 0x0032c00001007387 */ /* 0x000fe80000100800 */
[----:B-1----:R-:W2:Y:S04]  /*34750*/  LDL.LU.64 R140, [R1+0x2e0] ;  /* 0x0002e000018c7983 */ /* 0x002ea80000300a00 */
[----:B------:R-:W2:Y:S04]  /*34760*/  LDL.LU.64 R142, [R1+0x2e8] ;  /* 0x0002e800018e7983 */ /* 0x000ea80000300a00 */
[----:B------:R1:W-:Y:S04]  /*34770*/  STL.64 [R1+0x630], R136 ;  /* 0x0006308801007387 */ /* 0x0003e80000100a00 */
[----:B------:R4:W-:Y:S04]  /*34780*/  STL.64 [R1+0x638], R138 ;  /* 0x0006388a01007387 */ /* 0x0009e80000100a00 */
[----:B-1----:R-:W2:Y:S04]  /*34790*/  LDL.LU.64 R136, [R1+0x2d0] ;  /* 0x0002d00001887983 */ /* 0x002ea80000300a00 */
[----:B----4-:R-:W4:Y:S01]  /*347a0*/  LDL.LU.64 R138, [R1+0x2d8] ;  /* 0x0002d800018a7983 */ /* 0x010f220000300a00 */
[----:B---3--:R-:W-:Y:S03]  /*347b0*/  HMMA.1688.F32.TF32 R148, R120, R64, R132 ;  /* 0x000000407894723c */ /* 0x008fe60000081084 */
[----:B------:R-:W3:Y:S04]  /*347c0*/  LDL.LU.64 R132, [R1+0x2c0] ;  /* 0x0002c00001847983 */ /* 0x000ee80000300a00 */
[----:B------:R-:W3:-:S12]  /*347d0*/  LDL.LU.64 R134, [R1+0x2c8] ;  /* 0x0002c80001867983 */ /* 0x000ed80000300a00 */
[----:B------:R1:W-:Y:S04]  /*347e0*/  STL.64 [R1+0x620], R148 ;  /* 0x0006209401007387 */ /* 0x0003e80000100a00 */
[----:B------:R1:W-:Y:S04]  /*347f0*/  STL.64 [R1+0x628], R150 ;  /* 0x0006289601007387 */ /* 0x0003e80000100a00 */
[----:B-1----:R-:W3:Y:S04]  /*34800*/  LDL.LU.64 R148, [R1+0x2b0] ;  /* 0x0002b00001947983 */ /* 0x002ee80000300a00 */
[----:B------:R-:W3:Y:S01]  /*34810*/  LDL.LU.64 R150, [R1+0x2b8] ;  /* 0x0002b80001967983 */ /* 0x000ee20000300a00 */
[----:B------:R-:W-:Y:S08]  /*34820*/  HMMA.1688.F32.TF32 R144, R120, R60, R144 ;  /* 0x0000003c7890723c */ /* 0x000ff00000081090 */
[C---:B------:R-:W-:Y:S08]  /*34830*/  HMMA.1688.F32.TF32 R176, R184.reuse, R152, R176 ;  /* 0x00000098b8b0723c */ /* 0x040ff000000810b0 */
[C---:B------:R-:W-:Y:S08]  /*34840*/  HMMA.1688.F32.TF32 R180, R184.reuse, R128, R180 ;  /* 0x00000080b8b4723c */ /* 0x040ff000000810b4 */
[----:B------:R-:W-:Y:S08]  /*34850*/  HMMA.1688.F32.TF32 R184, R184, R124, R196 ;  /* 0x0000007cb8b8723c */ /* 0x000ff000000810c4 */
[C---:B------:R-:W-:Y:S01]  /*34860*/  HMMA.1688.F32.TF32 R164, R120.reuse, R56, R164 ;  /* 0x0000003878a4723c */ /* 0x040fe200000810a4 */
[----:B------:R1:W-:Y:S07]  /*34870*/  STL.64 [R1+0x600], R144 ;  /* 0x0006009001007387 */ /* 0x0003ee0000100a00 */
[C---:B------:R-:W-:Y:S08]  /*34880*/  HMMA.1688.F32.TF32 R188, R120.reuse, R52, R160 ;  /* 0x0000003478bc723c */ /* 0x040ff000000810a0 */
[C---:B------:R-:W-:Y:S01]  /*34890*/  HMMA.1688.F32.TF32 R192, R120.reuse, R48, R156 ;  /* 0x0000003078c0723c */ /* 0x040fe2000008109c */
[----:B------:R1:W-:Y:S04]  /*348a0*/  STL.64 [R1+0x608], R146 ;  /* 0x0006089201007387 */ /* 0x0003e80000100a00 */
[----:B-1----:R-:W3:Y:S04]  /*348b0*/  LDL.LU.64 R144, [R1+0x2a0] ;  /* 0x0002a00001907983 */ /* 0x002ee80000300a00 */
[----:B------:R-:W3:Y:S04]  /*348c0*/  LDL.LU.64 R146, [R1+0x2a8] ;  /* 0x0002a80001927983 */ /* 0x000ee80000300a00 */
[----:B------:R1:W-:Y:S04]  /*348d0*/  STL [R1+0x160], R164 ;  /* 0x000160a401007387 */ /* 0x0003e80000100800 */
[----:B------:R-:W-:Y:S04]  /*348e0*/  STL.64 [R1+0x31e0], R190 ;  /* 0x0031e0be01007387 */ /* 0x000fe80000100a00 */
[----:B------:R-:W-:Y:S04]  /*348f0*/  STL.64 [R1+0x31d8], R188 ;  /* 0x0031d8bc01007387 */ /* 0x000fe80000100a00 */
[----:B------:R-:W-:Y:S04]  /*34900*/  STL.64 [R1+0x31f0], R194 ;  /* 0x0031f0c201007387 */ /* 0x000fe80000100a00 */
[----:B------:R-:W-:Y:S01]  /*34910*/  STL.64 [R1+0x31e8], R192 ;  /* 0x0031e8c001007387 */ /* 0x000fe20000100a00 */
[----:B------:R-:W-:Y:S01]  /*34920*/  IMAD.MOV.U32 R2, RZ, RZ, R165 ;  /* 0x000000ffff027224 */ /* 0x000fe200078e00a5 */
[----:B------:R-:W-:Y:S01]  /*34930*/  MOV R0, R167 ;  /* 0x000000a700007202 */ /* 0x000fe20000000f00 */
[----:B------:R-:W-:Y:S01]  /*34940*/  IMAD.MOV.U32 R252, RZ, RZ, R166 ;  /* 0x000000fffffc7224 */ /* 0x000fe200078e00a6 */
[C---:B--2---:R-:W-:Y:S08]  /*34950*/  HMMA.1688.F32.TF32 R196, R120.reuse, R44, R140 ;  /* 0x0000002c78c4723c */ /* 0x044ff0000008108c */
[C---:B----4-:R-:W-:Y:S11]  /*34960*/  HMMA.1688.F32.TF32 R136, R120.reuse, R40, R136 ;  /* 0x000000287888723c */ /* 0x050ff60000081088 */
[----:B------:R-:W-:Y:S04]  /*34970*/  STL.64 [R1+0x3200], R198 ;  /* 0x003200c601007387 */ /* 0x000fe80000100a00 */
[----:B------:R-:W-:Y:S04]  /*34980*/  STL.64 [R1+0x31f8], R196 ;  /* 0x0031f8c401007387 */ /* 0x000fe80000100a00 */
[----:B------:R-:W2:Y:S04]  /*34990*/  LDL.LU.64 R168, [R1+0x290] ;  /* 0x0002900001a87983 */ /* 0x000ea80000300a00 */
[----:B------:R-:W2:Y:S04]  /*349a0*/  LDL.LU.64 R170, [R1+0x298] ;  /* 0x0002980001aa7983 */ /* 0x000ea80000300a00 */
[----:B-1----:R-:W4:Y:S04]  /*349b0*/  LDL.LU.64 R164, [R1+0x280] ;  /* 0x0002800001a47983 */ /* 0x002f280000300a00 */
[----:B------:R-:W4:Y:S04]  /*349c0*/  LDL.LU.64 R166, [R1+0x288] ;  /* 0x0002880001a67983 */ /* 0x000f280000300a00 */
[----:B------:R-:W-:Y:S04]  /*349d0*/  STL.64 [R1+0x3210], R138 ;  /* 0x0032108a01007387 */ /* 0x000fe80000100a00 */
[----:B------:R1:W-:Y:S01]  /*349e0*/  STL.64 [R1+0x3208], R136 ;  /* 0x0032088801007387 */ /* 0x0003e20000100a00 */
[C---:B---3--:R-:W-:Y:S03]  /*349f0*/  HMMA.1688.F32.TF32 R200, R120.reuse, R36, R132 ;  /* 0x0000002478c8723c */ /* 0x048fe60000081084 */
[----:B------:R-:W3:Y:S04]  /*34a00*/  LDL.LU.64 R132, [R1+0x270] ;  /* 0x0002700001847983 */ /* 0x000ee80000300a00 */
[----:B------:R-:W3:Y:S04]  /*34a10*/  LDL.LU.64 R134, [R1+0x278] ;  /* 0x0002780001867983 */ /* 0x000ee80000300a00 */
[----:B------:R-:W3:Y:S04]  /*34a20*/  LDL.LU.64 R140, [R1+0x260] ;  /* 0x00026000018c7983 */ /* 0x000ee80000300a00 */
[----:B------:R-:W3:Y:S01]  /*34a30*/  LDL.LU.64 R142, [R1+0x268] ;  /* 0x00026800018e7983 */ /* 0x000ee20000300a00 */
[----:B------:R-:W-:Y:S03]  /*34a40*/  HMMA.1688.F32.TF32 R204, R120, R32, R148 ;  /* 0x0000002078cc723c */ /* 0x000fe60000081094 */
[----:B------:R-:W-:Y:S04]  /*34a50*/  STL.64 [R1+0x3220], R202 ;  /* 0x003220ca01007387 */ /* 0x000fe80000100a00 */
[----:B------:R-:W-:-:S12]  /*34a60*/  STL.64 [R1+0x3218], R200 ;  /* 0x003218c801007387 */ /* 0x000fd80000100a00 */
[----:B------:R-:W-:Y:S04]  /*34a70*/  STL.64 [R1+0x3230], R206 ;  /* 0x003230ce01007387 */ /* 0x000fe80000100a00 */
[----:B------:R-:W-:Y:S04]  /*34a80*/  STL.64 [R1+0x3228], R204 ;  /* 0x003228cc01007387 */ /* 0x000fe80000100a00 */
[----:B------:R-:W3:Y:S04]  /*34a90*/  LDL.LU.64 R160, [R1+0x250] ;  /* 0x0002500001a07983 */ /* 0x000ee80000300a00 */
[----:B------:R-:W3:Y:S04]  /*34aa0*/  LDL.LU.64 R162, [R1+0x258] ;  /* 0x0002580001a27983 */ /* 0x000ee80000300a00 */
[----:B------:R-:W3:Y:S04]  /*34ab0*/  LDL.LU.64 R156, [R1+0x240] ;  /* 0x00024000019c7983 */ /* 0x000ee80000300a00 */
[----:B------:R-:W3:Y:S04]  /*34ac0*/  LDL.LU.64 R158, [R1+0x248] ;  /* 0x00024800019e7983 */ /* 0x000ee80000300a00 */
[----:B------:R-:W3:Y:S04]  /*34ad0*/  LDL.LU.64 R148, [R1+0x210] ;  /* 0x0002100001947983 */ /* 0x000ee80000300a00 */
[----:B------:R-:W3:Y:S01]  /*34ae0*/  LDL.LU.64 R150, [R1+0x218] ;  /* 0x0002180001967983 */ /* 0x000ee20000300a00 */
[C---:B------:R-:W-:Y:S03]  /*34af0*/  HMMA.1688.F32.TF32 R208, R120.reuse, R28, R144 ;  /* 0x0000001c78d0723c */ /* 0x040fe60000081090 */
[----:B------:R-:W3:Y:S04]  /*34b00*/  LDL.LU.64 R144, [R1+0x1e0] ;  /* 0x0001e00001907983 */ /* 0x000ee80000300a00 */
[----:B------:R-:W3:Y:S04]  /*34b10*/  LDL.LU.64 R146, [R1+0x1e8] ;  /* 0x0001e80001927983 */ /* 0x000ee80000300a00 */
[----:B-1----:R-:W3:Y:S04]  /*34b20*/  LDL.LU.64 R136, [R1+0x1c0] ;  /* 0x0001c00001887983 */ /* 0x002ee80000300a00 */
[----:B------:R-:W3:Y:S04]  /*34b30*/  LDL.LU.64 R138, [R1+0x1c8] ;  /* 0x0001c800018a7983 */ /* 0x000ee80000300a00 */
[----:B------:R-:W3:Y:S04]  /*34b40*/  LDL.LU R244, [R1+0x6f0] ;  /* 0x0006f00001f47983 */ /* 0x000ee80000300800 */
[----:B------:R-:W3:Y:S04]  /*34b50*/  LDL.LU R245, [R1+0x6f4] ;  /* 0x0006f40001f57983 */ /* 0x000ee80000300800 */
[----:B------:R-:W3:Y:S04]  /*34b60*/  LDL.LU R246, [R1+0x6f8] ;  /* 0x0006f80001f67983 */ /* 0x000ee80000300800 */
[----:B------:R-:W3:Y:S04]  /*34b70*/  LDL.LU R247, [R1+0x6fc] ;  /* 0x0006fc0001f77983 */ /* 0x000ee80000300800 */
[----:B------:R-:W-:Y:S04]  /*34b80*/  STL.64 [R1+0x3240], R210 ;  /* 0x003240d201007387 */ /* 0x000fe80000100a00 */
[----:B------:R-:W-:Y:S01]  /*34b90*/  STL.64 [R1+0x3238], R208 ;  /* 0x003238d001007387 */ /* 0x000fe20000100a00 */
[----:B------:R-:W-:Y:S01]  /*34ba0*/  IMAD.MOV.U32 R251, RZ, RZ, R114 ;  /* 0x000000fffffb7224 */ /* 0x000fe200078e0072 */
[C---:B--2---:R-:W-:Y:S08]  /*34bb0*/  HMMA.1688.F32.TF32 R212, R120.reuse, R24, R168 ;  /* 0x0000001878d4723c */ /* 0x044ff000000810a8 */
[C---:B----4-:R-:W-:Y:S11]  /*34bc0*/  HMMA.1688.F32.TF32 R216, R120.reuse, R20, R164 ;  /* 0x0000001478d8723c */ /* 0x050ff600000810a4 */
[----:B------:R-:W-:Y:S04]  /*34bd0*/  STL.64 [R1+0x3250], R214 ;  /* 0x003250d601007387 */ /* 0x000fe80000100a00 */
[----:B------:R-:W-:Y:S04]  /*34be0*/  STL.64 [R1+0x3248], R212 ;  /* 0x003248d401007387 */ /* 0x000fe80000100a00 */
[----:B------:R-:W-:Y:S04]  /*34bf0*/  STL.64 [R1+0x3260], R218 ;  /* 0x003260da01007387 */ /* 0x000fe80000100a00 */
[----:B------:R-:W-:Y:S01]  /*34c00*/  STL.64 [R1+0x3258], R216 ;  /* 0x003258d801007387 */ /* 0x000fe20000100a00 */
[----:B------:R-:W-:Y:S01]  /*34c10*/  IMAD.MOV.U32 R164, RZ, RZ, R115 ;  /* 0x000000ffffa47224 */ /* 0x000fe200078e0073 */
[C---:B---3--:R-:W-:Y:S08]  /*34c20*/  HMMA.1688.F32.TF32 R132, R120.reuse, R16, R132 ;  /* 0x000000107884723c */ /* 0x048ff00000081084 */
[----:B------:R-:W-:Y:S01]  /*34c30*/  HMMA.1688.F32.TF32 R220, R120, R12, R140 ;  /* 0x0000000c78dc723c */ /* 0x000fe2000008108c */
[----:B------:R-:W-:-:S02]  /*34c40*/  IMAD.MOV.U32 R142, RZ, RZ, R118 ;  /* 0x000000ffff8e7224 */ /* 0x000fc400078e0076 */
[----:B------:R-:W-:-:S08]  /*34c50*/  IMAD.MOV.U32 R143, RZ, RZ, R119 ;  /* 0x000000ffff8f7224 */ /* 0x000fd000078e0077 */
[----:B------:R-:W-:Y:S04]  /*34c60*/  STL.64 [R1+0x3278], R134 ;  /* 0x0032788601007387 */ /* 0x000fe80000100a00 */
[----:B------:R1:W-:Y:S04]  /*34c70*/  STL.64 [R1+0x3270], R132 ;  /* 0x0032708401007387 */ /* 0x0003e80000100a00 */
[----:B------:R-:W2:Y:S04]  /*34c80*/  LDL.LU R140, [R1+0x6e0] ;  /* 0x0006e000018c7983 */ /* 0x000ea80000300800 */
[----:B------:R-:W2:Y:S04]  /*34c90*/  LDL.LU R141, [R1+0x6e4] ;  /* 0x0006e400018d7983 */ /* 0x000ea80000300800 */
[----:B------:R-:W1:Y:S04]  /*34ca0*/  LDL.LU R118, [R1+0x34ec] ;  /* 0x0034ec0001767983 */ /* 0x000e680000300800 */
[----:B------:R-:W1:Y:S01]  /*34cb0*/  LDL.LU R119, [R1+0x34e8] ;  /* 0x0034e80001777983 */ /* 0x000e620000300800 */
[C---:B------:R-:W-:Y:S08]  /*34cc0*/  HMMA.1688.F32.TF32 R224, R120.reuse, R8, R160 ;  /* 0x0000000878e0723c */ /* 0x040ff000000810a0 */
[C---:B------:R-:W-:Y:S08]  /*34cd0*/  HMMA.1688.F32.TF32 R228, R120.reuse, R4, R156 ;  /* 0x0000000478e4723c */ /* 0x040ff0000008109c */
[C---:B------:R-:W-:Y:S01]  /*34ce0*/  HMMA.1688.F32.TF32 R232, R120.reuse, R152, R148 ;  /* 0x0000009878e8723c */ /* 0x040fe20000081094 */
[----:B------:R-:W-:Y:S04]  /*34cf0*/  STL.64 [R1+0x3288], R222 ;  /* 0x003288de01007387 */ /* 0x000fe80000100a00 */
[----:B------:R3:W-:Y:S04]  /*34d00*/  STL.64 [R1+0x3280], R220 ;  /* 0x003280dc01007387 */ /* 0x0007e80000100a00 */
[----:B------:R-:W-:Y:S04]  /*34d10*/  STL.64 [R1+0x3298], R226 ;  /* 0x003298e201007387 */ /* 0x000fe80000100a00 */
[----:B------:R-:W-:Y:S04]  /*34d20*/  STL.64 [R1+0x3290], R224 ;  /* 0x003290e001007387 */ /* 0x000fe80000100a00 */
[----:B------:R4:W-:Y:S04]  /*34d30*/  STL.64 [R1+0x32a8], R230 ;  /* 0x0032a8e601007387 */ /* 0x0009e80000100a00 */
[----:B------:R1:W-:Y:S04]  /*34d40*/  STL.64 [R1+0x32a0], R228 ;  /* 0x0032a0e401007387 */ /* 0x0003e80000100a00 */
[----:B------:R1:W-:Y:S04]  /*34d50*/  STL.64 [R1+0x32b8], R234 ;  /* 0x0032b8ea01007387 */ /* 0x0003e80000100a00 */
[----:B------:R1:W-:Y:S04]  /*34d60*/  STL.64 [R1+0x32b0], R232 ;  /* 0x0032b0e801007387 */ /* 0x0003e80000100a00 */
[----:B------:R-:W2:Y:S04]  /*34d70*/  LDL.LU R248, [R1+0x560] ;  /* 0x0005600001f87983 */ /* 0x000ea80000300800 */
[----:B------:R-:W2:Y:S04]  /*34d80*/  LDL.LU R249, [R1+0x564] ;  /* 0x0005640001f97983 */ /* 0x000ea80000300800 */
[----:B------:R-:W2:Y:S04]  /*34d90*/  LDL.LU R250, [R1+0x568] ;  /* 0x0005680001fa7983 */ /* 0x000ea80000300800 */
[----:B------:R-:W2:Y:S04]  /*34da0*/  LDL.LU R114, [R1+0x34e4] ;  /* 0x0034e40001727983 */ /* 0x000ea80000300800 */
[----:B------:R-:W2:Y:S04]  /*34db0*/  LDL.LU R115, [R1+0x34e0] ;  /* 0x0034e00001737983 */ /* 0x000ea80000300800 */
        /* <DEDUP_REMOVED lines=10> */
[----:B------:R-:W-:Y:S03]  /*34e60*/  HMMA.1688.F32.TF32 R236, R120, R128, R144 ;  /* 0x0000008078ec723c */ /* 0x000fe60000081090 */
[----:B------:R-:W3:Y:S01]  /*34e70*/  LDL.LU R159, [R1+0x50c] ;  /* 0x00050c00019f7983 */ /* 0x000ee20000300800 */
[----:B------:R-:W-:-:S03]  /*34e80*/  IMAD.MOV.U32 R144, RZ, RZ, R98 ;  /* 0x000000ffff907224 */ /* 0x000fc600078e0062 */
[----:B------:R-:W3:Y:S01]  /*34e90*/  LDL.LU R148, [R1+0x4f0] ;  /* 0x0004f00001947983 */ /* 0x000ee20000300800 */
[----:B------:R-:W-:-:S03]  /*34ea0*/  IMAD.MOV.U32 R145, RZ, RZ, R110 ;  /* 0x000000ffff917224 */ /* 0x000fc600078e006e */
[----:B------:R-:W3:Y:S01]  /*34eb0*/  LDL.LU R149, [R1+0x4f4] ;  /* 0x0004f40001957983 */ /* 0x000ee20000300800 */
[----:B------:R-:W-:-:S03]  /*34ec0*/  MOV R146, R111 ;  /* 0x0000006f00927202 */ /* 0x000fc60000000f00 */
[----:B------:R-:W3:Y:S04]  /*34ed0*/  LDL.LU R150, [R1+0x4f8] ;  /* 0x0004f80001967983 */ /* 0x000ee80000300800 */
[----:B------:R-:W3:Y:S04]  /*34ee0*/  LDL.LU R151, [R1+0x4fc] ;  /* 0x0004fc0001977983 */ /* 0x000ee80000300800 */
[----:B------:R-:W3:Y:S04]  /*34ef0*/  LDL.LU R98, [R1+0x34dc] ;  /* 0x0034dc0001627983 */ /* 0x000ee80000300800 */
[----:B------:R-:W3:Y:S04]  /*34f00*/  LDL.LU R110, [R1+0x34d8] ;  /* 0x0034d800016e7983 */ /* 0x000ee80000300800 */
[----:B------:R-:W3:Y:S01]  /*34f10*/  LDL.LU R111, [R1+0x34d4] ;  /* 0x0034d400016f7983 */ /* 0x000ee20000300800 */
[----:B------:R-:W-:-:S03]  /*34f20*/  IMAD.MOV.U32 R147, RZ, RZ, R99 ;  /* 0x000000ffff937224 */ /* 0x000fc600078e0063 */
[----:B------:R-:W4:Y:S01]  /*34f30*/  LDL.LU R99, [R1+0x34d0] ;  /* 0x0034d00001637983 */ /* 0x000f220000300800 */
[----:B-1----:R-:W-:Y:S08]  /*34f40*/  HMMA.1688.F32.TF32 R132, R240, R118, R244 ;  /* 0x00000076f084723c */ /* 0x002ff000000810f4 */
[----:B------:R-:W-:Y:S01]  /*34f50*/  HMMA.1688.F32.TF32 R120, R120, R124, R136 ;  /* 0x0000007c7878723c */ /* 0x000fe20000081088 */
[----:B------:R-:W-:Y:S01]  /*34f60*/  MOV R188, R131 ;  /* 0x0000008300bc7202 */ /* 0x000fe20000000f00 */
[----:B------:R-:W-:Y:S01]  /*34f70*/  IMAD.MOV.U32 R189, RZ, RZ, R130 ;  /* 0x000000ffffbd7224 */ /* 0x000fe200078e0082 */
[----:B------:R-:W-:Y:S01]  /*34f80*/  MOV R191, R126 ;  /* 0x0000007e00bf7202 */ /* 0x000fe20000000f00 */
[----:B------:R-:W-:-:S02]  /*34f90*/  IMAD.MOV.U32 R190, RZ, RZ, R127 ;  /* 0x000000ffffbe7224 */ /* 0x000fc400078e007f */
[----:B------:R-:W-:Y:S01]  /*34fa0*/  IMAD.MOV.U32 R192, RZ, RZ, R55 ;  /* 0x000000ffffc07224 */ /* 0x000fe200078e0037 */
[----:B------:R-:W-:Y:S01]  /*34fb0*/  MOV R194, R51 ;  /* 0x0000003300c27202 */ /* 0x000fe20000000f00 */
[----:B------:R-:W-:Y:S02]  /*34fc0*/  IMAD.MOV.U32 R193, RZ, RZ, R54 ;  /* 0x000000ffffc17224 */ /* 0x000fe400078e0036 */
[----:B------:R-:W-:Y:S01]  /*34fd0*/  IMAD.MOV.U32 R195, RZ, RZ, R50 ;  /* 0x000000ffffc37224 */ /* 0x000fe200078e0032 */
[----:B------:R-:W-:Y:S01]  /*34fe0*/  MOV R84, R132 ;  /* 0x0000008400547202 */ /* 0x000fe20000000f00 */
[----:B------:R-:W-:Y:S01]  /*34ff0*/  IMAD.MOV.U32 R85, RZ, RZ, R133 ;  /* 0x000000ffff557224 */ /* 0x000fe200078e0085 */
        /* <DEDUP_REMOVED lines=9> */
[----:B------:R-:W-:Y:S02]  /*35090*/  IMAD.MOV.U32 R202, RZ, RZ, R11 ;  /* 0x000000ffffca7224 */ /* 0x000fe400078e000b */
[----:B------:R-:W-:Y:S01]  /*350a0*/  IMAD.MOV.U32 R204, RZ, RZ, R39 ;  /* 0x000000ffffcc7224 */ /* 0x000fe200078e0027 */
[----:B------:R-:W-:Y:S01]  /*350b0*/  MOV R206, R35 ;  /* 0x0000002300ce7202 */ /* 0x000fe20000000f00 */
[----:B------:R-:W-:-:S02]  /*350c0*/  IMAD.MOV.U32 R205, RZ, RZ, R38 ;  /* 0x000000ffffcd7224 */ /* 0x000fc400078e0026 */
[----:B------:R-:W-:Y:S01]  /*350d0*/  IMAD.MOV.U32 R207, RZ, RZ, R34 ;  /* 0x000000ffffcf7224 */ /* 0x000fe200078e0022 */
[----:B------:R-:W-:Y:S01]  /*350e0*/  MOV R209, R46 ;  /* 0x0000002e00d17202 */ /* 0x000fe20000000f00 */
[----:B------:R-:W-:Y:S02]  /*350f0*/  IMAD.MOV.U32 R208, RZ, RZ, R47 ;  /* 0x000000ffffd07224 */ /* 0x000fe400078e002f */
[----:B------:R-:W-:Y:S02]  /*35100*/  IMAD.MOV.U32 R210, RZ, RZ, R43 ;  /* 0x000000ffffd27224 */ /* 0x000fe400078e002b */
[----:B------:R-:W-:Y:S01]  /*35110*/  IMAD.MOV.U32 R211, RZ, RZ, R42 ;  /* 0x000000ffffd37224 */ /* 0x000fe200078e002a */
[----:B------:R-:W-:Y:S01]  /*35120*/  LOP3.LUT R129, R3, 0x20, RZ, 0x3c, !PT ;  /* 0x0000002003817812 */ /* 0x000fe200078e3cff */
[----:B------:R-:W-:Y:S01]  /*35130*/  IMAD.MOV.U32 R136, RZ, RZ, R66 ;  /* 0x000000ffff887224 */ /* 0x000fe200078e0042 */
[----:B------:R-:W-:Y:S01]  /*35140*/  MOV R137, R67 ;  /* 0x0000004300897202 */ /* 0x000fe20000000f00 */
[----:B------:R-:W-:Y:S01]  /*35150*/  IMAD.MOV.U32 R138, RZ, RZ, R70 ;  /* 0x000000ffff8a7224 */ /* 0x000fe200078e0046 */
[----:B------:R-:W-:Y:S01]  /*35160*/  LDS R244, [R3+UR12+0x20880] ;  /* 0x0208800c03f47984 */ /* 0x000fe20008000800 */
[----:B------:R-:W-:-:S03]  /*35170*/  IMAD.MOV.U32 R139, RZ, RZ, R71 ;  /* 0x000000ffff8b7224 */ /* 0x000fc600078e0047 */
[----:B------:R-:W-:Y:S04]  /*35180*/  LDS R246, [R3+UR12+0x20c80] ;  /* 0x020c800c03f67984 */ /* 0x000fe80008000800 */
[----:B------:R-:W-:Y:S04]  /*35190*/  LDS R245, [R129+UR12+0x20880] ;  /* 0x0208800c81f57984 */ /* 0x000fe80008000800 */
[----:B------:R-:W1:Y:S01]  /*351a0*/  LDS R247, [R129+UR12+0x20c80] ;  /* 0x020c800c81f77984 */ /* 0x000e620008000800 */
[----:B--2---:R-:W-:Y:S01]  /*351b0*/  HMMA.1688.F32.TF32 R132, R240, R114, R140 ;  /* 0x00000072f084723c */ /* 0x004fe2000008108c */
[----:B------:R-:W-:Y:S01]  /*351c0*/  IMAD.MOV.U32 R140, RZ, RZ, R102 ;  /* 0x000000ffff8c7224 */ /* 0x000fe200078e0066 */
[----:B------:R-:W-:Y:S01]  /*351d0*/  MOV R141, R106 ;  /* 0x0000006a008d7202 */ /* 0x000fe20000000f00 */
[----:B------:R-:W2:Y:S01]  /*351e0*/  LDL.LU R102, [R1+0x34cc] ;  /* 0x0034cc0001667983 */ /* 0x000ea20000300800 */
[----:B------:R-:W-:-:S03]  /*351f0*/  IMAD.MOV.U32 R142, RZ, RZ, R107 ;  /* 0x000000ffff8e7224 */ /* 0x000fc600078e006b */
[----:B------:R-:W2:Y:S04]  /*35200*/  LDL.LU R106, [R1+0x34c8] ;  /* 0x0034c800016a7983 */ /* 0x000ea80000300800 */
[----:B------:R-:W2:Y:S01]  /*35210*/  LDL.LU R107, [R1+0x34c4] ;  /* 0x0034c400016b7983 */ /* 0x000ea20000300800 */
[----:B------:R-:W-:-:S03]  /*35220*/  IMAD.MOV.U32 R143, RZ, RZ, R103 ;  /* 0x000000ffff8f7224 */ /* 0x000fc600078e0067 */
[----:B------:R-:W4:Y:S04]  /*35230*/  LDL.LU R103, [R1+0x34c0] ;  /* 0x0034c00001677983 */ /* 0x000f280000300800 */
[----:B------:R-:W-:Y:S01]  /*35240*/  MOV R81, R132 ;  /* 0x0000008400517202 */ /* 0x000fe20000000f00 */
[----:B------:R-:W-:Y:S01]  /*35250*/  IMAD.MOV.U32 R80, RZ, RZ, R133 ;  /* 0x000000ffff507224 */ /* 0x000fe200078e0085 */
[----:B------:R-:W-:Y:S01]  /*35260*/  MOV R76, R135 ;  /* 0x00000087004c7202 */ /* 0x000fe20000000f00 */
[----:B------:R-:W-:Y:S02]  /*35270*/  IMAD.MOV.U32 R77, RZ, RZ, R134 ;  /* 0x000000ffff4d7224 */ /* 0x000fe400078e0086 */
[----:B---3--:R-:W-:-:S15]  /*35280*/  HMMA.1688.F32.TF32 R132, R240, R110, R248 ;  /* 0x0000006ef084723c */ /* 0x008fde00000810f8 */
[----:B------:R-:W-:-:S04]  /*35290*/  NOP ;  /* 0x0000000000007918 */ /* 0x000fc80000000000 */
[----:B------:R-:W-:Y:S01]  /*352a0*/  MOV R73, R132 ;  /* 0x0000008400497202 */ /* 0x000fe20000000f00 */
[----:B------:R-:W-:Y:S01]  /*352b0*/  IMAD.MOV.U32 R72, RZ, RZ, R133 ;  /* 0x000000ffff487224 */ /* 0x000fe200078e0085 */
[----:B------:R-:W-:Y:S01]  /*352c0*/  MOV R68, R135 ;  /* 0x0000008700447202 */ /* 0x000fe20000000f00 */
[----:B------:R-:W-:Y:S01]  /*352d0*/  IMAD.MOV.U32 R69, RZ, RZ, R134 ;  /* 0x000000ffff457224 */ /* 0x000fe200078e0086 */
[----:B------:R-:W-:Y:S01]  /*352e0*/  MOV R250, R113 ;  /* 0x0000007100fa7202 */ /* 0x000fe20000000f00 */
[----:B------:R-:W-:Y:S02]  /*352f0*/  IMAD.MOV.U32 R251, RZ, RZ, R112 ;  /* 0x000000fffffb7224 */ /* 0x000fe400078e0070 */
[----:B------:R-:W-:Y:S02]  /*35300*/  IMAD.MOV.U32 R248, RZ, RZ, R117 ;  /* 0x000000fffff87224 */ /* 0x000fe400078e0075 */
[----:B------:R-:W-:Y:S01]  /*35310*/  IMAD.MOV.U32 R249, RZ, RZ, R116 ;  /* 0x000000fffff97224 */ /* 0x000fe200078e0074 */
[----:B--2---:R-:W-:-:S15]  /*35320*/  HMMA.1688.F32.TF32 R132, R240, R106, R164 ;  /* 0x0000006af084723c */ /* 0x004fde00000810a4 */
[----:B------:R-:W-:-:S04]  /*35330*/  NOP ;  /* 0x0000000000007918 */ /* 0x000fc80000000000 */
[----:B------:R-:W-:Y:S01]  /*35340*/  IMAD.MOV.U32 R113, RZ, RZ, R132 ;  /* 0x000000ffff717224 */ /* 0x000fe200078e0084 */
[----:B------:R-:W-:Y:S01]  /*35350*/  MOV R112, R133 ;  /* 0x0000008500707202 */ /* 0x000fe20000000f00 */
[----:B------:R-:W-:Y:S02]  /*35360*/  IMAD.MOV.U32 R109, RZ, RZ, R134 ;  /* 0x000000ffff6d7224 */ /* 0x000fe400078e0086 */
[----:B------:R-:W-:Y:S02]  /*35370*/  IMAD.MOV.U32 R108, RZ, RZ, R135 ;  /* 0x000000ffff6c7224 */ /* 0x000fe400078e0087 */
[----:B----4-:R-:W-:-:S15]  /*35380*/  HMMA.1688.F32.TF32 R132, R240, R102, R160 ;  /* 0x00000066f084723c */ /* 0x010fde00000810a0 */
[----:B------:R-:W-:-:S04]  /*35390*/  NOP ;  /* 0x0000000000007918 */ /* 0x000fc80000000000 */
[----:B------:R-:W-:Y:S01]  /*353a0*/  MOV R57, R132 ;  /* 0x0000008400397202 */ /* 0x000fe20000000f00 */
[----:B------:R-:W-:Y:S01]  /*353b0*/  IMAD.MOV.U32 R56, RZ, RZ, R133 ;  /* 0x000000ffff387224 */ /* 0x000fe200078e0085 */
[----:B------:R-:W-:Y:S01]  /*353c0*/  MOV R52, R135 ;  /* 0x0000008700347202 */ /* 0x000fe20000000f00 */
[----:B------:R-:W-:Y:S02]  /*353d0*/  IMAD.MOV.U32 R53, RZ, RZ, R134 ;  /* 0x000000ffff357224 */ /* 0x000fe400078e0086 */
[----:B------:R-:W-:-:S15]  /*353e0*/  HMMA.1688.F32.TF32 R132, R240, R98, R156 ;  /* 0x00000062f084723c */ /* 0x000fde000008109c */
[----:B------:R-:W-:-:S04]  /*353f0*/  NOP ;  /* 0x0000000000007918 */ /* 0x000fc80000000000 */
[----:B------:R-:W-:Y:S01]  /*35400*/  IMAD.MOV.U32 R125, RZ, RZ, R132 ;  /* 0x000000ffff7d7224 */ /* 0x000fe200078e0084 */
[----:B------:R-:W-:Y:S01]  /*35410*/  MOV R117, R134 ;  /* 0x0000008600757202 */ /* 0x000fe20000000f00 */
[----:B------:R-:W-:Y:S02]  /*35420*/  IMAD.MOV.U32 R124, RZ, RZ, R133 ;  /* 0x000000ffff7c7224 */ /* 0x000fe400078e0085 */
        /* <DEDUP_REMOVED lines=9> */
[----:B------:R-:W-:Y:S01]  /*354c0*/  MOV R17, R132 ;  /* 0x0000008400117202 */ /* 0x000fe20000000f00 */
[----:B------:R-:W-:Y:S01]  /*354d0*/  IMAD.MOV.U32 R16, RZ, RZ, R133 ;  /* 0x000000ffff107224 */ /* 0x000fe200078e0085 */
[----:B------:R-:W-:Y:S01]  /*354e0*/  MOV R12, R135 ;  /* 0x00000087000c7202 */ /* 0x000fe20000000f00 */
[----:B------:R-:W-:Y:S02]  /*354f0*/  IMAD.MOV.U32 R13, RZ, RZ, R134 ;  /* 0x000000ffff0d7224 */ /* 0x000fe400078e0086 */
[----:B------:R-:W-:Y:S01]  /*35500*/  HMMA.1688.F32.TF32 R132, R240, R86, R140 ;  /* 0x00000056f084723c */ /* 0x000fe2000008108c */
[----:B------:R-:W-:Y:S01]  /*35510*/  IMAD.MOV.U32 R144, RZ, RZ, R26 ;  /* 0x000000ffff907224 */ /* 0x000fe200078e001a */
[----:B------:R-:W-:Y:S01]  /*35520*/  MOV R146, R30 ;  /* 0x0000001e00927202 */ /* 0x000fe20000000f00 */
[----:B------:R-:W-:Y:S02]  /*35530*/  IMAD.MOV.U32 R145, RZ, RZ, R27 ;  /* 0x000000ffff917224 */ /* 0x000fe400078e001b */
[----:B------:R-:W-:Y:S01]  /*35540*/  IMAD.MOV.U32 R147, RZ, RZ, R31 ;  /* 0x000000ffff937224 */ /* 0x000fe200078e001f */
[----:B------:R-:W-:Y:S01]  /*35550*/  MOV R149, R19 ;  /* 0x0000001300957202 */ /* 0x000fe20000000f00 */
[----:B------:R-:W-:-:S12]  /*35560*/  IMAD.MOV.U32 R148, RZ, RZ, R18 ;  /* 0x000000ffff947224 */ /* 0x000fd800078e0012 */
[----:B------:R-:W-:Y:S01]  /*35570*/  IMAD.MOV.U32 R25, RZ, RZ, R132 ;  /* 0x000000ffff197224 */ /* 0x000fe200078e0084 */
[----:B------:R-:W-:Y:S01]  /*35580*/  MOV R21, R134 ;  /* 0x0000008600157202 */ /* 0x000fe20000000f00 */
[----:B------:R-:W-:Y:S02]  /*35590*/  IMAD.MOV.U32 R24, RZ, RZ, R133 ;  /* 0x000000ffff187224 */ /* 0x000fe400078e0085 */
[----:B------:R-:W-:Y:S02]  /*355a0*/  IMAD.MOV.U32 R20, RZ, RZ, R135 ;  /* 0x000000ffff147224 */ /* 0x000fe400078e0087 */
[----:B------:R-:W-:Y:S01]  /*355b0*/  HMMA.1688.F32.TF32 R132, R240, R82, R248 ;  /* 0x00000052f084723c */ /* 0x000fe200000810f8 */
[----:B------:R-:W-:Y:S01]  /*355c0*/  MOV R248, R63 ;  /* 0x0000003f00f87202 */ /* 0x000fe20000000f00 */
[----:B------:R-:W-:Y:S01]  /*355d0*/  IMAD.MOV.U32 R249, RZ, RZ, R62 ;  /* 0x000000fffff97224 */ /* 0x000fe200078e003e */
[----:B------:R-:W2:Y:S01]  /*355e0*/  LDL.LU R63, [R1+0x34bc] ;  /* 0x0034bc00013f7983 */ /* 0x000ea20000300800 */
[----:B------:R-:W-:Y:S01]  /*355f0*/  IMAD.MOV.U32 R250, RZ, RZ, R59 ;  /* 0x000000fffffa7224 */ /* 0x000fe200078e003b */
[----:B------:R-:W-:-:S02]  /*35600*/  MOV R251, R58 ;  /* 0x0000003a00fb7202 */ /* 0x000fc40000000f00 */
[----:B------:R-:W3:Y:S04]  /*35610*/  LDL.LU R62, [R1+0x34b8] ;  /* 0x0034b800013e7983 */ /* 0x000ee80000300800 */
[----:B------:R-:W4:Y:S04]  /*35620*/  LDL.LU R59, [R1+0x34b4] ;  /* 0x0034b400013b7983 */ /* 0x000f280000300800 */
[----:B------:R-:W2:Y:S04]  /*35630*/  LDL.LU R58, [R1+0x34b0] ;  /* 0x0034b000013a7983 */ /* 0x000ea80000300800 */
[----:B------:R-:W2:Y:S04]  /*35640*/  LDL.LU R26, [R1+0x34ac] ;  /* 0x0034ac00011a7983 */ /* 0x000ea80000300800 */
[----:B------:R-:W3:Y:S01]  /*35650*/  LDL.LU R27, [R1+0x34a8] ;  /* 0x0034a800011b7983 */ /* 0x000ee20000300800 */
[----:B------:R-:W-:-:S03]  /*35660*/  IMAD.MOV.U32 R150, RZ, RZ, R22 ;  /* 0x000000ffff967224 */ /* 0x000fc600078e0016 */
[----:B------:R-:W4:Y:S01]  /*35670*/  LDL.LU R30, [R1+0x34a4] ;  /* 0x0034a400011e7983 */ /* 0x000f220000300800 */
[----:B------:R-:W-:-:S03]  /*35680*/  IMAD.MOV.U32 R151, RZ, RZ, R23 ;  /* 0x000000ffff977224 */ /* 0x000fc600078e0017 */
[----:B------:R-:W4:Y:S04]  /*35690*/  LDL.LU R31, [R1+0x34a0] ;  /* 0x0034a000011f7983 */ /* 0x000f280000300800 */
        /* <DEDUP_REMOVED lines=26> */
[----:B------:R-:W4:Y:S01]  /*35840*/  LDL.LU R43, [R1+0x3434] ;  /* 0x00343400012b7983 */ /* 0x000f220000300800 */
[----:B------:R-:W-:-:S03]  /*35850*/  IMAD.MOV.U32 R33, RZ, RZ, R132 ;  /* 0x000000ffff217224 */ /* 0x000fc600078e0084 */
[----:B------:R-:W4:Y:S01]  /*35860*/  LDL.LU R42, [R1+0x3430] ;  /* 0x00343000012a7983 */ /* 0x000f220000300800 */
[----:B------:R-:W-:Y:S01]  /*35870*/  MOV R32, R133 ;  /* 0x0000008500207202 */ /* 0x000fe20000000f00 */
[----:B------:R-:W-:Y:S02]  /*35880*/  IMAD.MOV.U32 R29, RZ, RZ, R134 ;  /* 0x000000ffff1d7224 */ /* 0x000fe400078e0086 */
[----:B------:R-:W-:Y:S01]  /*35890*/  IMAD.MOV.U32 R28, RZ, RZ, R135 ;  /* 0x000000ffff1c7224 */ /* 0x000fe200078e0087 */
[----:B--2---:R-:W-:Y:S01]  /*358a0*/  MOV R219, R26 ;  /* 0x0000001a00db7202 */ /* 0x004fe20000000f00 */
[----:B---3--:R-:W-:Y:S02]  /*358b0*/  IMAD.MOV.U32 R218, RZ, RZ, R27 ;  /* 0x000000ffffda7224 */ /* 0x008fe400078e001b */
[----:B----4-:R-:W-:Y:S01]  /*358c0*/  IMAD.MOV.U32 R217, RZ, RZ, R30 ;  /* 0x000000ffffd97224 */ /* 0x010fe200078e001e */
[----:B------:R-:W-:Y:S02]  /*358d0*/  MOV R216, R31 ;  /* 0x0000001f00d87202 */ /* 0x000fe40000000f00 */
[----:B------:R-:W2:Y:S04]  /*358e0*/  LDL.LU R31, [R1+0x342c] ;  /* 0x00342c00011f7983 */ /* 0x000ea80000300800 */
[----:B------:R-:W3:Y:S04]  /*358f0*/  LDL.LU R30, [R1+0x3428] ;  /* 0x00342800011e7983 */ /* 0x000ee80000300800 */
[----:B------:R-:W4:Y:S01]  /*35900*/  LDL.LU R27, [R1+0x3424] ;  /* 0x00342400011b7983 */ /* 0x000f220000300800 */
[----:B------:R-:W-:Y:S01]  /*35910*/  MOV R134, R19 ;  /* 0x0000001300867202 */ /* 0x000fe20000000f00 */
[----:B------:R-:W-:-:S02]  /*35920*/  IMAD.MOV.U32 R133, RZ, RZ, R22 ;  /* 0x000000ffff857224 */ /* 0x000fc400078e0016 */
[----:B------:R-:W4:Y:S01]  /*35930*/  LDL.LU R26, [R1+0x3420] ;  /* 0x00342000011a7983 */ /* 0x000f220000300800 */
[----:B------:R-:W-:-:S03]  /*35940*/  IMAD.MOV.U32 R132, RZ, RZ, R23 ;  /* 0x000000ffff847224 */ /* 0x000fc600078e0017 */
[----:B------:R-:W4:Y:S01]  /*35950*/  LDL.LU R23, [R1+0x341c] ;  /* 0x00341c0001177983 */ /* 0x000f220000300800 */
[----:B------:R-:W-:-:S03]  /*35960*/  IMAD.MOV.U32 R135, RZ, RZ, R18 ;  /* 0x000000ffff877224 */ /* 0x000fc600078e0012 */
[----:B------:R-:W4:Y:S04]  /*35970*/  LDL.LU R22, [R1+0x3418] ;  /* 0x0034180001167983 */ /* 0x000f280000300800 */
[----:B------:R-:W4:Y:S04]  /*35980*/  LDL.LU R19, [R1+0x3414] ;  /* 0x0034140001137983 */ /* 0x000f280000300800 */
[----:B------:R-:W4:Y:S01]  /*35990*/  LDL.LU R18, [R1+0x3410] ;  /* 0x0034100001127983 */ /* 0x000f220000300800 */
[----:B------:R-:W-:Y:S01]  /*359a0*/  MOV R221, R127 ;  /* 0x0000007f00dd7202 */ /* 0x000fe20000000f00 */
[----:B------:R-:W-:-:S02]  /*359b0*/  IMAD.MOV.U32 R220, RZ, RZ, R126 ;  /* 0x000000ffffdc7224 */ /* 0x000fc400078e007e */
[----:B------:R-:W4:Y:S01]  /*359c0*/  LDL.LU R126, [R1+0x340c] ;  /* 0x00340c00017e7983 */ /* 0x000f220000300800 */
[----:B------:R-:W-:Y:S02]  /*359d0*/  IMAD.MOV.U32 R222, RZ, RZ, R130 ;  /* 0x000000ffffde7224 */ /* 0x000fe400078e0082 */
[----:B------:R-:W-:Y:S01]  /*359e0*/  IMAD.MOV.U32 R223, RZ, RZ, R131 ;  /* 0x000000ffffdf7224 */ /* 0x000fe200078e0083 */
[----:B------:R-:W4:Y:S04]  /*359f0*/  LDL.LU R127, [R1+0x3408] ;  /* 0x00340800017f7983 */ /* 0x000f280000300800 */
[----:B------:R-:W4:Y:S04]  /*35a00*/  LDL.LU R130, [R1+0x3404] ;  /* 0x0034040001827983 */ /* 0x000f280000300800 */
[----:B------:R-:W4:Y:S01]  /*35a10*/  LDL.LU R131, [R1+0x3400] ;  /* 0x0034000001837983 */ /* 0x000f220000300800 */
[----:B------:R-:W-:Y:S01]  /*35a20*/  MOV R231, R7 ;  /* 0x0000000700e77202 */ /* 0x000fe20000000f00 */
[----:B------:R-:W-:-:S02]  /*35a30*/  IMAD.MOV.U32 R230, RZ, RZ, R6 ;  /* 0x000000ffffe67224 */ /* 0x000fc400078e0006 */
[----:B------:R-:W-:Y:S01]  /*35a40*/  IMAD.MOV.U32 R229, RZ, RZ, R155 ;  /* 0x000000ffffe57224 */ /* 0x000fe200078e009b */
[----:B------:R-:W-:Y:S02]  /*35a50*/  MOV R228, R154 ;  /* 0x0000009a00e47202 */ /* 0x000fe40000000f00 */
[----:B------:R-:W4:Y:S04]  /*35a60*/  LDL.LU R154, [R1+0x33fc] ;  /* 0x0033fc00019a7983 */ /* 0x000f280000300800 */
[----:B------:R-:W4:Y:S04]  /*35a70*/  LDL.LU R155, [R1+0x33f8] ;  /* 0x0033f800019b7983 */ /* 0x000f280000300800 */
        /* <DEDUP_REMOVED lines=10> */
[----:B------:R-:W-:Y:S02]  /*35b20*/  IMAD.MOV.U32 R161, RZ, RZ, R35 ;  /* 0x000000ffffa17224 */ /* 0x000fe400078e0023 */
        /* <DEDUP_REMOVED lines=17> */
[----:B------:R-:W-:Y:S01]  /*35c40*/  IMAD.MOV.U32 R158, RZ, RZ, R79 ;  /* 0x000000ffff9e7224 */ /* 0x000fe200078e004f */
[----:B------:R-:W-:Y:S02]  /*35c50*/  MOV R159, R75 ;  /* 0x0000004b009f7202 */ /* 0x000fe40000000f00 */
[----:B--2---:R-:W-:Y:S01]  /*35c60*/  MOV R171, R31 ;  /* 0x0000001f00ab7202 */ /* 0x004fe20000000f00 */
[----:B---3--:R-:W-:Y:S02]  /*35c70*/  IMAD.MOV.U32 R170, RZ, RZ, R30 ;  /* 0x000000ffffaa7224 */ /* 0x008fe400078e001e */
[----:B----4-:R-:W-:Y:S01]  /*35c80*/  IMAD.MOV.U32 R169, RZ, RZ, R27 ;  /* 0x000000ffffa97224 */ /* 0x010fe200078e001b */
[----:B------:R-:W-:Y:S01]  /*35c90*/  MOV R168, R26 ;  /* 0x0000001a00a87202 */ /* 0x000fe20000000f00 */
[----:B------:R-:W-:-:S02]  /*35ca0*/  IMAD.MOV.U32 R175, RZ, RZ, R23 ;  /* 0x000000ffffaf7224 */ /* 0x000fc400078e0017 */
[----:B------:R-:W-:Y:S01]  /*35cb0*/  IMAD.MOV.U32 R174, RZ, RZ, R22 ;  /* 0x000000ffffae7224 */ /* 0x000fe200078e0016 */
[----:B------:R-:W-:Y:S01]  /*35cc0*/  MOV R173, R19 ;  /* 0x0000001300ad7202 */ /* 0x000fe20000000f00 */
[----:B------:R-:W-:Y:S02]  /*35cd0*/  IMAD.MOV.U32 R172, RZ, RZ, R18 ;  /* 0x000000ffffac7224 */ /* 0x000fe400078e0012 */
[----:B------:R-:W2:Y:S04]  /*35ce0*/  LDL.LU R18, [R1+0x33dc] ;  /* 0x0033dc0001127983 */ /* 0x000ea80000300800 */
[----:B------:R-:W2:Y:S04]  /*35cf0*/  LDL.LU R19, [R1+0x33d8] ;  /* 0x0033d80001137983 */ /* 0x000ea80000300800 */
[----:B------:R-:W3:Y:S04]  /*35d00*/  LDL.LU R22, [R1+0x33d4] ;  /* 0x0033d40001167983 */ /* 0x000ee80000300800 */
[----:B------:R-:W3:Y:S04]  /*35d10*/  LDL.LU R23, [R1+0x33d0] ;  /* 0x0033d00001177983 */ /* 0x000ee80000300800 */
[----:B------:R-:W4:Y:S04]  /*35d20*/  LDL.LU R26, [R1+0x33cc] ;  /* 0x0033cc00011a7983 */ /* 0x000f280000300800 */
[----:B------:R-:W4:Y:S04]  /*35d30*/  LDL.LU R27, [R1+0x33c8] ;  /* 0x0033c800011b7983 */ /* 0x000f280000300800 */
[----:B------:R-:W2:Y:S04]  /*35d40*/  LDL.LU R30, [R1+0x33c4] ;  /* 0x0033c400011e7983 */ /* 0x000ea80000300800 */
[----:B------:R-:W2:Y:S04]  /*35d50*/  LDL.LU R31, [R1+0x33c0] ;  /* 0x0033c000011f7983 */ /* 0x000ea80000300800 */
[----:B------:R-:W2:Y:S04]  /*35d60*/  LDL.LU R34, [R1+0x33bc] ;  /* 0x0033bc0001227983 */ /* 0x000ea80000300800 */
[----:B------:R-:W2:Y:S04]  /*35d70*/  LDL.LU R35, [R1+0x33b8] ;  /* 0x0033b80001237983 */ /* 0x000ea80000300800 */
        /* <DEDUP_REMOVED lines=22> */
[----:B------:R-:W1:Y:S04]  /*35ee0*/  LDL.LU R140, [R1+0x700] ;  /* 0x00070000018c7983 */ /* 0x000e680000300800 */
[----:B------:R-:W1:Y:S04]  /*35ef0*/  LDL.LU R141, [R1+0x704] ;  /* 0x00070400018d7983 */ /* 0x000e680000300800 */
[----:B------:R-:W1:Y:S04]  /*35f00*/  LDL.LU R142, [R1+0x708] ;  /* 0x00070800018e7983 */ /* 0x000e680000300800 */
[----:B------:R-:W1:Y:S01]  /*35f10*/  LDL.LU R143, [R1+0x70c] ;  /* 0x00070c00018f7983 */ /* 0x000e620000300800 */
[C---:B------:R-:W-:Y:S08]  /*35f20*/  HMMA.1688.F32.TF32 R192, R240.reuse, R14, R192 ;  /* 0x0000000ef0c0723c */ /* 0x040ff000000810c0 */
[C---:B------:R-:W-:Y:S08]  /*35f30*/  HMMA.1688.F32.TF32 R148, R240.reuse, R154, R148 ;  /* 0x0000009af094723c */ /* 0x040ff00000081094 */
[C---:B---3--:R-:W-:Y:S08]  /*35f40*/  HMMA.1688.F32.TF32 R136, R240.reuse, R22, R136 ;  /* 0x00000016f088723c */ /* 0x048ff00000081088 */
[C---:B--2---:R-:W-:Y:S08]  /*35f50*/  HMMA.1688.F32.TF32 R208, R240.reuse, R34, R208 ;  /* 0x00000022f0d0723c */ /* 0x044ff000000810d0 */
[C---:B----4-:R-:W-:Y:S08]  /*35f60*/  HMMA.1688.F32.TF32 R212, R240.reuse, R38, R212 ;  /* 0x00000026f0d4723c */ /* 0x050ff000000810d4 */
[C---:B------:R-:W-:Y:S08]  /*35f70*/  HMMA.1688.F32.TF32 R232, R240.reuse, R62, R232 ;  /* 0x0000003ef0e8723c */ /* 0x040ff000000810e8 */
[C---:B------:R-:W-:Y:S08]  /*35f80*/  HMMA.1688.F32.TF32 R160, R240.reuse, R66, R160 ;  /* 0x00000042f0a0723c */ /* 0x040ff000000810a0 */
[C---:B------:R-:W-:Y:S08]  /*35f90*/  HMMA.1688.F32.TF32 R164, R240.reuse, R70, R164 ;  /* 0x00000046f0a4723c */ /* 0x040ff000000810a4 */
[C---:B------:R-:W-:Y:S08]  /*35fa0*/  HMMA.1688.F32.TF32 R172, R240.reuse, R78, R172 ;  /* 0x0000004ef0ac723c */ /* 0x040ff000000810ac */
[----:B------:R-:W-:Y:S11]  /*35fb0*/  HMMA.1688.F32.TF32 R168, R240, R74, R168 ;  /* 0x0000004af0a8723c */ /* 0x000ff600000810a8 */
[----:B------:R-:W-:Y:S01]  /*35fc0*/  MOV R37, R174 ;  /* 0x000000ae00257202 */ /* 0x000fe20000000f00 */
[----:B------:R-:W-:-:S02]  /*35fd0*/  IMAD.MOV.U32 R36, RZ, RZ, R175 ;  /* 0x000000ffff247224 */ /* 0x000fc400078e00af */
[----:B------:R-:W-:Y:S01]  /*35fe0*/  IMAD.MOV.U32 R41, RZ, RZ, R172 ;  /* 0x000000ffff297224 */ /* 0x000fe200078e00ac */
[----:B------:R-:W2:Y:S01]  /*35ff0*/  LDL.LU.64 R174, [R1+0x3358] ;  /* 0x0033580001ae7983 */ /* 0x000ea20000300a00 */
[----:B------:R-:W-:-:S03]  /*36000*/  IMAD.MOV.U32 R40, RZ, RZ, R173 ;  /* 0x000000ffff287224 */ /* 0x000fc600078e00ad */
[----:B------:R-:W2:Y:S01]  /*36010*/  LDL.LU.64 R172, [R1+0x3350] ;  /* 0x0033500001ac7983 */ /* 0x000ea20000300a00 */
[----:B------:R-:W-:Y:S01]  /*36020*/  IMAD.MOV.U32 R45, RZ, RZ, R170 ;  /* 0x000000ffff2d7224 */ /* 0x000fe200078e00aa */
[----:B------:R-:W-:Y:S01]  /*36030*/  MOV R48, R169 ;  /* 0x000000a900307202 */ /* 0x000fe20000000f00 */
[----:B------:R-:W-:Y:S02]  /*36040*/  IMAD.MOV.U32 R44, RZ, RZ, R171 ;  /* 0x000000ffff2c7224 */ /* 0x000fe400078e00ab */
[----:B------:R-:W-:Y:S01]  /*36050*/  IMAD.MOV.U32 R49, RZ, RZ, R168 ;  /* 0x000000ffff317224 */ /* 0x000fe200078e00a8 */
[----:B------:R-:W3:Y:S04]  /*36060*/  LDL.LU.64 R170, [R1+0x3348] ;  /* 0x0033480001aa7983 */ /* 0x000ee80000300a00 */
[----:B------:R-:W3:Y:S04]  /*36070*/  LDL.LU.64 R168, [R1+0x3340] ;  /* 0x0033400001a87983 */ /* 0x000ee80000300a00 */
[----:B------:R-:W-:Y:S04]  /*36080*/  STL.64 [R1+0x7b0], R164 ;  /* 0x0007b0a401007387 */ /* 0x000fe80000100a00 */
[----:B------:R4:W-:Y:S04]  /*36090*/  STL.64 [R1+0x7b8], R166 ;  /* 0x0007b8a601007387 */ /* 0x0009e80000100a00 */
[----:B----4-:R-:W4:Y:S04]  /*360a0*/  LDL.LU.64 R166, [R1+0x3338] ;  /* 0x0033380001a67983 */ /* 0x010f280000300a00 */
[----:B------:R-:W4:Y:S04]  /*360b0*/  LDL.LU.64 R164, [R1+0x3330] ;  /* 0x0033300001a47983 */ /* 0x000f280000300a00 */
[----:B------:R-:W-:Y:S04]  /*360c0*/  STL.64 [R1+0x7a0], R160 ;  /* 0x0007a0a001007387 */ /* 0x000fe80000100a00 */
[----:B------:R1:W-:Y:S04]  /*360d0*/  STL.64 [R1+0x7a8], R162 ;  /* 0x0007a8a201007387 */ /* 0x0003e80000100a00 */
[----:B-1----:R-:W2:Y:S04]  /*360e0*/  LDL.LU.64 R162, [R1+0x3328] ;  /* 0x0033280001a27983 */ /* 0x002ea80000300a00 */
[----:B------:R-:W2:Y:S04]  /*360f0*/  LDL.LU.64 R160, [R1+0x3320] ;  /* 0x0033200001a07983 */ /* 0x000ea80000300a00 */
[----:B------:R-:W-:Y:S04]  /*36100*/  STL.64 [R1+0x790], R232 ;  /* 0x000790e801007387 */ /* 0x000fe80000100a00 */
[----:B------:R1:W-:Y:S02]  /*36110*/  STL.64 [R1+0x798], R234 ;  /* 0x000798ea01007387 */ /* 0x0003e40000100a00 */
[C---:B-1----:R-:W-:Y:S08]  /*36120*/  HMMA.1688.F32.TF32 R232, R240.reuse, R58, R228 ;  /* 0x0000003af0e8723c */ /* 0x042ff000000810e4 */
        /* <DEDUP_REMOVED lines=13> */
[----:B------:R1:W-:Y:S02]  /*36200*/  STL.64 [R1+0x4e8], R134 ;  /* 0x0004e88601007387 */ /* 0x0003e40000100a00 */
[C---:B-1----:R-:W-:Y:S02]  /*36210*/  HMMA.1688.F32.TF32 R132, R240.reuse, R30, R204 ;  /* 0x0000001ef084723c */ /* 0x042fe400000810cc */
[----:B------:R-:W-:Y:S04]  /*36220*/  STL.64 [R1+0x4d0], R212 ;  /* 0x0004d0d401007387 */ /* 0x000fe80000100a00 */
[----:B------:R-:W-:Y:S02]  /*36230*/  STL.64 [R1+0x4d8], R214 ;  /* 0x0004d8d601007387 */ /* 0x000fe40000100a00 */
[C---:B------:R-:W-:Y:S02]  /*36240*/  HMMA.1688.F32.TF32 R200, R240.reuse, R26, R200 ;  /* 0x0000001af0c8723c */ /* 0x040fe400000810c8 */
[----:B------:R-:W-:Y:S04]  /*36250*/  STL.64 [R1+0x4c0], R208 ;  /* 0x0004c0d001007387 */ /* 0x000fe80000100a00 */
[----:B------:R-:W-:Y:S05]  /*36260*/  STL.64 [R1+0x4c8], R210 ;  /* 0x0004c8d201007387 */ /* 0x000fea0000100a00 */
[----:B------:R-:W-:Y:S04]  /*36270*/  STL.64 [R1+0x4b0], R132 ;  /* 0x0004b08401007387 */ /* 0x000fe80000100a00 */
[----:B------:R1:W-:Y:S02]  /*36280*/  STL.64 [R1+0x4b8], R134 ;  /* 0x0004b88601007387 */ /* 0x0003e40000100a00 */
[C---:B-1----:R-:W-:Y:S02]  /*36290*/  HMMA.1688.F32.TF32 R132, R240.reuse, R18, R196 ;  /* 0x00000012f084723c */ /* 0x042fe400000810c4 */
[----:B------:R-:W-:Y:S04]  /*362a0*/  STL.64 [R1+0x4a0], R200 ;  /* 0x0004a0c801007387 */ /* 0x000fe80000100a00 */
[----:B------:R-:W-:Y:S04]  /*362b0*/  STL.64 [R1+0x4a8], R202 ;  /* 0x0004a8ca01007387 */ /* 0x000fe80000100a00 */
[----:B------:R-:W-:Y:S04]  /*362c0*/  STL.64 [R1+0x490], R136 ;  /* 0x0004908801007387 */ /* 0x000fe80000100a00 */
[----:B------:R1:W-:Y:S05]  /*362d0*/  STL.64 [R1+0x498], R138 ;  /* 0x0004988a01007387 */ /* 0x0003ea0000100a00 */
[----:B------:R-:W-:Y:S04]  /*362e0*/  STL.64 [R1+0x480], R132 ;  /* 0x0004808401007387 */ /* 0x000fe80000100a00 */
[----:B------:R1:W-:Y:S02]  /*362f0*/  STL.64 [R1+0x488], R134 ;  /* 0x0004888601007387 */ /* 0x0003e40000100a00 */
[C---:B-1----:R-:W-:Y:S08]  /*36300*/  HMMA.1688.F32.TF32 R136, R240.reuse, R10, R188 ;  /* 0x0000000af088723c */ /* 0x042ff000000810bc */
[C---:B------:R-:W-:Y:S01]  /*36310*/  HMMA.1688.F32.TF32 R132, R240.reuse, R6, R156 ;  /* 0x00000006f084723c */ /* 0x040fe2000008109c */
[----:B------:R-:W-:Y:S04]  /*36320*/  STL.64 [R1+0x470], R192 ;  /* 0x000470c001007387 */ /* 0x000fe80000100a00 */
[----:B------:R-:W-:Y:S06]  /*36330*/  STL.64 [R1+0x478], R194 ;  /* 0x000478c201007387 */ /* 0x000fec0000100a00 */
[----:B------:R-:W-:Y:S04]  /*36340*/  STL.64 [R1+0x460], R136 ;  /* 0x0004608801007387 */ /* 0x000fe80000100a00 */
[----:B------:R1:W-:Y:S04]  /*36350*/  STL.64 [R1+0x468], R138 ;  /* 0x0004688a01007387 */ /* 0x0003e80000100a00 */
[----:B------:R-:W-:Y:S04]  /*36360*/  STL.64 [R1+0x450], R132 ;  /* 0x0004508401007387 */ /* 0x000fe80000100a00 */
[----:B------:R1:W-:Y:S02]  /*36370*/  STL.64 [R1+0x458], R134 ;  /* 0x0004588601007387 */ /* 0x0003e40000100a00 */
[C---:B-1----:R-:W-:Y:S08]  /*36380*/  HMMA.1688.F32.TF32 R136, R240.reuse, R130, R144 ;  /* 0x00000082f088723c */ /* 0x042ff00000081090 */
[----:B------:R-:W-:Y:S01]  /*36390*/  HMMA.1688.F32.TF32 R132, R240, R126, R248 ;  /* 0x0000007ef084723c */ /* 0x000fe200000810f8 */
[----:B------:R-:W-:Y:S04]  /*363a0*/  STL.64 [R1+0x440], R148 ;  /* 0x0004409401007387 */ /* 0x000fe80000100a00 */
[----:B------:R-:W-:Y:S06]  /*363b0*/  STL.64 [R1+0x448], R150 ;  /* 0x0004489601007387 */ /* 0x000fec0000100a00 */
[----:B------:R-:W-:Y:S04]  /*363c0*/  STL.64 [R1+0x430], R136 ;  /* 0x0004308801007387 */ /* 0x000fe80000100a00 */
[----:B------:R-:W-:Y:S04]  /*363d0*/  STL.64 [R1+0x438], R138 ;  /* 0x0004388a01007387 */ /* 0x000fe80000100a00 */
[----:B------:R1:W-:Y:S01]  /*363e0*/  STL.64 [R1+0x420], R132 ;  /* 0x0004208401007387 */ /* 0x0003e20000100a00 */
[----:B------:R-:W-:-:S03]  /*363f0*/  MOV R153, R134 ;  /* 0x0000008600997202 */ /* 0x000fc60000000f00 */
[----:B------:R-:W2:Y:S01]  /*36400*/  LDL.LU R196, [R1] ;  /* 0x0000000001c47983 */ /* 0x000ea20000300800 */
[----:B------:R-:W-:-:S03]  /*36410*/  IMAD.MOV.U32 R152, RZ, RZ, R135 ;  /* 0x000000ffff987224 */ /* 0x000fc600078e0087 */
[----:B------:R-:W2:Y:S04]  /*36420*/  LDL.LU R197, [R1+0x4] ;  /* 0x0000040001c57983 */ /* 0x000ea80000300800 */
[----:B------:R-:W2:Y:S01]  /*36430*/  LDL.LU R198, [R1+0x8] ;  /* 0x0000080001c67983 */ /* 0x000ea20000300800 */
[----:B-1----:R-:W-:Y:S03]  /*36440*/  HMMA.1688.F32.TF32 R132, R244, R118, R140 ;  /* 0x00000076f484723c */ /* 0x002fe6000008108c */
[----:B------:R-:W2:Y:S04]  /*36450*/  LDL.LU R199, [R1+0xc] ;  /* 0x00000c0001c77983 */ /* 0x000ea80000300800 */
        /* <DEDUP_REMOVED lines=15> */
[----:B------:R-:W2:Y:S01]  /*36550*/  LDL.LU R215, [R1+0x5c] ;  /* 0x00005c0001d77983 */ /* 0x000ea20000300800 */
[----:B------:R-:W-:-:S03]  /*36560*/  IMAD.MOV.U32 R88, RZ, RZ, R132 ;  /* 0x000000ffff587224 */ /* 0x000fc600078e0084 */
[----:B------:R-:W2:Y:S01]  /*36570*/  LDL.LU R216, [R1+0x60] ;  /* 0x0000600001d87983 */ /* 0x000ea20000300800 */
[----:B------:R-:W-:-:S03]  /*36580*/  MOV R89, R133 ;  /* 0x0000008500597202 */ /* 0x000fc60000000f00 */
[----:B------:R-:W2:Y:S01]  /*36590*/  LDL.LU R217, [R1+0x64] ;  /* 0x0000640001d97983 */ /* 0x000ea20000300800 */
[----:B------:R-:W-:-:S03]  /*365a0*/  IMAD.MOV.U32 R101, RZ, RZ, R134 ;  /* 0x000000ffff657224 */ /* 0x000fc600078e0086 */
[----:B------:R-:W2:Y:S01]  /*365b0*/  LDL.LU R218, [R1+0x68] ;  /* 0x0000680001da7983 */ /* 0x000ea20000300800 */
[----:B------:R-:W-:-:S03]  /*365c0*/  IMAD.MOV.U32 R100, RZ, RZ, R135 ;  /* 0x000000ffff647224 */ /* 0x000fc600078e0087 */
[----:B------:R-:W2:Y:S04]  /*365d0*/  LDL.LU R219, [R1+0x6c] ;  /* 0x00006c0001db7983 */ /* 0x000ea80000300800 */
[----:B------:R-:W2:Y:S04]  /*365e0*/  LDL.LU R132, [R1+0x70] ;  /* 0x0000700001847983 */ /* 0x000ea80000300800 */
[----:B------:R-:W2:Y:S04]  /*365f0*/  LDL.LU R133, [R1+0x74] ;  /* 0x0000740001857983 */ /* 0x000ea80000300800 */
[----:B------:R-:W2:Y:S04]  /*36600*/  LDL.LU R134, [R1+0x78] ;  /* 0x0000780001867983 */ /* 0x000ea80000300800 */
[----:B------:R-:W2:Y:S04]  /*36610*/  LDL.LU R135, [R1+0x7c] ;  /* 0x00007c0001877983 */ /* 0x000ea80000300800 */
[----:B------:R-:W2:Y:S01]  /*36620*/  LDL.LU R224, [R1+0x90] ;  /* 0x0000900001e07983 */ /* 0x000ea20000300800 */
[----:B------:R-:W-:-:S03]  /*36630*/  LOP3.LUT R250, R3, 0x40, RZ, 0x3c, !PT ;  /* 0x0000004003fa7812 */ /* 0x000fc600078e3cff */
[----:B------:R-:W2:Y:S01]  /*36640*/  LDL.LU R225, [R1+0x94] ;  /* 0x0000940001e17983 */ /* 0x000ea20000300800 */
[----:B------:R-:W-:-:S03]  /*36650*/  LOP3.LUT R251, R3, 0x60, RZ, 0x3c, !PT ;  /* 0x0000006003fb7812 */ /* 0x000fc600078e3cff */
[----:B------:R-:W2:Y:S04]  /*36660*/  LDL.LU R226, [R1+0x98] ;  /* 0x0000980001e27983 */ /* 0x000ea80000300800 */
[----:B------:R-:W2:Y:S04]  /*36670*/  LDL.LU R227, [R1+0x9c] ;  /* 0x00009c0001e37983 */ /* 0x000ea80000300800 */
[----:B------:R-:W2:Y:S04]  /*36680*/  LDL.LU R232, [R1+0xd0] ;  /* 0x0000d00001e87983 */ /* 0x000ea80000300800 */
[----:B------:R-:W2:Y:S04]  /*36690*/  LDL.LU R233, [R1+0xd4] ;  /* 0x0000d40001e97983 */ /* 0x000ea80000300800 */
[----:B------:R-:W2:Y:S04]  /*366a0*/  LDL.LU R234, [R1+0xd8] ;  /* 0x0000d80001ea7983 */ /* 0x000ea80000300800 */
[----:B------:R-:W2:Y:S04]  /*366b0*/  LDL.LU R235, [R1+0xdc] ;  /* 0x0000dc0001eb7983 */ /* 0x000ea80000300800 */
[----:B------:R-:W2:Y:S04]  /*366c0*/  LDL.LU R248, [R1+0xe0] ;  /* 0x0000e00001f87983 */ /* 0x000ea80000300800 */
[----:B------:R-:W-:Y:S04]  /*366d0*/  LDS R240, [R250+UR12+0x20800] ;  /* 0x0208000cfaf07984 */ /* 0x000fe80008000800 */
[----:B------:R1:W-:Y:S04]  /*366e0*/  LDS R242, [R250+UR12+0x20c00] ;  /* 0x020c000cfaf27984 */ /* 0x0003e80008000800 */
[----:B------:R-:W2:Y:S04]  /*366f0*/  LDL.LU R249, [R1+0xe4] ;  /* 0x0000e40001f97983 */ /* 0x000ea80000300800 */
[----:B------:R-:W-:Y:S04]  /*36700*/  LDS R241, [R251+UR12+0x20800] ;  /* 0x0208000cfbf17984 */ /* 0x000fe80008000800 */
[----:B------:R3:W2:Y:S04]  /*36710*/  LDS R243, [R251+UR12+0x20c00] ;  /* 0x020c000cfbf37984 */ /* 0x0006a80008000800 */
[----:B-1----:R-:W2:Y:S04]  /*36720*/  LDL.LU R250, [R1+0xe8] ;  /* 0x0000e80001fa7983 */ /* 0x002ea80000300800 */
[----:B---3--:R-:W2:Y:S04]  /*36730*/  LDL.LU R251, [R1+0xec] ;  /* 0x0000ec0001fb7983 */ /* 0x008ea80000300800 */
[----:B------:R-:W3:Y:S04]  /*36740*/  LDL.LU R156, [R1+0x6d0] ;  /* 0x0006d000019c7983 */ /* 0x000ee80000300800 */
[----:B------:R-:W3:Y:S04]  /*36750*/  LDL.LU R157, [R1+0x6d4] ;  /* 0x0006d400019d7983 */ /* 0x000ee80000300800 */
[----:B------:R-:W3:Y:S04]  /*36760*/  LDL.LU R158, [R1+0x6d8] ;  /* 0x0006d800019e7983 */ /* 0x000ee80000300800 */
[----:B------:R-:W3:Y:S04]  /*36770*/  LDL.LU R159, [R1+0x6dc] ;  /* 0x0006dc00019f7983 */ /* 0x000ee80000300800 */
        /* <DEDUP_REMOVED lines=32> */
[C---:B--2---:R-:W-:Y:S08]  /*36980*/  HMMA.1688.F32.TF32 R248, R244.reuse, R98, R248 ;  /* 0x00000062f4f8723c */ /* 0x044ff000000810f8 */
[C---:B---3--:R-:W-:Y:S08]  /*36990*/  HMMA.1688.F32.TF32 R156, R244.reuse, R114, R156 ;  /* 0x00000072f49c723c */ /* 0x048ff0000008109c */
[C---:B----4-:R-:W-:Y:S11]  /*369a0*/  HMMA.1688.F32.TF32 R148, R244.reuse, R110, R148 ;  /* 0x0000006ef494723c */ /* 0x050ff60000081094 */
[----:B------:R-:W-:Y:S01]  /*369b0*/  IMAD.MOV.U32 R105, RZ, RZ, R158 ;  /* 0x000000ffff697224 */ /* 0x000fe200078e009e */
[----:B------:R-:W-:Y:S01]  /*369c0*/  MOV R104, R159 ;  /* 0x0000009f00687202 */ /* 0x000fe20000000f00 */
[----:B------:R-:W-:Y:S01]  /*369d0*/  IMAD.MOV.U32 R97, RZ, RZ, R157 ;  /* 0x000000ffff617224 */ /* 0x000fe200078e009d */
[C---:B------:R-:W-:Y:S01]  /*369e0*/  HMMA.1688.F32.TF32 R140, R244.reuse, R102, R140 ;  /* 0x00000066f48c723c */ /* 0x040fe2000008108c */
[----:B------:R-:W-:Y:S01]  /*369f0*/  MOV R96, R156 ;  /* 0x0000009c00607202 */ /* 0x000fe20000000f00 */
[----:B------:R-:W2:Y:S06]  /*36a00*/  LDL.LU.64 R158, [R1+0x3318] ;  /* 0x00331800019e7983 */ /* 0x000eac0000300a00 */
[----:B------:R-:W-:Y:S01]  /*36a10*/  HMMA.1688.F32.TF32 R144, R244, R106, R144 ;  /* 0x0000006af490723c */ /* 0x000fe20000081090 */
[----:B------:R-:W2:Y:S01]  /*36a20*/  LDL.LU.64 R156, [R1+0x3310] ;  /* 0x00331000019c7983 */ /* 0x000ea20000300a00 */
[----:B------:R-:W-:Y:S01]  /*36a30*/  MOV R61, R150 ;  /* 0x00000096003d7202 */ /* 0x000fe20000000f00 */
[----:B------:R-:W-:-:S02]  /*36a40*/  IMAD.MOV.U32 R60, RZ, RZ, R151 ;  /* 0x000000ffff3c7224 */ /* 0x000fc400078e0097 */
[----:B------:R-:W-:Y:S01]  /*36a50*/  IMAD.MOV.U32 R65, RZ, RZ, R148 ;  /* 0x000000ffff417224 */ /* 0x000fe200078e0094 */
[----:B------:R-:W3:Y:S01]  /*36a60*/  LDL.LU.64 R150, [R1+0x3308] ;  /* 0x0033080001967983 */ /* 0x000ee20000300a00 */
[----:B------:R-:W-:-:S03]  /*36a70*/  IMAD.MOV.U32 R64, RZ, RZ, R149 ;  /* 0x000000ffff407224 */ /* 0x000fc600078e0095 */
[----:B------:R-:W3:Y:S09]  /*36a80*/  LDL.LU.64 R148, [R1+0x3300] ;  /* 0x0033000001947983 */ /* 0x000ef20000300a00 */
[----:B------:R-:W-:Y:S04]  /*36a90*/  STL.64 [R1+0x9c0], R144 ;  /* 0x0009c09001007387 */ /* 0x000fe80000100a00 */
[----:B------:R1:W-:Y:S04]  /*36aa0*/  STL.64 [R1+0x9c8], R146 ;  /* 0x0009c89201007387 */ /* 0x0003e80000100a00 */
[----:B-1----:R-:W4:Y:S04]  /*36ab0*/  LDL.LU.64 R146, [R1+0x32f8] ;  /* 0x0032f80001927983 */ /* 0x002f280000300a00 */
[----:B------:R-:W4:Y:S04]  /*36ac0*/  LDL.LU.64 R144, [R1+0x32f0] ;  /* 0x0032f00001907983 */ /* 0x000f280000300a00 */
[----:B------:R-:W-:Y:S04]  /*36ad0*/  STL.64 [R1+0x9b0], R140 ;  /* 0x0009b08c01007387 */ /* 0x000fe80000100a00 */
[----:B------:R1:W-:Y:S04]  /*36ae0*/  STL.64 [R1+0x9b8], R142 ;  /* 0x0009b88e01007387 */ /* 0x0003e80000100a00 */
[----:B-1----:R-:W2:Y:S04]  /*36af0*/  LDL.LU.64 R142, [R1+0x32e8] ;  /* 0x0032e800018e7983 */ /* 0x002ea80000300a00 */
[----:B------:R-:W2:Y:S04]  /*36b00*/  LDL.LU.64 R140, [R1+0x32e0] ;  /* 0x0032e000018c7983 */ /* 0x000ea80000300a00 */
[----:B------:R-:W-:Y:S04]  /*36b10*/  STL.64 [R1+0x9a0], R248 ;  /* 0x0009a0f801007387 */ /* 0x000fe80000100a00 */
[----:B------:R1:W-:Y:S04]  /*36b20*/  STL.64 [R1+0x9a8], R250 ;  /* 0x0009a8fa01007387 */ /* 0x0003e80000100a00 */
[----:B-1----:R-:W3:Y:S04]  /*36b30*/  LDL.LU.64 R250, [R1+0x32d8] ;  /* 0x0032d80001fa7983 */ /* 0x002ee80000300a00 */
[----:B------:R-:W3:Y:S01]  /*36b40*/  LDL.LU.64 R248, [R1+0x32d0] ;  /* 0x0032d00001f87983 */ /* 0x000ee20000300a00 */
[----:B------:R-:W-:-:S15]  /*36b50*/  HMMA.1688.F32.TF32 R232, R244, R94, R232 ;  /* 0x0000005ef4e8723c */ /* 0x000fde00000810e8 */
[----:B------:R-:W-:-:S04]  /*36b60*/  NOP ;  /* 0x0000000000007918 */ /* 0x000fc80000000000 */
[----:B------:R-:W-:Y:S04]  /*36b70*/  STL.64 [R1+0x990], R232 ;  /* 0x000990e801007387 */ /* 0x000fe80000100a00 */
[----:B------:R1:W-:Y:S02]  /*36b80*/  STL.64 [R1+0x998], R234 ;  /* 0x000998ea01007387 */ /* 0x0003e40000100a00 */
[----:B-1----:R-:W-:Y:S02]  /*36b90*/  HMMA.1688.F32.TF32 R232, R244, R90, R192 ;  /* 0x0000005af4e8723c */ /* 0x002fe400000810c0 */
[----:B------:R-:W4:-:S15]  /*36ba0*/  LDL.LU R192, [R1+0x720] ;  /* 0x0007200001c07983 */ /* 0x000f1e0000300800 */
[----:B------:R-:W-:Y:S02]  /*36bb0*/  NOP ;  /* 0x0000000000007918 */ /* 0x000fe40000000000 */
[----:B------:R-:W-:Y:S04]  /*36bc0*/  STL.64 [R1+0x980], R232 ;  /* 0x000980e801007387 */ /* 0x000fe80000100a00 */
[----:B------:R1:W-:Y:S04]  /*36bd0*/  STL.64 [R1+0x988], R234 ;  /* 0x000988ea01007387 */ /* 0x0003e80000100a00 */
[----:B------:R-:W4:Y:S04]  /*36be0*/  LDL.LU R193, [R1+0x724] ;  /* 0x0007240001c17983 */ /* 0x000f280000300800 */
[----:B------:R-:W4:Y:S01]  /*36bf0*/  LDL.LU R194, [R1+0x728] ;  /* 0x0007280001c27983 */ /* 0x000f220000300800 */
[----:B-1----:R-:W-:Y:S03]  /*36c00*/  HMMA.1688.F32.TF32 R232, R244, R86, R188 ;  /* 0x00000056f4e8723c */ /* 0x002fe600000810bc */
[----:B------:R-:W4:Y:S04]  /*36c10*/  LDL.LU R195, [R1+0x72c] ;  /* 0x00072c0001c37983 */ /* 0x000f280000300800 */
[----:B------:R-:W4:-:S12]  /*36c20*/  LDL.LU R188, [R1+0x710] ;  /* 0x0007100001bc7983 */ /* 0x000f180000300800 */
[----:B------:R-:W-:Y:S04]  /*36c30*/  STL.64 [R1+0x970], R232 ;  /* 0x000970e801007387 */ /* 0x000fe80000100a00 */
[----:B------:R1:W-:Y:S04]  /*36c40*/  STL.64 [R1+0x978], R234 ;  /* 0x000978ea01007387 */ /* 0x0003e80000100a00 */
[----:B------:R-:W4:Y:S04]  /*36c50*/  LDL.LU R189, [R1+0x714] ;  /* 0x0007140001bd7983 */ /* 0x000f280000300800 */
[----:B------:R-:W4:Y:S04]  /*36c60*/  LDL.LU R190, [R1+0x718] ;  /* 0x0007180001be7983 */ /* 0x000f280000300800 */
[----:B------:R-:W4:Y:S01]  /*36c70*/  LDL.LU R191, [R1+0x71c] ;  /* 0x00071c0001bf7983 */ /* 0x000f220000300800 */
[C---:B-1----:R-:W-:Y:S08]  /*36c80*/  HMMA.1688.F32.TF32 R232, R244.reuse, R82, R228 ;  /* 0x00000052f4e8723c */ /* 0x042ff000000810e4 */
[C---:B------:R-:W-:Y:S08]  /*36c90*/  HMMA.1688.F32.TF32 R228, R244.reuse, R78, R224 ;  /* 0x0000004ef4e4723c */ /* 0x040ff000000810e0 */
        /* <DEDUP_REMOVED lines=8> */
[----:B------:R-:W-:Y:S01]  /*36d20*/  STL.64 [R1+0x940], R224 ;  /* 0x000940e001007387 */ /* 0x000fe20000100a00 */
[C---:B------:R-:W-:Y:S03]  /*36d30*/  HMMA.1688.F32.TF32 R208, R244.reuse, R58, R208 ;  /* 0x0000003af4d0723c */ /* 0x040fe600000810d0 */
[----:B------:R-:W-:Y:S04]  /*36d40*/  STL.64 [R1+0x948], R226 ;  /* 0x000948e201007387 */ /* 0x000fe80000100a00 */
[----:B------:R-:W-:Y:S01]  /*36d50*/  STL.64 [R1+0x930], R220 ;  /* 0x000930dc01007387 */ /* 0x000fe20000100a00 */
[C---:B------:R-:W-:Y:S03]  /*36d60*/  HMMA.1688.F32.TF32 R204, R244.reuse, R54, R204 ;  /* 0x00000036f4cc723c */ /* 0x040fe600000810cc */
        /* <DEDUP_REMOVED lines=10> */
[----:B------:R-:W-:Y:S02]  /*36e10*/  STL.64 [R1+0x8f8], R206 ;  /* 0x0008f8ce01007387 */ /* 0x000fe40000100a00 */
[C---:B------:R-:W-:Y:S03]  /*36e20*/  HMMA.1688.F32.TF32 R196, R244.reuse, R42, R196 ;  /* 0x0000002af4c4723c */ /* 0x040fe600000810c4 */
[----:B------:R-:W-:Y:S04]  /*36e30*/  STL.64 [R1+0x8e0], R132 ;  /* 0x0008e08401007387 */ /* 0x000fe80000100a00 */
[----:B------:R-:W-:Y:S04]  /*36e40*/  STL.64 [R1+0x8e8], R134 ;  /* 0x0008e88601007387 */ /* 0x000fe80000100a00 */
[----:B------:R-:W-:Y:S04]  /*36e50*/  STL.64 [R1+0x8d0], R136 ;  /* 0x0008d08801007387 */ /* 0x000fe80000100a00 */
[----:B------:R2:W-:Y:S04]  /*36e60*/  STL.64 [R1+0x8d8], R138 ;  /* 0x0008d88a01007387 */ /* 0x0005e80000100a00 */
[----:B------:R-:W-:Y:S04]  /*36e70*/  STL.64 [R1+0x8c0], R196 ;  /* 0x0008c0c401007387 */ /* 0x000fe80000100a00 */
[----:B------:R-:W-:Y:S01]  /*36e80*/  STL.64 [R1+0x8c8], R198 ;  /* 0x0008c8c601007387 */ /* 0x000fe20000100a00 */
[C---:B--2---:R-:W-:Y:S08]  /*36e90*/  HMMA.1688.F32.TF32 R136, R244.reuse, R34, R140 ;  /* 0x00000022f488723c */ /* 0x044ff0000008108c */
[C---:B---3--:R-:W-:Y:S08]  /*36ea0*/  HMMA.1688.F32.TF32 R132, R244.reuse, R38, R248 ;  /* 0x00000026f484723c */ /* 0x048ff000000810f8 */
[C---:B----4-:R-:W-:Y:S11]  /*36eb0*/  HMMA.1688.F32.TF32 R140, R244.reuse, R30, R144 ;  /* 0x0000001ef48c723c */ /* 0x050ff60000081090 */
[----:B------:R-:W-:Y:S04]  /*36ec0*/  STL.64 [R1+0x8b0], R132 ;  /* 0x0008b08401007387 */ /* 0x000fe80000100a00 */
[----:B------:R1:W-:Y:S02]  /*36ed0*/  STL.64 [R1+0x8b8], R134 ;  /* 0x0008b88601007387 */ /* 0x0003e40000100a00 */
[C---:B-1----:R-:W-:Y:S02]  /*36ee0*/  HMMA.1688.F32.TF32 R132, R244.reuse, R26, R148 ;  /* 0x0000001af484723c */ /* 0x042fe40000081094 */
[----:B------:R-:W-:Y:S04]  /*36ef0*/  STL.64 [R1+0x8a0], R136 ;  /* 0x0008a08801007387 */ /* 0x000fe80000100a00 */
[----:B------:R1:W-:Y:S04]  /*36f00*/  STL.64 [R1+0x8a8], R138 ;  /* 0x0008a88a01007387 */ /* 0x0003e80000100a00 */
[----:B------:R-:W-:Y:S04]  /*36f10*/  STL.64 [R1+0x890], R140 ;  /* 0x0008908c01007387 */ /* 0x000fe80000100a00 */
[----:B------:R2:W-:Y:S01]  /*36f20*/  STL.64 [R1+0x898], R142 ;  /* 0x0008988e01007387 */ /* 0x0005e20000100a00 */
[C---:B-1----:R-:W-:Y:S04]  /*36f30*/  HMMA.1688.F32.TF32 R136, R244.reuse, R22, R156 ;  /* 0x00000016f488723c */ /* 0x042fe8000008109c */
[----:B------:R-:W-:Y:S04]  /*36f40*/  STL.64 [R1+0x880], R132 ;  /* 0x0008808401007387 */ /* 0x000fe80000100a00 */
[----:B------:R1:W-:Y:S01]  /*36f50*/  STL.64 [R1+0x888], R134 ;  /* 0x0008888601007387 */ /* 0x0003e20000100a00 */
[C---:B--2---:R-:W-:Y:S08]  /*36f60*/  HMMA.1688.F32.TF32 R140, R244.reuse, R18, R160 ;  /* 0x00000012f48c723c */ /* 0x044ff000000810a0 */
[C---:B-1----:R-:W-:Y:S02]  /*36f70*/  HMMA.1688.F32.TF32 R132, R244.reuse, R14, R164 ;  /* 0x0000000ef484723c */ /* 0x042fe400000810a4 */
[----:B------:R-:W-:Y:S04]  /*36f80*/  STL.64 [R1+0x870], R136 ;  /* 0x0008708801007387 */ /* 0x000fe80000100a00 */
[----:B------:R1:W-:Y:S05]  /*36f90*/  STL.64 [R1+0x878], R138 ;  /* 0x0008788a01007387 */ /* 0x0003ea0000100a00 */
[----:B------:R-:W-:Y:S04]  /*36fa0*/  STL.64 [R1+0x860], R140 ;  /* 0x0008608c01007387 */ /* 0x000fe80000100a00 */
[----:B------:R2:W-:Y:S01]  /*36fb0*/  STL.64 [R1+0x868], R142 ;  /* 0x0008688e01007387 */ /* 0x0005e20000100a00 */
[C---:B-1----:R-:W-:Y:S03]  /*36fc0*/  HMMA.1688.F32.TF32 R136, R244.reuse, R10, R168 ;  /* 0x0000000af488723c */ /* 0x042fe600000810a8 */
[----:B------:R-:W-:Y:S04]  /*36fd0*/  STL.64 [R1+0x850], R132 ;  /* 0x0008508401007387 */ /* 0x000fe80000100a00 */
[----:B------:R1:W-:Y:S01]  /*36fe0*/  STL.64 [R1+0x858], R134 ;  /* 0x0008588601007387 */ /* 0x0003e20000100a00 */
[C---:B--2---:R-:W-:Y:S08]  /*36ff0*/  HMMA.1688.F32.TF32 R140, R244.reuse, R6, R172 ;  /* 0x00000006f48c723c */ /* 0x044ff000000810ac */
[C---:B-1----:R-:W-:Y:S03]  /*37000*/  HMMA.1688.F32.TF32 R132, R244.reuse, R154, R176 ;  /* 0x0000009af484723c */ /* 0x042fe600000810b0 */
[----:B------:R-:W-:Y:S04]  /*37010*/  STL.64 [R1+0x840], R136 ;  /* 0x0008408801007387 */ /* 0x000fe80000100a00 */
[----:B------:R1:W-:Y:S04]  /*37020*/  STL.64 [R1+0x848], R138 ;  /* 0x0008488a01007387 */ /* 0x0003e80000100a00 */
[----:B------:R-:W-:Y:S04]  /*37030*/  STL.64 [R1+0x830], R140 ;  /* 0x0008308c01007387 */ /* 0x000fe80000100a00 */
[----:B------:R-:W-:Y:S01]  /*37040*/  STL.64 [R1+0x838], R142 ;  /* 0x0008388e01007387 */ /* 0x000fe20000100a00 */
[C---:B-1----:R-:W-:Y:S03]  /*37050*/  HMMA.1688.F32.TF32 R136, R244.reuse, R130, R180 ;  /* 0x00000082f488723c */ /* 0x042fe600000810b4 */
[----:B------:R-:W-:Y:S04]  /*37060*/  STL.64 [R1+0x820], R132 ;  /* 0x0008208401007387 */ /* 0x000fe80000100a00 */
[----:B------:R1:W-:Y:S02]  /*37070*/  STL.64 [R1+0x828], R134 ;  /* 0x0008288601007387 */ /* 0x0003e40000100a00 */
[----:B-1----:R-:W-:Y:S10]  /*37080*/  HMMA.1688.F32.TF32 R132, R244, R126, R184 ;  /* 0x0000007ef484723c */ /* 0x002ff400000810b8 */
[----:B------:R-:W-:Y:S04]  /*37090*/  STL.64 [R1+0x700], R136 ;  /* 0x0007008801007387 */ /* 0x000fe80000100a00 */
[----:B------:R-:W-:Y:S05]  /*370a0*/  STL.64 [R1+0x708], R138 ;  /* 0x0007088a01007387 */ /* 0x000fea0000100a00 */
[----:B------:R1:W-:Y:S04]  /*370b0*/  STL.64 [R1+0x6d0], R132 ;  /* 0x0006d08401007387 */ /* 0x0003e80000100a00 */
[----:B------:R2:W-:Y:S04]  /*370c0*/  STL.64 [R1+0x6d8], R134 ;  /* 0x0006d88601007387 */ /* 0x0005e80000100a00 */
        /* <DEDUP_REMOVED lines=16> */
[----:B-1----:R-:W3:Y:S04]  /*371d0*/  LDL.LU R132, [R1+0x350] ;  /* 0x0003500001847983 */ /* 0x002ee80000300800 */
[----:B------:R-:W3:Y:S04]  /*371e0*/  LDL.LU R133, [R1+0x354] ;  /* 0x0003540001857983 */ /* 0x000ee80000300800 */
[----:B--2---:R-:W3:Y:S04]  /*371f0*/  LDL.LU R134, [R1+0x358] ;  /* 0x0003580001867983 */ /* 0x004ee80000300800 */
[----:B------:R-:W3:Y:S04]  /*37200*/  LDL.LU R135, [R1+0x35c] ;  /* 0x00035c0001877983 */ /* 0x000ee80000300800 */
        /* <DEDUP_REMOVED lines=12> */
[C---:B------:R-:W-:Y:S03]  /*372d0*/  HMMA.1688.F32.TF32 R140, R240.reuse, R118, R192 ;  /* 0x00000076f08c723c */ /* 0x040fe600000810c0 */
        /* <DEDUP_REMOVED lines=45> */
[C---:B--2---:R-:W-:Y:S03]  /*375b0*/  HMMA.1688.F32.TF32 R184, R240.reuse, R106, R192 ;  /* 0x0000006af0b8723c */ /* 0x044fe600000810c0 */
[----:B------:R-:W2:Y:S05]  /*375c0*/  LDL.LU R192, [R1+0x1d0] ;  /* 0x0001d00001c07983 */ /* 0x000eaa0000300800 */
[C---:B---3--:R-:W-:Y:S11]  /*375d0*/  HMMA.1688.F32.TF32 R180, R240.reuse, R102, R188 ;  /* 0x00000066f0b4723c */ /* 0x048ff600000810bc */
[----:B------:R-:W-:Y:S04]  /*375e0*/  STL.64 [R1+0xe0], R184 ;  /* 0x0000e0b801007387 */ /* 0x000fe80000100a00 */
[----:B------:R-:W-:Y:S01]  /*375f0*/  STL.64 [R1+0xe8], R186 ;  /* 0x0000e8ba01007387 */ /* 0x000fe20000100a00 */
[C---:B------:R-:W-:Y:S03]  /*37600*/  HMMA.1688.F32.TF32 R148, R240.reuse, R110, R196 ;  /* 0x0000006ef094723c */ /* 0x040fe600000810c4 */
[----:B------:R-:W-:Y:S04]  /*37610*/  STL.64 [R1+0x100], R180 ;  /* 0x000100b401007387 */ /* 0x000fe80000100a00 */
[----:B------:R4:W-:Y:S04]  /*37620*/  STL.64 [R1+0x108], R182 ;  /* 0x000108b601007387 */ /* 0x0009e80000100a00 */
        /* <DEDUP_REMOVED lines=11> */
[C---:B----4-:R-:W-:Y:S08]  /*376e0*/  HMMA.1688.F32.TF32 R180, R240.reuse, R98, R176 ;  /* 0x00000062f0b4723c */ /* 0x050ff000000810b0 */
        /* <DEDUP_REMOVED lines=14> */
[----:B------:R4:W-:Y:S01]  /*377d0*/  STL.64 [R1+0x2b8], R162 ;  /* 0x0002b8a201007387 */ /* 0x0009e20000100a00 */
[C---:B-1----:R-:W-:Y:S03]  /*377e0*/  HMMA.1688.F32.TF32 R164, R240.reuse, R74, R228 ;  /* 0x0000004af0a4723c */ /* 0x042fe600000810e4 */
[----:B------:R-:W-:Y:S04]  /*377f0*/  STL.64 [R1+0x2c0], R156 ;  /* 0x0002c09c01007387 */ /* 0x000fe80000100a00 */
[----:B------:R1:W-:Y:S01]  /*37800*/  STL.64 [R1+0x2c8], R158 ;  /* 0x0002c89e01007387 */ /* 0x0003e20000100a00 */
[C---:B----4-:R-:W-:Y:S08]  /*37810*/  HMMA.1688.F32.TF32 R160, R240.reuse, R70, R224 ;  /* 0x00000046f0a0723c */ /* 0x050ff000000810e0 */
[C---:B-1----:R-:W-:Y:S08]  /*37820*/  HMMA.1688.F32.TF32 R156, R240.reuse, R66, R220 ;  /* 0x00000042f09c723c */ /* 0x042ff000000810dc */
[C---:B------:R-:W-:Y:S01]  /*37830*/  HMMA.1688.F32.TF32 R132, R240.reuse, R62, R132 ;  /* 0x0000003ef084723c */ /* 0x040fe20000081084 */
[----:B------:R-:W-:Y:S04]  /*37840*/  STL.64 [R1+0x2d0], R164 ;  /* 0x0002d0a401007387 */ /* 0x000fe80000100a00 */
[----:B------:R-:W-:Y:S04]  /*37850*/  STL.64 [R1+0x2d8], R166 ;  /* 0x0002d8a601007387 */ /* 0x000fe80000100a00 */
[----:B------:R-:W-:Y:S04]  /*37860*/  STL.64 [R1+0x2f0], R160 ;  /* 0x0002f0a001007387 */ /* 0x000fe80000100a00 */
[----:B------:R1:W-:Y:S04]  /*37870*/  STL.64 [R1+0x2f8], R162 ;  /* 0x0002f8a201007387 */ /* 0x0003e80000100a00 */
[----:B------:R-:W-:Y:S04]  /*37880*/  STL.64 [R1+0x300], R156 ;  /* 0x0003009c01007387 */ /* 0x000fe80000100a00 */
[----:B------:R4:W-:Y:S01]  /*37890*/  STL.64 [R1+0x308], R158 ;  /* 0x0003089e01007387 */ /* 0x0009e20000100a00 */
[C---:B-1----:R-:W-:Y:S03]  /*378a0*/  HMMA.1688.F32.TF32 R160, R240.reuse, R58, R216 ;  /* 0x0000003af0a0723c */ /* 0x042fe600000810d8 */
[----:B------:R-:W-:Y:S05]  /*378b0*/  STL.64 [R1+0x3d0], R132 ;  /* 0x0003d08401007387 */ /* 0x000fea0000100a00 */
[C---:B----4-:R-:W-:Y:S01]  /*378c0*/  HMMA.1688.F32.TF32 R156, R240.reuse, R54, R212 ;  /* 0x00000036f09c723c */ /* 0x050fe200000810d4 */
[----:B------:R1:W-:Y:S07]  /*378d0*/  STL.64 [R1+0x3d8], R134 ;  /* 0x0003d88601007387 */ /* 0x0003ee0000100a00 */
[C---:B-1----:R-:W-:Y:S03]  /*378e0*/  HMMA.1688.F32.TF32 R132, R240.reuse, R50, R208 ;  /* 0x00000032f084723c */ /* 0x042fe600000810d0 */
        /* <DEDUP_REMOVED lines=8> */
[----:B-1----:R-:W-:Y:S03]  /*37970*/  HMMA.1688.F32.TF32 R132, R240, R38, R136 ;  /* 0x00000026f084723c */ /* 0x002fe60000081088 */
[----:B------:R-:W-:Y:S04]  /*37980*/  STL.64 [R1+0x3a0], R160 ;  /* 0x0003a0a001007387 */ /* 0x000fe80000100a00 */
[----:B------:R-:W-:Y:S04]  /*37990*/  STL.64 [R1+0x3a8], R162 ;  /* 0x0003a8a201007387 */ /* 0x000fe80000100a00 */
[----:B------:R-:W4:Y:S04]  /*379a0*/  LDL.LU R176, [R1+0x600] ;  /* 0x0006000001b07983 */ /* 0x000f280000300800 */
[----:B------:R-:W-:Y:S04]  /*379b0*/  STL.64 [R1+0x390], R156 ;  /* 0x0003909c01007387 */ /* 0x000fe80000100a00 */
[----:B------:R3:W-:Y:S04]  /*379c0*/  STL.64 [R1+0x398], R158 ;  /* 0x0003989e01007387 */ /* 0x0007e80000100a00 */
[----:B------:R-:W-:Y:S04]  /*379d0*/  STL.64 [R1+0x380], R132 ;  /* 0x0003808401007387 */ /* 0x000fe80000100a00 */
[----:B------:R1:W-:Y:S04]  /*379e0*/  STL.64 [R1+0x388], R134 ;  /* 0x0003888601007387 */ /* 0x0003e80000100a00 */
[----:B------:R-:W4:Y:S04]  /*379f0*/  LDL.LU R177, [R1+0x604] ;  /* 0x0006040001b17983 */ /* 0x000f280000300800 */
[----:B------:R-:W4:Y:S04]  /*37a00*/  LDL.LU R178, [R1+0x608] ;  /* 0x0006080001b27983 */ /* 0x000f280000300800 */
[----:B------:R-:W4:Y:S04]  /*37a10*/  LDL.LU R179, [R1+0x60c] ;  /* 0x00060c0001b37983 */ /* 0x000f280000300800 */
[----:B------:R-:W4:Y:S01]  /*37a20*/  LDL.LU R244, [R1+0x620] ;  /* 0x0006200001f47983 */ /* 0x000f220000300800 */
[----:B------:R-:W-:-:S03]  /*37a30*/  IMAD.MOV.U32 R173, RZ, RZ, R2 ;  /* 0x000000ffffad7224 */ /* 0x000fc600078e0002 */
[----:B------:R-:W4:Y:S01]  /*37a40*/  LDL.LU R245, [R1+0x624] ;  /* 0x0006240001f57983 */ /* 0x000f220000300800 */
[----:B------:R-:W-:-:S03]  /*37a50*/  MOV R174, R252 ;  /* 0x000000fc00ae7202 */ /* 0x000fc60000000f00 */
[----:B------:R-:W4:Y:S01]  /*37a60*/  LDL.LU R246, [R1+0x628] ;  /* 0x0006280001f67983 */ /* 0x000f220000300800 */
[----:B------:R-:W-:-:S03]  /*37a70*/  IMAD.MOV.U32 R175, RZ, RZ, R0 ;  /* 0x000000ffffaf7224 */ /* 0x000fc600078e0000 */
[----:B------:R-:W4:Y:S04]  /*37a80*/  LDL.LU R247, [R1+0x62c] ;  /* 0x00062c0001f77983 */ /* 0x000f280000300800 */
[----:B------:R-:W4:Y:S04]  /*37a90*/  LDL.LU R172, [R1+0x160] ;  /* 0x0001600001ac7983 */ /* 0x000f280000300800 */
[----:B------:R-:W4:Y:S04]  /*37aa0*/  LDL.LU R2, [R1+0x32c8] ;  /* 0x0032c80001027983 */ /* 0x000f280000300800 */
[----:B------:R-:W4:Y:S04]  /*37ab0*/  LDL.LU R252, [R1+0x32c4] ;  /* 0x0032c40001fc7983 */ /* 0x000f280000300800 */
[----:B------:R-:W4:Y:S01]  /*37ac0*/  LDL.LU R0, [R1+0x32c0] ;  /* 0x0032c00001007983 */ /* 0x000f220000300800 */
[C---:B--2---:R-:W-:Y:S08]  /*37ad0*/  HMMA.1688.F32.TF32 R136, R240.reuse, R30, R192 ;  /* 0x0000001ef088723c */ /* 0x044ff000000810c0 */
[C---:B---3--:R-:W-:Y:S08]  /*37ae0*/  HMMA.1688.F32.TF32 R156, R240.reuse, R34, R196 ;  /* 0x00000022f09c723c */ /* 0x048ff000000810c4 */
[----:B-1----:R-:W-:Y:S11]  /*37af0*/  HMMA.1688.F32.TF32 R132, R240, R26, R188 ;  /* 0x0000001af084723c */ /* 0x002ff600000810bc */
[----:B------:R-:W-:Y:S04]  /*37b00*/  STL.64 [R1+0x370], R156 ;  /* 0x0003709c01007387 */ /* 0x000fe80000100a00 */
[----:B------:R-:W-:Y:S04]  /*37b10*/  STL.64 [R1+0x378], R158 ;  /* 0x0003789e01007387 */ /* 0x000fe80000100a00 */
[----:B------:R-:W2:Y:S04]  /*37b20*/  LDL.LU R192, [R1+0x660] ;  /* 0x0006600001c07983 */ /* 0x000ea80000300800 */
        /* <DEDUP_REMOVED lines=9> */
[----:B------:R-:W2:Y:S04]  /*37bc0*/  LDL.LU R198, [R1+0x678] ;  /* 0x0006780001c67983 */ /* 0x000ea80000300800 */
[----:B------:R-:W2:Y:S04]  /*37bd0*/  LDL.LU R199, [R1+0x67c] ;  /* 0x00067c0001c77983 */ /* 0x000ea80000300800 */
[----:B-1----:R-:W2:Y:S04]  /*37be0*/  LDL.LU R136, [R1+0x680] ;  /* 0x0006800001887983 */ /* 0x002ea80000300800 */
[----:B------:R-:W2:Y:S04]  /*37bf0*/  LDL.LU R137, [R1+0x684] ;  /* 0x0006840001897983 */ /* 0x000ea80000300800 */
[----:B---3--:R-:W2:Y:S04]  /*37c00*/  LDL.LU R138, [R1+0x688] ;  /* 0x00068800018a7983 */ /* 0x008ea80000300800 */
[----:B------:R-:W2:Y:S04]  /*37c10*/  LDL.LU R139, [R1+0x68c] ;  /* 0x00068c00018b7983 */ /* 0x000ea80000300800 */
[----:B------:R-:W3:Y:S04]  /*37c20*/  LDL.LU R204, [R1+0x6a0] ;  /* 0x0006a00001cc7983 */ /* 0x000ee80000300800 */
[----:B------:R-:W3:Y:S04]  /*37c30*/  LDL.LU R205, [R1+0x6a4] ;  /* 0x0006a40001cd7983 */ /* 0x000ee80000300800 */
[----:B------:R-:W3:Y:S04]  /*37c40*/  LDL.LU R206, [R1+0x6a8] ;  /* 0x0006a80001ce7983 */ /* 0x000ee80000300800 */
[----:B------:R-:W3:Y:S04]  /*37c50*/  LDL.LU R207, [R1+0x6ac] ;  /* 0x0006ac0001cf7983 */ /* 0x000ee80000300800 */
        /* <DEDUP_REMOVED lines=60> */
[----:B------:R-:W-:-:S02]  /*38020*/  LOP3.LUT R250, R3, 0x40, RZ, 0x3c, !PT ;  /* 0x0000004003fa7812 */ /* 0x000fc400078e3cff */
[----:B------:R-:W-:-:S03]  /*38030*/  LOP3.LUT R251, R3, 0x60, RZ, 0x3c, !PT ;  /* 0x0000006003fb7812 */ /* 0x000fc600078e3cff */
[----:B------:R-:W-:Y:S04]  /*38040*/  LDS R168, [R250+UR12+0x20880] ;  /* 0x0208800cfaa87984 */ /* 0x000fe80008000800 */
[----:B------:R-:W-:Y:S04]  /*38050*/  LDS R170, [R250+UR12+0x20c80] ;  /* 0x020c800cfaaa7984 */ /* 0x000fe80008000800 */
[----:B------:R-:W-:Y:S04]  /*38060*/  LDS R169, [R251+UR12+0x20880] ;  /* 0x0208800cfba97984 */ /* 0x000fe80008000800 */
[----:B------:R-:W3:Y:S02]  /*38070*/  LDS R171, [R251+UR12+0x20c80] ;  /* 0x020c800cfbab7984 */ /* 0x000ee40008000800 */
[C---:B---3--:R-:W-:Y:S08]  /*38080*/  HMMA.1688.F32.TF32 R204, R168.reuse, R98, R204 ;  /* 0x00000062a8cc723c */ /* 0x048ff000000810cc */
[----:B--2---:R-:W-:Y:S08]  /*38090*/  HMMA.1688.F32.TF32 R208, R168, R102, R208 ;  /* 0x00000066a8d0723c */ /* 0x004ff000000810d0 */
[C---:B----4-:R-:W-:Y:S08]  /*380a0*/  HMMA.1688.F32.TF32 R184, R240.reuse, R154, R184 ;  /* 0x0000009af0b8723c */ /* 0x050ff000000810b8 */
[C---:B------:R-:W-:Y:S08]  /*380b0*/  HMMA.1688.F32.TF32 R132, R240.reuse, R6, R132 ;  /* 0x00000006f084723c */ /* 0x040ff00000081084 */
[C---:B------:R-:W-:Y:S08]  /*380c0*/  HMMA.1688.F32.TF32 R220, R240.reuse, R10, R220 ;  /* 0x0000000af0dc723c */ /* 0x040ff000000810dc */
[C---:B------:R-:W-:Y:S08]  /*380d0*/  HMMA.1688.F32.TF32 R228, R240.reuse, R18, R228 ;  /* 0x00000012f0e4723c */ /* 0x040ff000000810e4 */
[C---:B------:R-:W-:Y:S08]  /*380e0*/  HMMA.1688.F32.TF32 R232, R240.reuse, R22, R232 ;  /* 0x00000016f0e8723c */ /* 0x040ff000000810e8 */
[C---:B------:R-:W-:Y:S11]  /*380f0*/  HMMA.1688.F32.TF32 R224, R240.reuse, R14, R224 ;  /* 0x0000000ef0e0723c */ /* 0x040ff600000810e0 */
[----:B------:R-:W-:Y:S04]  /*38100*/  STL.64 [R1+0x340], R232 ;  /* 0x000340e801007387 */ /* 0x000fe80000100a00 */
[----:B------:R1:W-:Y:S04]  /*38110*/  STL.64 [R1+0x348], R234 ;  /* 0x000348ea01007387 */ /* 0x0003e80000100a00 */
[----:B-1----:R-:W2:Y:S04]  /*38120*/  LDL.LU.64 R234, [R1+0x32b8] ;  /* 0x0032b80001ea7983 */ /* 0x002ea80000300a00 */
[----:B------:R-:W2:Y:S04]  /*38130*/  LDL.LU.64 R232, [R1+0x32b0] ;  /* 0x0032b00001e87983 */ /* 0x000ea80000300a00 */
[----:B------:R-:W-:Y:S04]  /*38140*/  STL.64 [R1+0xf0], R228 ;  /* 0x0000f0e401007387 */ /* 0x000fe80000100a00 */
[----:B------:R1:W-:Y:S01]  /*38150*/  STL.64 [R1+0xf8], R230 ;  /* 0x0000f8e601007387 */ /* 0x0003e20000100a00 */
[----:B------:R-:W-:Y:S03]  /*38160*/  HMMA.1688.F32.TF32 R180, R240, R130, R180 ;  /* 0x00000082f0b4723c */ /* 0x000fe600000810b4 */
[----:B-1----:R-:W3:Y:S04]  /*38170*/  LDL.LU.64 R230, [R1+0x32a8] ;  /* 0x0032a80001e67983 */ /* 0x002ee80000300a00 */
[----:B------:R-:W3:Y:S04]  /*38180*/  LDL.LU.64 R228, [R1+0x32a0] ;  /* 0x0032a00001e47983 */ /* 0x000ee80000300a00 */
[----:B------:R-:W-:Y:S04]  /*38190*/  STL.64 [R1+0xd0], R224 ;  /* 0x0000d0e001007387 */ /* 0x000fe80000100a00 */
[----:B------:R1:W-:Y:S04]  /*381a0*/  STL.64 [R1+0xd8], R226 ;  /* 0x0000d8e201007387 */ /* 0x0003e80000100a00 */
[----:B-1----:R-:W4:Y:S04]  /*381b0*/  LDL.LU.64 R226, [R1+0x3298] ;  /* 0x0032980001e27983 */ /* 0x002f280000300a00 */
[----:B------:R-:W4:Y:S04]  /*381c0*/  LDL.LU.64 R224, [R1+0x3290] ;  /* 0x0032900001e07983 */ /* 0x000f280000300a00 */
[----:B------:R-:W-:Y:S04]  /*381d0*/  STL.64 [R1+0xc0], R220 ;  /* 0x0000c0dc01007387 */ /* 0x000fe80000100a00 */
[----:B------:R1:W-:Y:S01]  /*381e0*/  STL.64 [R1+0xc8], R222 ;  /* 0x0000c8de01007387 */ /* 0x0003e20000100a00 */
[C---:B------:R-:W-:Y:S03]  /*381f0*/  HMMA.1688.F32.TF32 R212, R168.reuse, R106, R212 ;  /* 0x0000006aa8d4723c */ /* 0x040fe600000810d4 */
[----:B-1----:R-:W2:Y:S04]  /*38200*/  LDL.LU.64 R222, [R1+0x3288] ;  /* 0x0032880001de7983 */ /* 0x002ea80000300a00 */
[----:B------:R-:W2:Y:S04]  /*38210*/  LDL.LU.64 R220, [R1+0x3280] ;  /* 0x0032800001dc7983 */ /* 0x000ea80000300a00 */
[----:B------:R-:W-:Y:S04]  /*38220*/  STL.64 [R1+0xb0], R132 ;  /* 0x0000b08401007387 */ /* 0x000fe80000100a00 */
[----:B------:R1:W-:Y:S04]  /*38230*/  STL.64 [R1+0xb8], R134 ;  /* 0x0000b88601007387 */ /* 0x0003e80000100a00 */
[----:B-1----:R-:W2:Y:S04]  /*38240*/  LDL.LU.64 R134, [R1+0x3278] ;  /* 0x0032780001867983 */ /* 0x002ea80000300a00 */
[----:B------:R-:W2:Y:S04]  /*38250*/  LDL.LU.64 R132, [R1+0x3270] ;  /* 0x0032700001847983 */ /* 0x000ea80000300a00 */
[----:B------:R-:W-:Y:S04]  /*38260*/  STL.64 [R1+0x31c0], R186 ;  /* 0x0031c0ba01007387 */ /* 0x000fe80000100a00 */
[----:B------:R1:W-:Y:S04]  /*38270*/  STL.64 [R1+0x31b8], R184 ;  /* 0x0031b8b801007387 */ /* 0x0003e80000100a00 */
[----:B-1----:R-:W2:Y:S04]  /*38280*/  LDL.LU R184, [R1+0x630] ;  /* 0x0006300001b87983 */ /* 0x002ea80000300800 */
[----:B------:R-:W2:Y:S04]  /*38290*/  LDL.LU R185, [R1+0x634] ;  /* 0x0006340001b97983 */ /* 0x000ea80000300800 */
[----:B------:R-:W2:Y:S04]  /*382a0*/  LDL.LU R186, [R1+0x638] ;  /* 0x0006380001ba7983 */ /* 0x000ea80000300800 */
[----:B------:R-:W2:Y:S04]  /*382b0*/  LDL.LU R187, [R1+0x63c] ;  /* 0x00063c0001bb7983 */ /* 0x000ea80000300800 */
[----:B------:R-:W-:Y:S04]  /*382c0*/  STL.64 [R1+0x31d0], R182 ;  /* 0x0031d0b601007387 */ /* 0x000fe80000100a00 */
[----:B------:R1:W-:Y:S01]  /*382d0*/  STL.64 [R1+0x31c8], R180 ;  /* 0x0031c8b401007387 */ /* 0x0003e20000100a00 */
[----:B------:R-:W-:Y:S03]  /*382e0*/  HMMA.1688.F32.TF32 R200, R168, R94, R200 ;  /* 0x0000005ea8c8723c */ /* 0x000fe600000810c8 */
[----:B-1----:R-:W2:Y:S01]  /*382f0*/  LDL.LU R180, [R1+0x640] ;  /* 0x0006400001b47983 */ /* 0x002ea20000300800 */
[----:B------:R-:W-:-:S04]  /*38300*/  IMAD.MOV.U32 R181, RZ, RZ, R0 ;  /* 0x000000ffffb57224 */ /* 0x000fc800078e0000 */
[----:B------:R-:W-:Y:S01]  /*38310*/  HMMA.1688.F32.TF32 R240, R240, R126, R216 ;  /* 0x0000007ef0f0723c */ /* 0x000fe200000810d8 */
[----:B------:R-:W3:Y:S04]  /*38320*/  LDL.LU R0, [R1+0x3268] ;  /* 0x0032680001007983 */ /* 0x000ee80000300800 */
[----:B------:R-:W3:Y:S03]  /*38330*/  LDL.LU.64 R218, [R1+0x3260] ;  /* 0x0032600001da7983 */ /* 0x000ee60000300a00 */
[C---:B------:R-:W-:Y:S01]  /*38340*/  HMMA.1688.F32.TF32 R136, R168.reuse, R90, R136 ;  /* 0x0000005aa888723c */ /* 0x040fe20000081088 */
[----:B------:R-:W3:Y:S04]  /*38350*/  LDL.LU.64 R216, [R1+0x3258] ;  /* 0x0032580001d87983 */ /* 0x000ee80000300a00 */
[----:B------:R-:W-:Y:S03]  /*38360*/  STL.64 [R1+0x410], R212 ;  /* 0x000410d401007387 */ /* 0x000fe60000100a00 */
[C---:B------:R-:W-:Y:S01]  /*38370*/  HMMA.1688.F32.TF32 R196, R168.reuse, R86, R196 ;  /* 0x00000056a8c4723c */ /* 0x040fe200000810c4 */
[----:B------:R1:W-:Y:S07]  /*38380*/  STL.64 [R1+0x418], R214 ;  /* 0x000418d601007387 */ /* 0x0003ee0000100a00 */
[C---:B------:R-:W-:Y:S01]  /*38390*/  HMMA.1688.F32.TF32 R192, R168.reuse, R82, R192 ;  /* 0x00000052a8c0723c */ /* 0x040fe200000810c0 */
[----:B-1----:R-:W3:Y:S04]  /*383a0*/  LDL.LU.64 R214, [R1+0x3250] ;  /* 0x0032500001d67983 */ /* 0x002ee80000300a00 */
[----:B------:R-:W3:Y:S04]  /*383b0*/  LDL.LU.64 R212, [R1+0x3248] ;  /* 0x0032480001d47983 */ /* 0x000ee80000300a00 */
[----:B------:R-:W-:Y:S04]  /*383c0*/  STL.64 [R1+0x400], R208 ;  /* 0x000400d001007387 */ /* 0x000fe80000100a00 */
[----:B------:R1:W-:Y:S01]  /*383d0*/  STL.64 [R1+0x408], R210 ;  /* 0x000408d201007387 */ /* 0x0003e20000100a00 */
[C---:B------:R-:W-:Y:S03]  /*383e0*/  HMMA.1688.F32.TF32 R188, R168.reuse, R78, R188 ;  /* 0x0000004ea8bc723c */ /* 0x040fe600000810bc */
[----:B-1----:R-:W4:Y:S04]  /*383f0*/  LDL.LU.64 R210, [R1+0x3240] ;  /* 0x0032400001d27983 */ /* 0x002f280000300a00 */
[----:B------:R-:W4:Y:S04]  /*38400*/  LDL.LU.64 R208, [R1+0x3238] ;  /* 0x0032380001d07983 */ /* 0x000f280000300a00 */
[----:B------:R-:W-:Y:S04]  /*38410*/  STL.64 [R1+0x3f0], R204 ;  /* 0x0003f0cc01007387 */ /* 0x000fe80000100a00 */
[----:B------:R1:W-:Y:S04]  /*38420*/  STL.64 [R1+0x3f8], R206 ;  /* 0x0003f8ce01007387 */ /* 0x0003e80000100a00 */
        /* <DEDUP_REMOVED lines=21> */
[----:B------:R-:W4:Y:S01]  /*38580*/  LDL.LU.64 R188, [R1+0x31d8] ;  /* 0x0031d80001bc7983 */ /* 0x000f220000300a00 */
[----:B------:R-:W-:Y:S01]  /*38590*/  MOV R182, R252 ;  /* 0x000000fc00b67202 */ /* 0x000fe20000000f00 */
[----:B------:R-:W-:Y:S01]  /*385a0*/  IMAD.MOV.U32 R183, RZ, RZ, R2 ;  /* 0x000000ffffb77224 */ /* 0x000fe200078e0002 */
[C---:B------:R-:W-:Y:S08]  /*385b0*/  HMMA.1688.F32.TF32 R172, R168.reuse, R58, R172 ;  /* 0x0000003aa8ac723c */ /* 0x040ff000000810ac */
[----:B--2---:R-:W-:-:S15]  /*385c0*/  HMMA.1688.F32.TF32 R180, R168, R74, R180 ;  /* 0x0000004aa8b4723c */ /* 0x004fde00000810b4 */
[----:B------:R-:W-:-:S04]  /*385d0*/  NOP ;  /* 0x0000000000007918 */ /* 0x000fc80000000000 */
[----:B------:R-:W-:Y:S04]  /*385e0*/  STL.64 [R1+0x660], R180 ;  /* 0x000660b401007387 */ /* 0x000fe80000100a00 */
[----:B------:R1:W-:Y:S02]  /*385f0*/  STL.64 [R1+0x668], R182 ;  /* 0x000668b601007387 */ /* 0x0003e40000100a00 */
[C---:B-1----:R-:W-:Y:S08]  /*38600*/  HMMA.1688.F32.TF32 R180, R168.reuse, R70, R184 ;  /* 0x00000046a8b4723c */ /* 0x042ff000000810b8 */
[C---:B------:R-:W-:Y:S08]  /*38610*/  HMMA.1688.F32.TF32 R184, R168.reuse, R66, R244 ;  /* 0x00000042a8b8723c */ /* 0x040ff000000810f4 */
[C---:B------:R-:W-:Y:S01]  /*38620*/  HMMA.1688.F32.TF32 R132, R168.reuse, R18, R132 ;  /* 0x00000012a884723c */ /* 0x040fe20000081084 */
[----:B---3--:R-:W-:Y:S01]  /*38630*/  LOP3.LUT R2, R0, 0x40, RZ, 0x3c, !PT ;  /* 0x0000004000027812 */ /* 0x008fe200078e3cff */
[----:B------:R-:W-:Y:S01]  /*38640*/  IMAD.MOV.U32 R249, RZ, RZ, R124 ;  /* 0x000000fffff97224 */ /* 0x000fe200078e007c */
[----:B------:R-:W-:Y:S04]  /*38650*/  STL.64 [R1+0x650], R180 ;  /* 0x000650b401007387 */ /* 0x000fe80000100a00 */
[----:B------:R1:W-:Y:S01]  /*38660*/  STL.64 [R1+0x658], R182 ;  /* 0x000658b601007387 */ /* 0x0003e20000100a00 */
[----:B------:R-:W-:Y:S01]  /*38670*/  HMMA.1688.F32.TF32 R120, R168, R126, R120 ;  /* 0x0000007ea878723c */ /* 0x000fe20000081078 */
[----:B------:R-:W-:-:S02]  /*38680*/  MOV R248, R125 ;  /* 0x0000007d00f87202 */ /* 0x000fc40000000f00 */
[----:B------:R-:W-:Y:S04]  /*38690*/  LDS R244, [R250+UR12+0x21080] ;  /* 0x0210800cfaf47984 */ /* 0x000fe80008000800 */
[----:B------:R-:W-:Y:S01]  /*386a0*/  LDS R246, [R250+UR12+0x21480] ;  /* 0x0214800cfaf67984 */ /* 0x000fe20008000800 */
[C---:B-1----:R-:W-:Y:S03]  /*386b0*/  HMMA.1688.F32.TF32 R180, R168.reuse, R62, R176 ;  /* 0x0000003ea8b4723c */ /* 0x042fe600000810b0 */
[----:B------:R-:W-:Y:S04]  /*386c0*/  STL.64 [R1+0x640], R184 ;  /* 0x000640b801007387 */ /* 0x000fe80000100a00 */
[----:B------:R-:W-:Y:S04]  /*386d0*/  STL.64 [R1+0x648], R186 ;  /* 0x000648ba01007387 */ /* 0x000fe80000100a00 */
[----:B------:R-:W-:Y:S01]  /*386e0*/  LDSM.16.M88.4 R124, [R2+UR13+0x800] ;  /* 0x0008000d027c783b */ /* 0x000fe20008000200 */
[C---:B------:R-:W-:Y:S03]  /*386f0*/  HMMA.1688.F32.TF32 R156, R168.reuse, R118, R156 ;  /* 0x00000076a89c723c */ /* 0x040fe6000008109c */
[----:B------:R-:W-:Y:S04]  /*38700*/  LDS R245, [R251+UR12+0x21080] ;  /* 0x0210800cfbf57984 */ /* 0x000fe80008000800 */
[----:B------:R-:W-:Y:S04]  /*38710*/  LDS R247, [R251+UR12+0x21480] ;  /* 0x0214800cfbf77984 */ /* 0x000fe80008000800 */
[----:B------:R-:W-:Y:S04]  /*38720*/  STL.64 [R1+0x630], R180 ;  /* 0x000630b401007387 */ /* 0x000fe80000100a00 */
[----:B------:R-:W-:Y:S04]  /*38730*/  STL.64 [R1+0x638], R182 ;  /* 0x000638b601007387 */ /* 0x000fe80000100a00 */
[----:B------:R-:W-:Y:S04]  /*38740*/  STL.64 [R1+0x620], R172 ;  /* 0x000620ac01007387 */ /* 0x000fe80000100a00 */
[----:B------:R4:W-:Y:S02]  /*38750*/  STL.64 [R1+0x628], R174 ;  /* 0x000628ae01007387 */ /* 0x0009e40000100a00 */
[C---:B----4-:R-:W-:Y:S08]  /*38760*/  HMMA.1688.F32.TF32 R172, R168.reuse, R46, R196 ;  /* 0x0000002ea8ac723c */ /* 0x050ff000000810c4 */
[C---:B------:R-:W-:Y:S08]  /*38770*/  HMMA.1688.F32.TF32 R180, R168.reuse, R50, R192 ;  /* 0x00000032a8b4723c */ /* 0x040ff000000810c0 */
[----:B------:R-:W-:-:S15]  /*38780*/  HMMA.1688.F32.TF32 R176, R168, R54, R188 ;  /* 0x00000036a8b0723c */ /* 0x000fde00000810bc */
[----:B------:R-:W-:-:S04]  /*38790*/  NOP ;  /* 0x0000000000007918 */ /* 0x000fc80000000000 */
[----:B------:R-:W-:Y:S04]  /*387a0*/  STL.64 [R1+0x610], R176 ;  /* 0x000610b001007387 */ /* 0x000fe80000100a00 */
[----:B------:R1:W-:Y:S02]  /*387b0*/  STL.64 [R1+0x618], R178 ;  /* 0x000618b201007387 */ /* 0x0003e40000100a00 */
        /* <DEDUP_REMOVED lines=19> */
[----:B------:R1:W-:Y:S04]  /*388f0*/  STL.64 [R1+0x5a8], R138 ;  /* 0x0005a88a01007387 */ /* 0x0003e80000100a00 */
[----:B------:R-:W-:Y:S04]  /*38900*/  LDS R176, [R250+UR12+0x21000] ;  /* 0x0210000cfab07984 */ /* 0x000fe80008000800 */
[----:B------:R-:W-:Y:S01]  /*38910*/  LDS R178, [R250+UR12+0x21400] ;  /* 0x0214000cfab27984 */ /* 0x000fe20008000800 */
[C---:B-1----:R-:W-:Y:S03]  /*38920*/  HMMA.1688.F32.TF32 R136, R168.reuse, R14, R220 ;  /* 0x0000000ea888723c */ /* 0x042fe600000810dc */
[----:B------:R-:W-:Y:S04]  /*38930*/  LDS R177, [R251+UR12+0x21000] ;  /* 0x0210000cfbb17984 */ /* 0x000fe80008000800 */
[----:B------:R-:W-:Y:S04]  /*38940*/  STL.64 [R1+0x590], R172 ;  /* 0x000590ac01007387 */ /* 0x000fe80000100a00 */
[----:B------:R-:W-:Y:S04]  /*38950*/  STL.64 [R1+0x598], R174 ;  /* 0x000598ae01007387 */ /* 0x000fe80000100a00 */
[----:B------:R-:W-:Y:S04]  /*38960*/  LDS R179, [R251+UR12+0x21400] ;  /* 0x0214000cfbb37984 */ /* 0x000fe80008000800 */
[----:B------:R-:W-:Y:S04]  /*38970*/  STL.64 [R1+0x570], R136 ;  /* 0x0005708801007387 */ /* 0x000fe80000100a00 */
[----:B------:R-:W-:Y:S04]  /*38980*/  STL.64 [R1+0x580], R132 ;  /* 0x0005808401007387 */ /* 0x000fe80000100a00 */
[----:B------:R1:W-:Y:S02]  /*38990*/  STL.64 [R1+0x588], R134 ;  /* 0x0005888601007387 */ /* 0x0003e40000100a00 */
[----:B-1----:R-:W-:Y:S02]  /*389a0*/  HMMA.1688.F32.TF32 R132, R168, R10, R224 ;  /* 0x0000000aa884723c */ /* 0x002fe400000810e0 */
[----:B------:R1:W-:Y:S01]  /*389b0*/  STL [R1+0x578], R138 ;  /* 0x0005788a01007387 */ /* 0x0003e20000100800 */
[----:B------:R-:W-:-:S05]  /*389c0*/  IMAD.MOV.U32 R252, RZ, RZ, R139 ;  /* 0x000000fffffc7224 */ /* 0x000fca00078e008b */
[C---:B------:R-:W-:Y:S08]  /*389d0*/  HMMA.1688.F32.TF32 R172, R168.reuse, R6, R228 ;  /* 0x00000006a8ac723c */ /* 0x040ff000000810e4 */
[C---:B-1----:R-:W-:Y:S01]  /*389e0*/  HMMA.1688.F32.TF32 R136, R168.reuse, R154, R232 ;  /* 0x0000009aa888723c */ /* 0x042fe200000810e8 */
[----:B------:R-:W-:Y:S04]  /*389f0*/  LDS R233, [R129+UR12+0x21080] ;  /* 0x0210800c81e97984 */ /* 0x000fe80008000800 */
[----:B------:R-:W-:Y:S04]  /*38a00*/  STL.64 [R1+0x530], R132 ;  /* 0x0005308401007387 */ /* 0x000fe80000100a00 */
[----:B------:R1:W-:Y:S04]  /*38a10*/  STL.64 [R1+0x538], R134 ;  /* 0x0005388601007387 */ /* 0x0003e80000100a00 */
[----:B------:R-:W-:Y:S04]  /*38a20*/  LDS R235, [R129+UR12+0x21480] ;  /* 0x0214800c81eb7984 */ /* 0x000fe80008000800 */
[----:B------:R-:W-:Y:S01]  /*38a30*/  LDS R232, [R3+UR12+0x21080] ;  /* 0x0210800c03e87984 */ /* 0x000fe20008000800 */
[----:B-1----:R-:W-:Y:S03]  /*38a40*/  HMMA.1688.F32.TF32 R132, R168, R130, R236 ;  /* 0x00000082a884723c */ /* 0x002fe600000810ec */
[----:B------:R-:W-:Y:S04]  /*38a50*/  STL.64 [R1+0x520], R172 ;  /* 0x000520ac01007387 */ /* 0x000fe80000100a00 */
[----:B------:R-:W-:Y:S04]  /*38a60*/  STL.64 [R1+0x528], R174 ;  /* 0x000528ae01007387 */ /* 0x000fe80000100a00 */
[----:B------:R-:W-:Y:S04]  /*38a70*/  LDS R173, [R129+UR12+0x21000] ;  /* 0x0210000c81ad7984 */ /* 0x000fe80008000800 */
[----:B------:R-:W-:Y:S04]  /*38a80*/  LDS R175, [R129+UR12+0x21400] ;  /* 0x0214000c81af7984 */ /* 0x000fe80008000800 */
[----:B------:R-:W-:Y:S04]  /*38a90*/  LDS R172, [R3+UR12+0x21000] ;  /* 0x0210000c03ac7984 */ /* 0x000fe80008000800 */
[----:B------:R-:W-:Y:S04]  /*38aa0*/  LDS R174, [R3+UR12+0x21400] ;  /* 0x0214000c03ae7984 */ /* 0x000fe80008000800 */
[----:B------:R-:W1:Y:S04]  /*38ab0*/  LDSM.16.M88.4 R128, [R2+UR13] ;  /* 0x0000000d0280783b */ /* 0x000e680008000200 */
[----:B------:R-:W2:Y:S04]  /*38ac0*/  LDS R234, [R3+UR12+0x21480] ;  /* 0x0214800c03ea7984 */ /* 0x000ea80008000800 */
[----:B------:R-:W-:Y:S04]  /*38ad0*/  STL.64 [R1+0x310], R136 ;  /* 0x0003108801007387 */ /* 0x000fe80000100a00 */
[----:B------:R-:W-:Y:S04]  /*38ae0*/  STL.64 [R1+0x318], R138 ;  /* 0x0003188a01007387 */ /* 0x000fe80000100a00 */
[----:B------:R-:W-:Y:S04]  /*38af0*/  STL.64 [R1+0x2e0], R132 ;  /* 0x0002e08401007387 */ /* 0x000fe80000100a00 */
[----:B------:R-:W-:Y:S04]  /*38b00*/  STL.64 [R1+0x2e8], R134 ;  /* 0x0002e88601007387 */ /* 0x000fe80000100a00 */
[----:B------:R-:W-:Y:S01]  /*38b10*/  STL [R1+0x2e68], R0 ;  /* 0x002e680001007387 */ /* 0x000fe20000100800 */
[----:B------:R-:W-:-:S03]  /*38b20*/  IMAD.MOV.U32 R250, RZ, RZ, R117 ;  /* 0x000000fffffa7224 */ /* 0x000fc600078e0075 */
[----:B------:R-:W-:Y:S01]  /*38b30*/  STL.64 [R1+0x280], R120 ;  /* 0x0002807801007387 */ /* 0x000fe20000100a00 */
[----:B------:R-:W-:-:S03]  /*38b40*/  MOV R251, R116 ;  /* 0x0000007400fb7202 */ /* 0x000fc60000000f00 */
[----:B------:R-:W-:Y:S01]  /*38b50*/  STL.64 [R1+0x288], R122 ;  /* 0x0002887a01007387 */ /* 0x000fe20000100a00 */
[C---:B------:R-:W-:Y:S03]  /*38b60*/  HMMA.1688.F32.TF32 R160, R168.reuse, R114, R160 ;  /* 0x00000072a8a0723c */ /* 0x040fe600000810a0 */
[----:B------:R-:W3:Y:S01]  /*38b70*/  LDSM.16.M88.4 R120, [R2+UR13+0x1000] ;  /* 0x0010000d0278783b */ /* 0x000ee20008000200 */
[----:B------:R-:W-:Y:S02]  /*38b80*/  IMAD.MOV.U32 R180, RZ, RZ, R113 ;  /* 0x000000ffffb47224 */ /* 0x000fe400078e0071 */
[----:B------:R-:W-:Y:S01]  /*38b90*/  IMAD.MOV.U32 R181, RZ, RZ, R112 ;  /* 0x000000ffffb57224 */ /* 0x000fe200078e0070 */
[----:B------:R-:W4:Y:S01]  /*38ba0*/  LDSM.16.M88.4 R116, [R2+UR13+0x1800] ;  /* 0x0018000d0274783b */ /* 0x000f220008000200 */
[----:B------:R-:W-:Y:S01]  /*38bb0*/  HMMA.1688.F32.TF32 R164, R168, R110, R164 ;  /* 0x0000006ea8a4723c */ /* 0x000fe200000810a4 */
[----:B------:R-:W-:Y:S01]  /*38bc0*/  MOV R182, R109 ;  /* 0x0000006d00b67202 */ /* 0x000fe20000000f00 */
[----:B------:R-:W-:Y:S01]  /*38bd0*/  IMAD.MOV.U32 R183, RZ, RZ, R108 ;  /* 0x000000ffffb77224 */ /* 0x000fe200078e006c */
[----:B------:R-:W4:Y:S04]  /*38be0*/  LDSM.16.M88.4 R112, [R2+UR13+0x2000] ;  /* 0x0020000d0270783b */ /* 0x000f280008000200 */
[----:B------:R-:W4:Y:S01]  /*38bf0*/  LDSM.16.M88.4 R108, [R2+UR13+0x2800] ;  /* 0x0028000d026c783b */ /* 0x000f220008000200 */
[----:B------:R-:W-:Y:S01]  /*38c00*/  MOV R86, R93 ;  /* 0x0000005d00567202 */ /* 0x000fe20000000f00 */
[----:B------:R-:W-:-:S02]  /*38c10*/  IMAD.MOV.U32 R87, RZ, RZ, R92 ;  /* 0x000000ffff577224 */ /* 0x000fc400078e005c */
[----:B------:R-:W-:Y:S02]  /*38c20*/  IMAD.MOV.U32 R90, RZ, RZ, R101 ;  /* 0x000000ffff5a7224 */ /* 0x000fe400078e0065 */
[----:B------:R-:W-:Y:S01]  /*38c30*/  IMAD.MOV.U32 R91, RZ, RZ, R100 ;  /* 0x000000ffff5b7224 */ /* 0x000fe200078e0064 */
[----:B------:R-:W-:Y:S01]  /*38c40*/  MOV R106, R61 ;  /* 0x0000003d006a7202 */ /* 0x000fe20000000f00 */
[----:B------:R-:W-:Y:S01]  /*38c50*/  IMAD.MOV.U32 R107, RZ, RZ, R60 ;  /* 0x000000ffff6b7224 */ /* 0x000fe200078e003c */
[----:B------:R-:W-:Y:S01]  /*38c60*/  MOV R185, R56 ;  /* 0x0000003800b97202 */ /* 0x000fe20000000f00 */
[-C--:B-1----:R-:W-:Y:S01]  /*38c70*/  HMMA.1688.F32.TF32 R60, R172, R128.reuse, R84 ;  /* 0x00000080ac3c723c */ /* 0x082fe20000081054 */
[----:B------:R-:W-:Y:S02]  /*38c80*/  IMAD.MOV.U32 R184, RZ, RZ, R57 ;  /* 0x000000ffffb87224 */ /* 0x000fe400078e0039 */
[----:B------:R-:W-:Y:S02]  /*38c90*/  IMAD.MOV.U32 R186, RZ, RZ, R53 ;  /* 0x000000ffffba7224 */ /* 0x000fe400078e0035 */
[----:B------:R-:W-:Y:S01]  /*38ca0*/  IMAD.MOV.U32 R187, RZ, RZ, R52 ;  /* 0x000000ffffbb7224 */ /* 0x000fe200078e0034 */
[----:B------:R-:W-:Y:S02]  /*38cb0*/  STL [R1+0x3194], R130 ;  /* 0x0031948201007387 */ /* 0x000fe40000100800 */
[----:B--2---:R-:W-:Y:S02]  /*38cc0*/  HMMA.1688.F32.TF32 R56, R232, R128, R88 ;  /* 0x00000080e838723c */ /* 0x004fe40000081058 */
[----:B------:R-:W-:Y:S01]  /*38cd0*/  STL [R1+0x3190], R131 ;  /* 0x0031908301007387 */ /* 0x000fe20000100800 */
[----:B------:R-:W-:Y:S01]  /*38ce0*/  IMAD.MOV.U32 R92, RZ, RZ, R81 ;  /* 0x000000ffff5c7224 */ /* 0x000fe200078e0051 */
[----:B------:R-:W-:Y:S01]  /*38cf0*/  MOV R93, R80 ;  /* 0x00000050005d7202 */ /* 0x000fe20000000f00 */
[----:B------:R-:W-:-:S02]  /*38d00*/  IMAD.MOV.U32 R94, RZ, RZ, R77 ;  /* 0x000000ffff5e7224 */ /* 0x000fc400078e004d */
[----:B------:R-:W-:Y:S01]  /*38d10*/  IMAD.MOV.U32 R95, RZ, RZ, R76 ;  /* 0x000000ffff5f7224 */ /* 0x000fe200078e004c */
[-C--:B------:R-:W-:Y:S01]  /*38d20*/  HMMA.1688.F32.TF32 R52, R176, R128.reuse, R140 ;  /* 0x00000080b034723c */ /* 0x080fe2000008108c */
[----:B------:R-:W-:Y:S04]  /*38d30*/  STL [R1+0x319c], R126 ;  /* 0x00319c7e01007387 */ /* 0x000fe80000100800 */
[----:B------:R-:W-:Y:S04]  /*38d40*/  STL [R1+0x3198], R127 ;  /* 0x0031987f01007387 */ /* 0x000fe80000100800 */
[----:B---3--:R-:W-:Y:S04]  /*38d50*/  STL [R1+0x31a4], R122 ;  /* 0x0031a47a01007387 */ /* 0x008fe80000100800 */
[----:B------:R-:W-:Y:S04]  /*38d60*/  STL [R1+0x31a0], R123 ;  /* 0x0031a07b01007387 */ /* 0x000fe80000100800 */
[----:B----4-:R-:W-:Y:S04]  /*38d70*/  STL [R1+0x31ac], R118 ;  /* 0x0031ac7601007387 */ /* 0x010fe80000100800 */
[----:B------:R-:W-:Y:S04]  /*38d80*/  STL [R1+0x31a8], R119 ;  /* 0x0031a87701007387 */ /* 0x000fe80000100800 */
[----:B------:R-:W-:Y:S04]  /*38d90*/  STL [R1+0x31b4], R114 ;  /* 0x0031b47201007387 */ /* 0x000fe80000100800 */
[----:B------:R-:W-:Y:S04]  /*38da0*/  STL [R1+0x31b0], R115 ;  /* 0x0031b07301007387 */ /* 0x000fe80000100800 */
[----:B------:R-:W-:Y:S04]  /*38db0*/  STL [R1+0x30d8], R110 ;  /* 0x0030d86e01007387 */ /* 0x000fe80000100800 */
[----:B------:R-:W-:Y:S04]  /*38dc0*/  STL [R1+0x30d4], R111 ;  /* 0x0030d46f01007387 */ /* 0x000fe80000100800 */
[----:B------:R-:W-:Y:S04]  /*38dd0*/  STL.64 [R1+0x260], R60 ;  /* 0x0002603c01007387 */ /* 0x000fe80000100a00 */
[----:B------:R1:W-:Y:S04]  /*38de0*/  STL.64 [R1+0x268], R62 ;  /* 0x0002683e01007387 */ /* 0x0003e80000100a00 */
[----:B------:R-:W-:Y:S04]  /*38df0*/  STL.64 [R1+0x540], R56 ;  /* 0x0005403801007387 */ /* 0x000fe80000100a00 */
[----:B------:R2:W-:Y:S01]  /*38e00*/  STL.64 [R1+0x548], R58 ;  /* 0x0005483a01007387 */ /* 0x0005e20000100a00 */
[----:B-1----:R-:W-:Y:S03]  /*38e10*/  HMMA.1688.F32.TF32 R60, R244, R128, R156 ;  /* 0x00000080f43c723c */ /* 0x002fe6000008109c */
[----:B------:R-:W-:Y:S04]  /*38e20*/  STL.64 [R1+0x560], R52 ;  /* 0x0005603401007387 */ /* 0x000fe80000100a00 */
[----:B------:R1:W-:Y:S01]  /*38e30*/  STL.64 [R1+0x568], R54 ;  /* 0x0005683601007387 */ /* 0x0003e20000100a00 */
[-C--:B--2---:R-:W-:Y:S01]  /*38e40*/  HMMA.1688.F32.TF32 R56, R172, R124.reuse, R92 ;  /* 0x0000007cac38723c */ /* 0x084fe2000008105c */
[----:B------:R-:W-:Y:S01]  /*38e50*/  IMAD.MOV.U32 R98, RZ, RZ, R105 ;  /* 0x000000ffff627224 */ /* 0x000fe200078e0069 */
[----:B------:R-:W-:Y:S01]  /*38e60*/  MOV R99, R104 ;  /* 0x0000006800637202 */ /* 0x000fe20000000f00 */
[----:B------:R-:W-:Y:S01]  /*38e70*/  IMAD.MOV.U32 R101, RZ, RZ, R72 ;  /* 0x000000ffff657224 */ /* 0x000fe200078e0048 */
[----:B------:R-:W-:Y:S01]  /*38e80*/  MOV R100, R73 ;  /* 0x0000004900647202 */ /* 0x000fe20000000f00 */
[----:B------:R-:W-:Y:S01]  /*38e90*/  IMAD.MOV.U32 R102, RZ, RZ, R69 ;  /* 0x000000ffff667224 */ /* 0x000fe200078e0045 */
[----:B------:R-:W-:Y:S01]  /*38ea0*/  MOV R103, R68 ;  /* 0x0000004400677202 */ /* 0x000fe20000000f00 */
[----:B------:R-:W-:Y:S01]  /*38eb0*/  LDSM.16.M88.4 R88, [R2+UR13+0x5000] ;  /* 0x0050000d0258783b */ /* 0x000fe20008000200 */
[-C--:B-1----:R-:W-:Y:S03]  /*38ec0*/  HMMA.1688.F32.TF32 R52, R176, R124.reuse, R144 ;  /* 0x0000007cb034723c */ /* 0x082fe60000081090 */
[----:B------:R-:W-:Y:S04]  /*38ed0*/  STL.64 [R1+0x710], R60 ;  /* 0x0007103c01007387 */ /* 0x000fe80000100a00 */
[----:B------:R1:W-:Y:S04]  /*38ee0*/  STL.64 [R1+0x718], R62 ;  /* 0x0007183e01007387 */ /* 0x0003e80000100a00 */
[----:B------:R-:W-:Y:S04]  /*38ef0*/  STL.64 [R1+0x220], R56 ;  /* 0x0002203801007387 */ /* 0x000fe80000100a00 */
[----:B------:R2:W-:Y:S01]  /*38f00*/  STL.64 [R1+0x228], R58 ;  /* 0x0002283a01007387 */ /* 0x0005e20000100a00 */
[-C--:B-1----:R-:W-:Y:S03]  /*38f10*/  HMMA.1688.F32.TF32 R60, R232, R124.reuse, R96 ;  /* 0x0000007ce83c723c */ /* 0x082fe60000081060 */
[----:B------:R-:W-:Y:S04]  /*38f20*/  STL.64 [R1+0x550], R52 ;  /* 0x0005503401007387 */ /* 0x000fe80000100a00 */
[----:B------:R1:W-:Y:S01]  /*38f30*/  STL.64 [R1+0x558], R54 ;  /* 0x0005583601007387 */ /* 0x0003e20000100a00 */
[----:B--2---:R-:W-:Y:S01]  /*38f40*/  HMMA.1688.F32.TF32 R56, R244, R124, R160 ;  /* 0x0000007cf438723c */ /* 0x004fe200000810a0 */
[----:B------:R-:W-:-:S02]  /*38f50*/  IMAD.MOV.U32 R104, RZ, RZ, R65 ;  /* 0x000000ffff687224 */ /* 0x000fc400078e0041 */
[----:B------:R-:W-:Y:S01]  /*38f60*/  LDSM.16.M88.4 R96, [R2+UR13+0x4000] ;  /* 0x0040000d0260783b */ /* 0x000fe20008000200 */
[----:B------:R-:W-:-:S03]  /*38f70*/  IMAD.MOV.U32 R105, RZ, RZ, R64 ;  /* 0x000000ffff697224 */ /* 0x000fc600078e0040 */
[----:B------:R-:W-:Y:S01]  /*38f80*/  LDSM.16.M88.4 R92, [R2+UR13+0x4800] ;  /* 0x0048000d025c783b */ /* 0x000fe20008000200 */
[----:B-1----:R-:W-:Y:S03]  /*38f90*/  HMMA.1688.F32.TF32 R52, R172, R120, R100 ;  /* 0x00000078ac34723c */ /* 0x002fe60000081064 */
[----:B------:R-:W-:Y:S04]  /*38fa0*/  LDSM.16.M88.4 R100, [R2+UR13+0x3800] ;  /* 0x0038000d0264783b */ /* 0x000fe80008000200 */
[----:B------:R-:W-:Y:S04]  /*38fb0*/  STL.64 [R1+0x200], R60 ;  /* 0x0002003c01007387 */ /* 0x000fe80000100a00 */
[----:B------:R-:W-:Y:S04]  /*38fc0*/  STL.64 [R1+0x208], R62 ;  /* 0x0002083e01007387 */ /* 0x000fe80000100a00 */
[----:B------:R-:W-:Y:S04]  /*38fd0*/  STL.64 [R1+0x6c0], R56 ;  /* 0x0006c03801007387 */ /* 0x000fe80000100a00 */
[----:B------:R-:W-:Y:S01]  /*38fe0*/  STL.64 [R1+0x6c8], R58 ;  /* 0x0006c83a01007387 */ /* 0x000fe20000100a00 */
[----:B------:R-:W-:Y:S01]  /*38ff0*/  MOV R114, R54 ;  /* 0x0000003600727202 */ /* 0x000fe20000000f00 */
[----:B------:R-:W-:-:S02]  /*39000*/  IMAD.MOV.U32 R115, RZ, RZ, R55 ;  /* 0x000000ffff737224 */ /* 0x000fc400078e0037 */
[----:B------:R1:W-:Y:S04]  /*39010*/  STL.64 [R1+0x1f0], R52 ;  /* 0x0001f03401007387 */ /* 0x0003e80000100a00 */
[----:B------:R-:W-:Y:S04]  /*39020*/  LDSM.16.M88.4 R84, [R2+UR13+0x5800] ;  /* 0x0058000d0254783b */ /* 0x000fe80008000200 */
[----:B------:R-:W-:Y:S01]  /*39030*/  LDSM.16.M88.4 R80, [R2+UR13+0x6000] ;  /* 0x0060000d0250783b */ /* 0x000fe20008000200 */
[----:B-1----:R-:W-:Y:S03]  /*39040*/  HMMA.1688.F32.TF32 R52, R176, R120, R148 ;  /* 0x00000078b034723c */ /* 0x002fe60000081094 */
[----:B------:R-:W-:Y:S04]  /*39050*/  LDSM.16.M88.4 R76, [R2+UR13+0x6800] ;  /* 0x0068000d024c783b */ /* 0x000fe80008000200 */
[----:B------:R-:W-:Y:S04]  /*39060*/  LDSM.16.M88.4 R72, [R2+UR13+0x7000] ;  /* 0x0070000d0248783b */ /* 0x000fe80008000200 */
[----:B------:R-:W-:Y:S04]  /*39070*/  LDSM.16.M88.4 R68, [R2+UR13+0x7800] ;  /* 0x0078000d0244783b */ /* 0x000fe80008000200 */
[----:B------:R-:W-:Y:S04]  /*39080*/  LDSM.16.M88.4 R64, [R2+UR13+0x8000] ;  /* 0x0080000d0240783b */ /* 0x000fe80008000200 */
[----:B------:R-:W-:Y:S04]  /*39090*/  STL.64 [R1+0x240], R52 ;  /* 0x0002403401007387 */ /* 0x000fe80000100a00 */
[----:B------:R1:W-:Y:S02]  /*390a0*/  STL.64 [R1+0x248], R54 ;  /* 0x0002483601007387 */ /* 0x0003e40000100a00 */
[----:B-1----:R-:W-:Y:S08]  /*390b0*/  HMMA.1688.F32.TF32 R52, R172, R116, R180 ;  /* 0x00000074ac34723c */ /* 0x002ff000000810b4 */
[----:B------:R-:W-:Y:S01]  /*390c0*/  HMMA.1688.F32.TF32 R60, R232, R120, R104 ;  /* 0x00000078e83c723c */ /* 0x000fe20000081068 */
[----:B------:R-:W1:Y:S10]  /*390d0*/  LDSM.16.M88.4 R104, [R2+UR13+0x3000] ;  /* 0x0030000d0268783b */ /* 0x000e740008000200 */
[----:B------:R-:W-:Y:S01]  /*390e0*/  IMAD.MOV.U32 R118, RZ, RZ, R52 ;  /* 0x000000ffff767224 */ /* 0x000fe200078e0034 */
[----:B------:R-:W-:Y:S01]  /*390f0*/  MOV R119, R53 ;  /* 0x0000003500777202 */ /* 0x000fe20000000f00 */
[----:B------:R-:W-:-:S02]  /*39100*/  IMAD.MOV.U32 R122, RZ, RZ, R54 ;  /* 0x000000ffff7a7224 */ /* 0x000fc400078e0036 */
[----:B------:R-:W-:Y:S02]  /*39110*/  IMAD.MOV.U32 R123, RZ, RZ, R55 ;  /* 0x000000ffff7b7224 */ /* 0x000fe400078e0037 */
[----:B------:R-:W-:Y:S08]  /*39120*/  HMMA.1688.F32.TF32 R52, R172, R112, R184 ;  /* 0x00000070ac34723c */ /* 0x000ff000000810b8 */
[----:B------:R-:W-:Y:S01]  /*39130*/  HMMA.1688.F32.TF32 R56, R244, R120, R164 ;  /* 0x00000078f438723c */ /* 0x000fe200000810a4 */
[----:B------:R-:W-:Y:S01]  /*39140*/  MOV R184, R9 ;  /* 0x0000000900b87202 */ /* 0x000fe20000000f00 */
[----:B------:R-:W-:-:S02]  /*39150*/  IMAD.MOV.U32 R185, RZ, RZ, R8 ;  /* 0x000000ffffb97224 */ /* 0x000fc400078e0008 */
[----:B------:R-:W2:Y:S01]  /*39160*/  LDSM.16.M88.4 R8, [R2+UR13+0x8800] ;  /* 0x0088000d0208783b */ /* 0x000ea20008000200 */
[----:B------:R-:W-:-:S06]  /*39170*/  IMAD.MOV.U32 R180, RZ, RZ, R49 ;  /* 0x000000ffffb47224 */ /* 0x000fcc00078e0031 */
[----:B------:R-:W-:Y:S01]  /*39180*/  MOV R126, R52 ;  /* 0x00000034007e7202 */ /* 0x000fe20000000f00 */
[----:B------:R-:W-:Y:S01]  /*39190*/  IMAD.MOV.U32 R127, RZ, RZ, R53 ;  /* 0x000000ffff7f7224 */ /* 0x000fe200078e0035 */
[----:B------:R-:W-:Y:S01]  /*391a0*/  MOV R131, R55 ;  /* 0x0000003700837202 */ /* 0x000fe20000000f00 */
[----:B------:R-:W-:Y:S02]  /*391b0*/  IMAD.MOV.U32 R130, RZ, RZ, R54 ;  /* 0x000000ffff827224 */ /* 0x000fe400078e0036 */
[----:B------:R-:W-:Y:S01]  /*391c0*/  HMMA.1688.F32.TF32 R52, R172, R108, R248 ;  /* 0x0000006cac34723c */ /* 0x000fe200000810f8 */
[----:B------:R-:W-:Y:S01]  /*391d0*/  IMAD.MOV.U32 R181, RZ, RZ, R48 ;  /* 0x000000ffffb57224 */ /* 0x000fe200078e0030 */
[----:B------:R-:W-:Y:S01]  /*391e0*/  MOV R182, R45 ;  /* 0x0000002d00b67202 */ /* 0x000fe20000000f00 */
[----:B------:R-:W3:Y:S01]  /*391f0*/  LDSM.16.M88.4 R48, [R2+UR13+0x9000] ;  /* 0x0090000d0230783b */ /* 0x000ee20008000200 */
[----:B------:R-:W-:Y:S01]  /*39200*/  IMAD.MOV.U32 R183, RZ, RZ, R44 ;  /* 0x000000ffffb77224 */ /* 0x000fe200078e002c */
[----:B------:R-:W-:Y:S01]  /*39210*/  MOV R197, R16 ;  /* 0x0000001000c57202 */ /* 0x000fe20000000f00 */
[----:B------:R-:W-:Y:S01]  /*39220*/  IMAD.MOV.U32 R196, RZ, RZ, R17 ;  /* 0x000000ffffc47224 */ /* 0x000fe200078e0011 */
[----:B------:R-:W4:Y:S01]  /*39230*/  LDSM.16.M88.4 R44, [R2+UR13+0x9800] ;  /* 0x0098000d022c783b */ /* 0x000f220008000200 */
[----:B------:R-:W-:Y:S01]  /*39240*/  IMAD.MOV.U32 R186, RZ, RZ, R5 ;  /* 0x000000ffffba7224 */ /* 0x000fe200078e0005 */
[----:B------:R-:W-:-:S02]  /*39250*/  MOV R187, R4 ;  /* 0x0000000400bb7202 */ /* 0x000fc40000000f00 */
[----:B------:R-:W-:Y:S04]  /*39260*/  STL.64 [R1+0x1e0], R60 ;  /* 0x0001e03c01007387 */ /* 0x000fe80000100a00 */
[----:B------:R-:W1:Y:S04]  /*39270*/  LDSM.16.M88.4 R16, [R2+UR13+0xa000] ;  /* 0x00a0000d0210783b */ /* 0x000e680008000200 */
[----:B------:R-:W-:Y:S01]  /*39280*/  STL.64 [R1+0x1e8], R62 ;  /* 0x0001e83e01007387 */ /* 0x000fe20000100a00 */
[----:B------:R-:W-:-:S03]  /*39290*/  MOV R188, R33 ;  /* 0x0000002100bc7202 */ /* 0x000fc60000000f00 */
[----:B------:R-:W-:Y:S01]  /*392a0*/  STL.64 [R1+0x6b0], R56 ;  /* 0x0006b03801007387 */ /* 0x000fe20000100a00 */
[----:B------:R-:W-:-:S03]  /*392b0*/  IMAD.MOV.U32 R189, RZ, RZ, R32 ;  /* 0x000000ffffbd7224 */ /* 0x000fc600078e0020 */
[----:B------:R-:W2:Y:S04]  /*392c0*/  LDSM.16.M88.4 R4, [R2+UR13+0xa800] ;  /* 0x00a8000d0204783b */ /* 0x000ea80008000200 */
[----:B------:R-:W-:Y:S01]  /*392d0*/  STL.64 [R1+0x6b8], R58 ;  /* 0x0006b83a01007387 */ /* 0x000fe20000100a00 */
[----:B------:R-:W-:-:S03]  /*392e0*/  IMAD.MOV.U32 R248, RZ, RZ, R41 ;  /* 0x000000fffff87224 */ /* 0x000fc600078e0029 */
[----:B------:R-:W2:Y:S01]  /*392f0*/  LDSM.16.M88.4 R56, [R2+UR13+0xb000] ;  /* 0x00b0000d0238783b */ /* 0x000ea20008000200 */
[----:B------:R-:W-:-:S03]  /*39300*/  MOV R249, R40 ;  /* 0x0000002800f97202 */ /* 0x000fc60000000f00 */
[----:B------:R-:W2:Y:S01]  /*39310*/  LDSM.16.M88.4 R32, [R2+UR13+0xb800] ;  /* 0x00b8000d0220783b */ /* 0x000ea20008000200 */
[----:B------:R-:W-:Y:S02]  /*39320*/  IMAD.MOV.U32 R198, RZ, RZ, R13 ;  /* 0x000000ffffc67224 */ /* 0x000fe400078e000d */
[----:B------:R-:W-:Y:S01]  /*39330*/  IMAD.MOV.U32 R199, RZ, RZ, R12 ;  /* 0x000000ffffc77224 */ /* 0x000fe200078e000c */
[----:B------:R-:W2:Y:S01]  /*39340*/  LDSM.16.M88.4 R40, [R2+UR13+0xc000] ;  /* 0x00c0000d0228783b */ /* 0x000ea20008000200 */
[----:B------:R-:W-:Y:S01]  /*39350*/  MOV R194, R21 ;  /* 0x0000001500c27202 */ /* 0x000fe20000000f00 */
[----:B------:R-:W-:Y:S02]  /*39360*/  IMAD.MOV.U32 R195, RZ, RZ, R20 ;  /* 0x000000ffffc37224 */ /* 0x000fe400078e0014 */
[----:B------:R-:W-:Y:S04]  /*39370*/  STL.64 [R1+0x1b0], R52 ;  /* 0x0001b03401007387 */ /* 0x000fe80000100a00 */
[----:B------:R-:W2:Y:S04]  /*39380*/  LDSM.16.M88.4 R12, [R2+UR13+0xc800] ;  /* 0x00c8000d020c783b */ /* 0x000ea80008000200 */
[----:B------:R-:W-:Y:S01]  /*39390*/  STL.64 [R1+0x1b8], R54 ;  /* 0x0001b83601007387 */ /* 0x000fe20000100a00 */
[----:B------:R-:W-:-:S03]  /*393a0*/  IMAD.MOV.U32 R250, RZ, RZ, R37 ;  /* 0x000000fffffa7224 */ /* 0x000fc600078e0025 */
[----:B-1----:R-:W-:Y:S01]  /*393b0*/  STL [R1+0x30cc], R106 ;  /* 0x0030cc6a01007387 */ /* 0x002fe20000100800 */
[----:B------:R-:W-:-:S03]  /*393c0*/  IMAD.MOV.U32 R251, RZ, RZ, R36 ;  /* 0x000000fffffb7224 */ /* 0x000fc600078e0024 */
[----:B------:R-:W1:Y:S04]  /*393d0*/  LDSM.16.M88.4 R20, [R2+UR13+0xd000] ;  /* 0x00d0000d0214783b */ /* 0x000e680008000200 */
[----:B------:R-:W-:Y:S01]  /*393e0*/  STL [R1+0x30c8], R107 ;  /* 0x0030c86b01007387 */ /* 0x000fe20000100800 */
[----:B------:R-:W-:-:S03]  /*393f0*/  IMAD.MOV.U32 R192, RZ, RZ, R25 ;  /* 0x000000ffffc07224 */ /* 0x000fc600078e0019 */
[----:B------:R-:W-:Y:S01]  /*39400*/  STL [R1+0x30c4], R102 ;  /* 0x0030c46601007387 */ /* 0x000fe20000100800 */
[----:B------:R-:W-:-:S03]  /*39410*/  IMAD.MOV.U32 R193, RZ, RZ, R24 ;  /* 0x000000ffffc17224 */ /* 0x000fc600078e0018 */
[----:B------:R-:W1:Y:S04]  /*39420*/  LDSM.16.M88.4 R52, [R2+UR13+0xd800] ;  /* 0x00d8000d0234783b */ /* 0x000e680008000200 */
[----:B------:R-:W-:Y:S01]  /*39430*/  STL [R1+0x30c0], R103 ;  /* 0x0030c06701007387 */ /* 0x000fe20000100800 */
[----:B------:R-:W-:-:S03]  /*39440*/  IMAD.MOV.U32 R190, RZ, RZ, R29 ;  /* 0x000000ffffbe7224 */ /* 0x000fc600078e001d */
[----:B------:R-:W-:Y:S01]  /*39450*/  STL [R1+0x30dc], R98 ;  /* 0x0030dc6201007387 */ /* 0x000fe20000100800 */
[----:B------:R-:W-:-:S03]  /*39460*/  MOV R191, R28 ;  /* 0x0000001c00bf7202 */ /* 0x000fc60000000f00 */
[----:B------:R-:W1:Y:S04]  /*39470*/  LDSM.16.M88.4 R36, [R2+UR13+0xe000] ;  /* 0x00e0000d0224783b */ /* 0x000e680008000200 */
[----:B------:R-:W-:Y:S04]  /*39480*/  STL [R1+0x30d0], R99 ;  /* 0x0030d06301007387 */ /* 0x000fe80000100800 */
[----:B------:R-:W-:Y:S04]  /*39490*/  STL [R1+0x30e4], R94 ;  /* 0x0030e45e01007387 */ /* 0x000fe80000100800 */
        /* <DEDUP_REMOVED lines=18> */
[----:B--2---:R-:W-:Y:S04]  /*395c0*/  STL [R1+0x3124], R10 ;  /* 0x0031240a01007387 */ /* 0x004fe80000100800 */
        /* <DEDUP_REMOVED lines=8> */
[----:B------:R-:W-:Y:S01]  /*39650*/  STL [R1+0x3140], R7 ;  /* 0x0031400701007387 */ /* 0x000fe20000100800 */
[C---:B------:R-:W-:Y:S03]  /*39660*/  HMMA.1688.F32.TF32 R132, R172.reuse, R104, R184 ;  /* 0x00000068ac84723c */ /* 0x040fe600000810b8 */
        /* <DEDUP_REMOVED lines=21> */
[----:B------:R-:W2:Y:S04]  /*397c0*/  LDL.LU R184, [R1+0x7b0] ;  /* 0x0007b00001b87983 */ /* 0x000ea80000300800 */
[----:B------:R-:W-:Y:S04]  /*397d0*/  STL.64 [R1+0x1a0], R132 ;  /* 0x0001a08401007387 */ /* 0x000fe80000100a00 */
[----:B------:R1:W-:Y:S04]  /*397e0*/  STL.64 [R1+0x1a8], R134 ;  /* 0x0001a88601007387 */ /* 0x0003e80000100a00 */
[----:B------:R-:W2:Y:S04]  /*397f0*/  LDL.LU R185, [R1+0x7b4] ;  /* 0x0007b40001b97983 */ /* 0x000ea80000300800 */
[----:B------:R-:W2:Y:S04]  /*39800*/  LDL.LU R186, [R1+0x7b8] ;  /* 0x0007b80001ba7983 */ /* 0x000ea80000300800 */
[----:B------:R-:W2:Y:S01]  /*39810*/  LDL.LU R187, [R1+0x7bc] ;  /* 0x0007bc0001bb7983 */ /* 0x000ea20000300800 */
[----:B-1----:R-:W-:-:S15]  /*39820*/  HMMA.1688.F32.TF32 R132, R172, R100, R196 ;  /* 0x00000064ac84723c */ /* 0x002fde00000810c4 */
        /* <DEDUP_REMOVED lines=38> */
[----:B------:R-:W-:Y:S01]  /*39a90*/  IMAD.MOV.U32 R90, RZ, RZ, R132 ;  /* 0x000000ffff5a7224 */ /* 0x000fe200078e0084 */
[----:B------:R-:W-:Y:S01]  /*39aa0*/  MOV R94, R134 ;  /* 0x00000086005e7202 */ /* 0x000fe20000000f00 */
[----:B------:R-:W-:-:S02]  /*39ab0*/  IMAD.MOV.U32 R91, RZ, RZ, R133 ;  /* 0x000000ffff5b7224 */ /* 0x000fc400078e0085 */
[----:B------:R-:W-:Y:S02]  /*39ac0*/  IMAD.MOV.U32 R95, RZ, RZ, R135 ;  /* 0x000000ffff5f7224 */ /* 0x000fe400078e0087 */
[----:B------:R-:W-:Y:S01]  /*39ad0*/  HMMA.1688.F32.TF32 R132, R172, R84, R180 ;  /* 0x00000054ac84723c */ /* 0x000fe200000810b4 */
[----:B------:R-:W4:Y:S04]  /*39ae0*/  LDL.LU R180, [R1+0x4f0] ;  /* 0x0004f00001b47983 */ /* 0x000f280000300800 */
[----:B------:R-:W4:Y:S04]  /*39af0*/  LDL.LU R181, [R1+0x4f4] ;  /* 0x0004f40001b57983 */ /* 0x000f280000300800 */
[----:B------:R-:W4:Y:S04]  /*39b00*/  LDL.LU R182, [R1+0x4f8] ;  /* 0x0004f80001b67983 */ /* 0x000f280000300800 */
[----:B------:R-:W4:Y:S06]  /*39b10*/  LDL.LU R183, [R1+0x4fc] ;  /* 0x0004fc0001b77983 */ /* 0x000f2c0000300800 */
[----:B------:R-:W-:Y:S01]  /*39b20*/  IMAD.MOV.U32 R98, RZ, RZ, R132 ;  /* 0x000000ffff627224 */ /* 0x000fe200078e0084 */
[----:B------:R-:W-:Y:S01]  /*39b30*/  MOV R110, R133 ;  /* 0x00000085006e7202 */ /* 0x000fe20000000f00 */
[----:B------:R-:W-:-:S02]  /*39b40*/  IMAD.MOV.U32 R111, RZ, RZ, R134 ;  /* 0x000000ffff6f7224 */ /* 0x000fc400078e0086 */
[----:B------:R-:W-:Y:S02]  /*39b50*/  IMAD.MOV.U32 R99, RZ, RZ, R135 ;  /* 0x000000ffff637224 */ /* 0x000fe400078e0087 */
[----:B--2---:R-:W-:Y:S01]  /*39b60*/  HMMA.1688.F32.TF32 R132, R172, R80, R184 ;  /* 0x00000050ac84723c */ /* 0x004fe200000810b8 */
[----:B------:R-:W2:Y:S04]  /*39b70*/  LDL.LU R184, [R1+0x4e0] ;  /* 0x0004e00001b87983 */ /* 0x000ea80000300800 */
[----:B------:R-:W2:Y:S04]  /*39b80*/  LDL.LU R185, [R1+0x4e4] ;  /* 0x0004e40001b97983 */ /* 0x000ea80000300800 */
[----:B------:R-:W2:Y:S04]  /*39b90*/  LDL.LU R186, [R1+0x4e8] ;  /* 0x0004e80001ba7983 */ /* 0x000ea80000300800 */
[----:B------:R-:W2:Y:S06]  /*39ba0*/  LDL.LU R187, [R1+0x4ec] ;  /* 0x0004ec0001bb7983 */ /* 0x000eac0000300800 */
[----:B------:R-:W-:Y:S01]  /*39bb0*/  MOV R50, R132 ;  /* 0x0000008400327202 */ /* 0x000fe20000000f00 */
[----:B------:R-:W-:Y:S01]  /*39bc0*/  IMAD.MOV.U32 R51, RZ, RZ, R133 ;  /* 0x000000ffff337224 */ /* 0x000fe200078e0085 */
[----:B------:R-:W-:Y:S01]  /*39bd0*/  MOV R11, R135 ;  /* 0x00000087000b7202 */ /* 0x000fe20000000f00 */
[----:B------:R-:W-:-:S02]  /*39be0*/  IMAD.MOV.U32 R10, RZ, RZ, R134 ;  /* 0x000000ffff0a7224 */ /* 0x000fc400078e0086 */
[----:B---3--:R-:W-:Y:S01]  /*39bf0*/  HMMA.1688.F32.TF32 R132, R172, R76, R248 ;  /* 0x0000004cac84723c */ /* 0x008fe200000810f8 */
[----:B------:R-:W3:Y:S04]  /*39c00*/  LDL.LU R248, [R1+0x4d0] ;  /* 0x0004d00001f87983 */ /* 0x000ee80000300800 */
[----:B------:R-:W3:Y:S04]  /*39c10*/  LDL.LU R249, [R1+0x4d4] ;  /* 0x0004d40001f97983 */ /* 0x000ee80000300800 */
[----:B------:R-:W3:Y:S04]  /*39c20*/  LDL.LU R250, [R1+0x4d8] ;  /* 0x0004d80001fa7983 */ /* 0x000ee80000300800 */
[----:B------:R-:W3:Y:S06]  /*39c30*/  LDL.LU R251, [R1+0x4dc] ;  /* 0x0004dc0001fb7983 */ /* 0x000eec0000300800 */
[----:B------:R-:W-:Y:S01]  /*39c40*/  IMAD.MOV.U32 R18, RZ, RZ, R132 ;  /* 0x000000ffff127224 */ /* 0x000fe200078e0084 */
[----:B------:R-:W-:Y:S01]  /*39c50*/  MOV R46, R134 ;  /* 0x00000086002e7202 */ /* 0x000fe20000000f00 */
[----:B------:R-:W-:-:S02]  /*39c60*/  IMAD.MOV.U32 R19, RZ, RZ, R133 ;  /* 0x000000ffff137224 */ /* 0x000fc400078e0085 */
[----:B------:R-:W-:Y:S02]  /*39c70*/  IMAD.MOV.U32 R47, RZ, RZ, R135 ;  /* 0x000000ffff2f7224 */ /* 0x000fe400078e0087 */
[----:B----4-:R-:W-:-:S15]  /*39c80*/  HMMA.1688.F32.TF32 R132, R172, R72, R136 ;  /* 0x00000048ac84723c */ /* 0x010fde0000081088 */
        /* <DEDUP_REMOVED lines=23> */
[----:B------:R-:W-:Y:S01]  /*39e00*/  HMMA.1688.F32.TF32 R132, R172, R48, R180 ;  /* 0x00000030ac84723c */ /* 0x000fe200000810b4 */
        /* <DEDUP_REMOVED lines=40> */
[----:B------:R-:W-:Y:S01]  /*3a090*/  MOV R38, R132 ;  /* 0x0000008400267202 */ /* 0x000fe20000000f00 */
[----:B------:R-:W-:Y:S01]  /*3a0a0*/  IMAD.MOV.U32 R39, RZ, RZ, R133 ;  /* 0x000000ffff277224 */ /* 0x000fe200078e0085 */
[----:B------:R-:W-:Y:S01]  /*3a0b0*/  MOV R55, R135 ;  /* 0x0000008700377202 */ /* 0x000fe20000000f00 */
[----:B------:R-:W-:-:S02]  /*3a0c0*/  IMAD.MOV.U32 R54, RZ, RZ, R134 ;  /* 0x000000ffff367224 */ /* 0x000fc400078e0086 */
[----:B--2---:R-:W-:Y:S01]  /*3a0d0*/  HMMA.1688.F32.TF32 R132, R172, R44, R184 ;  /* 0x0000002cac84723c */ /* 0x004fe200000810b8 */
[----:B------:R-:W2:Y:S04]  /*3a0e0*/  LDL.LU R184, [R1+0x420] ;  /* 0x0004200001b87983 */ /* 0x000ea80000300800 */
[----:B------:R-:W2:Y:S01]  /*3a0f0*/  LDL.LU R185, [R1+0x424] ;  /* 0x0004240001b97983 */ /* 0x000ea20000300800 */
[----:B------:R-:W-:Y:S01]  /*3a100*/  IMAD.MOV.U32 R186, RZ, RZ, R153 ;  /* 0x000000ffffba7224 */ /* 0x000fe200078e0099 */
[----:B------:R-:W-:-:S12]  /*3a110*/  MOV R187, R152 ;  /* 0x0000009800bb7202 */ /* 0x000fd80000000f00 */
[----:B------:R-:W-:Y:S01]  /*3a120*/  IMAD.MOV.U32 R30, RZ, RZ, R132 ;  /* 0x000000ffff1e7224 */ /* 0x000fe200078e0084 */
[----:B------:R-:W-:Y:S01]  /*3a130*/  MOV R26, R134 ;  /* 0x00000086001a7202 */ /* 0x000fe20000000f00 */
[----:B------:R-:W-:Y:S02]  /*3a140*/  IMAD.MOV.U32 R31, RZ, RZ, R133 ;  /* 0x000000ffff1f7224 */ /* 0x000fe400078e0085 */
[----:B------:R-:W-:Y:S01]  /*3a150*/  IMAD.MOV.U32 R27, RZ, RZ, R135 ;  /* 0x000000ffff1b7224 */ /* 0x000fe200078e0087 */
[----:B---3--:R-:W-:-:S15]  /*3a160*/  HMMA.1688.F32.TF32 R248, R172, R16, R248 ;  /* 0x00000010acf8723c */ /* 0x008fde00000810f8 */
[----:B------:R-:W-:-:S04]  /*3a170*/  NOP ;  /* 0x0000000000007918 */ /* 0x000fc80000000000 */
[----:B------:R-:W-:Y:S04]  /*3a180*/  STL.64 [R1+0x3008], R250 ;  /* 0x003008fa01007387 */ /* 0x000fe80000100a00 */
[----:B------:R-:W-:Y:S01]  /*3a190*/  STL.64 [R1+0x3000], R248 ;  /* 0x003000f801007387 */ /* 0x000fe20000100a00 */
[C---:B----4-:R-:W-:Y:S08]  /*3a1a0*/  HMMA.1688.F32.TF32 R168, R172.reuse, R28, R180 ;  /* 0x0000001caca8723c */ /* 0x050ff000000810b4 */
[C---:B------:R-:W-:Y:S08]  /*3a1b0*/  HMMA.1688.F32.TF32 R152, R172.reuse, R20, R200 ;  /* 0x00000014ac98723c */ /* 0x040ff000000810c8 */
[C---:B------:R-:W-:Y:S08]  /*3a1c0*/  HMMA.1688.F32.TF32 R136, R172.reuse, R56, R136 ;  /* 0x00000038ac88723c */ /* 0x040ff00000081088 */
[C---:B------:R-:W-:Y:S08]  /*3a1d0*/  HMMA.1688.F32.TF32 R132, R172.reuse, R4, R216 ;  /* 0x00000004ac84723c */ /* 0x040ff000000810d8 */
[C---:B------:R-:W-:Y:S11]  /*3a1e0*/  HMMA.1688.F32.TF32 R140, R172.reuse, R32, R212 ;  /* 0x00000020ac8c723c */ /* 0x040ff600000810d4 */
[----:B------:R-:W-:Y:S01]  /*3a1f0*/  STL.64 [R1+0x3018], R134 ;  /* 0x0030188601007387 */ /* 0x000fe20000100a00 */
[C---:B------:R-:W-:Y:S03]  /*3a200*/  HMMA.1688.F32.TF32 R144, R172.reuse, R40, R208 ;  /* 0x00000028ac90723c */ /* 0x040fe600000810d0 */
[----:B------:R1:W-:Y:S05]  /*3a210*/  STL.64 [R1+0x3010], R132 ;  /* 0x0030108401007387 */ /* 0x0003ea0000100a00 */
[C---:B------:R-:W-:Y:S01]  /*3a220*/  HMMA.1688.F32.TF32 R148, R172.reuse, R12, R204 ;  /* 0x0000000cac94723c */ /* 0x040fe200000810cc */
[----:B------:R-:W-:Y:S04]  /*3a230*/  STL.64 [R1+0x3028], R138 ;  /* 0x0030288a01007387 */ /* 0x000fe80000100a00 */
[----:B------:R3:W-:Y:S03]  /*3a240*/  STL.64 [R1+0x3020], R136 ;  /* 0x0030208801007387 */ /* 0x0007e60000100a00 */
[C---:B------:R-:W-:Y:S01]  /*3a250*/  HMMA.1688.F32.TF32 R156, R172.reuse, R52, R196 ;  /* 0x00000034ac9c723c */ /* 0x040fe200000810c4 */
[----:B------:R-:W-:Y:S04]  /*3a260*/  STL.64 [R1+0x3038], R142 ;  /* 0x0030388e01007387 */ /* 0x000fe80000100a00 */
[----:B------:R-:W-:Y:S03]  /*3a270*/  STL.64 [R1+0x3030], R140 ;  /* 0x0030308c01007387 */ /* 0x000fe60000100a00 */
[C---:B------:R-:W-:Y:S01]  /*3a280*/  HMMA.1688.F32.TF32 R160, R172.reuse, R36, R192 ;  /* 0x00000024aca0723c */ /* 0x040fe200000810c0 */
[----:B------:R-:W-:Y:S04]  /*3a290*/  STL.64 [R1+0x3048], R146 ;  /* 0x0030489201007387 */ /* 0x000fe80000100a00 */
[----:B------:R4:W-:Y:S03]  /*3a2a0*/  STL.64 [R1+0x3040], R144 ;  /* 0x0030409001007387 */ /* 0x0009e60000100a00 */
[C---:B------:R-:W-:Y:S01]  /*3a2b0*/  HMMA.1688.F32.TF32 R164, R172.reuse, R24, R188 ;  /* 0x00000018aca4723c */ /* 0x040fe200000810bc */
[----:B------:R-:W-:Y:S04]  /*3a2c0*/  STL.64 [R1+0x3058], R150 ;  /* 0x0030589601007387 */ /* 0x000fe80000100a00 */
[----:B------:R1:W-:Y:S04]  /*3a2d0*/  STL.64 [R1+0x3050], R148 ;  /* 0x0030509401007387 */ /* 0x0003e80000100a00 */
[----:B------:R-:W-:Y:S04]  /*3a2e0*/  STL.64 [R1+0x3068], R154 ;  /* 0x0030689a01007387 */ /* 0x000fe80000100a00 */
[----:B------:R1:W-:Y:S04]  /*3a2f0*/  STL.64 [R1+0x3060], R152 ;  /* 0x0030609801007387 */ /* 0x0003e80000100a00 */
[----:B------:R-:W-:Y:S04]  /*3a300*/  STL.64 [R1+0x3078], R158 ;  /* 0x0030789e01007387 */ /* 0x000fe80000100a00 */
[----:B------:R-:W-:Y:S04]  /*3a310*/  STL.64 [R1+0x3070], R156 ;  /* 0x0030709c01007387 */ /* 0x000fe80000100a00 */
[----:B------:R-:W-:Y:S04]  /*3a320*/  STL.64 [R1+0x3088], R162 ;  /* 0x003088a201007387 */ /* 0x000fe80000100a00 */
[----:B------:R1:W-:Y:S04]  /*3a330*/  STL.64 [R1+0x3080], R160 ;  /* 0x003080a001007387 */ /* 0x0003e80000100a00 */
[----:B------:R-:W-:Y:S04]  /*3a340*/  STL.64 [R1+0x3098], R166 ;  /* 0x003098a601007387 */ /* 0x000fe80000100a00 */
[----:B------:R1:W-:Y:S04]  /*3a350*/  STL.64 [R1+0x3090], R164 ;  /* 0x003090a401007387 */ /* 0x0003e80000100a00 */
[----:B------:R-:W-:Y:S04]  /*3a360*/  STL.64 [R1+0x30a8], R170 ;  /* 0x0030a8aa01007387 */ /* 0x000fe80000100a00 */
        /* <DEDUP_REMOVED lines=39> */
[----:B------:R-:W2:Y:S04]  /*3a5e0*/  LDL.LU R134, [R1+0x3c8] ;  /* 0x0003c80001867983 */ /* 0x000ea80000300800 */
[----:B------:R-:W2:Y:S04]  /*3a5f0*/  LDL.LU R135, [R1+0x3cc] ;  /* 0x0003cc0001877983 */ /* 0x000ea80000300800 */
[----:B---3--:R-:W3:Y:S04]  /*3a600*/  LDL.LU R136, [R1+0x330] ;  /* 0x0003300001887983 */ /* 0x008ee80000300800 */
[----:B------:R-:W3:Y:S04]  /*3a610*/  LDL.LU R137, [R1+0x334] ;  /* 0x0003340001897983 */ /* 0x000ee80000300800 */
[----:B------:R-:W3:Y:S04]  /*3a620*/  LDL.LU R138, [R1+0x338] ;  /* 0x00033800018a7983 */ /* 0x000ee80000300800 */
[----:B------:R-:W3:Y:S04]  /*3a630*/  LDL.LU R139, [R1+0x33c] ;  /* 0x00033c00018b7983 */ /* 0x000ee80000300800 */
[----:B----4-:R-:W4:Y:S04]  /*3a640*/  LDL.LU R144, [R1+0x2f0] ;  /* 0x0002f00001907983 */ /* 0x010f280000300800 */
        /* <DEDUP_REMOVED lines=19> */
[----:B--2---:R-:W-:Y:S03]  /*3a780*/  HMMA.1688.F32.TF32 R172, R172, R60, R184 ;  /* 0x0000003cacac723c */ /* 0x004fe600000810b8 */
        /* <DEDUP_REMOVED lines=36> */
[----:B------:R1:W-:Y:S04]  /*3a9d0*/  STL [R1+0x2fbc], R172 ;  /* 0x002fbcac01007387 */ /* 0x0003e80000100800 */
[----:B------:R1:W-:Y:S04]  /*3a9e0*/  STL [R1+0x2fb8], R173 ;  /* 0x002fb8ad01007387 */ /* 0x0003e80000100800 */
[----:B------:R1:W-:Y:S04]  /*3a9f0*/  STL [R1+0x2fb4], R174 ;  /* 0x002fb4ae01007387 */ /* 0x0003e80000100800 */
[----:B------:R1:W-:Y:S04]  /*3aa00*/  STL [R1+0x2fb0], R175 ;  /* 0x002fb0af01007387 */ /* 0x0003e80000100800 */
[----:B-1----:R-:W4:Y:S04]  /*3aa10*/  LDL.LU R172, [R1+0x250] ;  /* 0x0002500001ac7983 */ /* 0x002f280000300800 */
[----:B------:R-:W4:Y:S04]  /*3aa20*/  LDL.LU R173, [R1+0x254] ;  /* 0x0002540001ad7983 */ /* 0x000f280000300800 */
[----:B------:R-:W4:Y:S04]  /*3aa30*/  LDL.LU R174, [R1+0x258] ;  /* 0x0002580001ae7983 */ /* 0x000f280000300800 */
[----:B------:R-:W4:Y:S01]  /*3aa40*/  LDL.LU R175, [R1+0x25c] ;  /* 0x00025c0001af7983 */ /* 0x000f220000300800 */
[C---:B--2---:R-:W-:Y:S08]  /*3aa50*/  HMMA.1688.F32.TF32 R184, R176.reuse, R112, R184 ;  /* 0x00000070b0b8723c */ /* 0x044ff000000810b8 */
[----:B---3--:R-:W-:-:S15]  /*3aa60*/  HMMA.1688.F32.TF32 R180, R176, R116, R180 ;  /* 0x00000074b0b4723c */ /* 0x008fde00000810b4 */
[----:B------:R-:W-:-:S04]  /*3aa70*/  NOP ;  /* 0x0000000000007918 */ /* 0x000fc80000000000 */
        /* <DEDUP_REMOVED lines=8> */
[----:B----4-:R-:W-:-:S15]  /*3ab00*/  HMMA.1688.F32.TF32 R172, R176, R108, R172 ;  /* 0x0000006cb0ac723c */ /* 0x010fde00000810ac */
[----:B------:R-:W-:-:S04]  /*3ab10*/  NOP ;  /* 0x0000000000007918 */ /* 0x000fc80000000000 */
[----:B------:R-:W-:Y:S04]  /*3ab20*/  STL.64 [R1+0x250], R172 ;  /* 0x000250ac01007387 */ /* 0x000fe80000100a00 */
[----:B------:R1:W-:Y:S02]  /*3ab30*/  STL.64 [R1+0x258], R174 ;  /* 0x000258ae01007387 */ /* 0x0003e40000100a00 */
[C---:B-1----:R-:W-:Y:S08]  /*3ab40*/  HMMA.1688.F32.TF32 R172, R176.reuse, R104, R168 ;  /* 0x00000068b0ac723c */ /* 0x042ff000000810a8 */
[C---:B------:R-:W-:Y:S08]  /*3ab50*/  HMMA.1688.F32.TF32 R168, R176.reuse, R100, R164 ;  /* 0x00000064b0a8723c */ /* 0x040ff000000810a4 */
[C---:B------:R-:W-:Y:S08]  /*3ab60*/  HMMA.1688.F32.TF32 R164, R176.reuse, R96, R160 ;  /* 0x00000060b0a4723c */ /* 0x040ff000000810a0 */
[C---:B------:R-:W-:Y:S08]  /*3ab70*/  HMMA.1688.F32.TF32 R160, R176.reuse, R92, R156 ;  /* 0x0000005cb0a0723c */ /* 0x040ff0000008109c */
[C---:B------:R-:W-:Y:S08]  /*3ab80*/  HMMA.1688.F32.TF32 R156, R176.reuse, R88, R152 ;  /* 0x00000058b09c723c */ /* 0x040ff00000081098 */
[C---:B------:R-:W-:Y:S01]  /*3ab90*/  HMMA.1688.F32.TF32 R152, R176.reuse, R84, R148 ;  /* 0x00000054b098723c */ /* 0x040fe20000081094 */
[----:B------:R-:W-:Y:S07]  /*3aba0*/  STL.64 [R1+0x270], R172 ;  /* 0x000270ac01007387 */ /* 0x000fee0000100a00 */
[C---:B------:R-:W-:Y:S01]  /*3abb0*/  HMMA.1688.F32.TF32 R148, R176.reuse, R80, R144 ;  /* 0x00000050b094723c */ /* 0x040fe20000081090 */
[----:B------:R-:W-:Y:S07]  /*3abc0*/  STL.64 [R1+0x278], R174 ;  /* 0x000278ae01007387 */ /* 0x000fee0000100a00 */
        /* <DEDUP_REMOVED lines=11> */
[----:B------:R-:W4:Y:S04]  /*3ac80*/  LDL.LU R188, [R1+0x9c0] ;  /* 0x0009c00001bc7983 */ /* 0x000f280000300800 */
[----:B------:R-:W-:Y:S04]  /*3ac90*/  STL.64 [R1+0x2f0], R148 ;  /* 0x0002f09401007387 */ /* 0x000fe80000100a00 */
[----:B------:R-:W-:Y:S04]  /*3aca0*/  STL.64 [R1+0x2f8], R150 ;  /* 0x0002f89601007387 */ /* 0x000fe80000100a00 */
[----:B------:R-:W-:Y:S04]  /*3acb0*/  STL.64 [R1+0x300], R144 ;  /* 0x0003009001007387 */ /* 0x000fe80000100a00 */
[----:B------:R-:W-:Y:S04]  /*3acc0*/  STL.64 [R1+0x308], R146 ;  /* 0x0003089201007387 */ /* 0x000fe80000100a00 */
[----:B------:R-:W4:Y:S04]  /*3acd0*/  LDL.LU R189, [R1+0x9c4] ;  /* 0x0009c40001bd7983 */ /* 0x000f280000300800 */
[----:B------:R-:W4:Y:S04]  /*3ace0*/  LDL.LU R190, [R1+0x9c8] ;  /* 0x0009c80001be7983 */ /* 0x000f280000300800 */
[----:B------:R-:W4:Y:S01]  /*3acf0*/  LDL.LU R191, [R1+0x9cc] ;  /* 0x0009cc0001bf7983 */ /* 0x000f220000300800 */
[C---:B------:R-:W-:Y:S08]  /*3ad00*/  HMMA.1688.F32.TF32 R140, R176.reuse, R72, R140 ;  /* 0x00000048b08c723c */ /* 0x040ff0000008108c */
[C---:B------:R-:W-:Y:S08]  /*3ad10*/  HMMA.1688.F32.TF32 R136, R176.reuse, R68, R136 ;  /* 0x00000044b088723c */ /* 0x040ff00000081088 */
[C---:B------:R-:W-:Y:S03]  /*3ad20*/  HMMA.1688.F32.TF32 R132, R176.reuse, R64, R132 ;  /* 0x00000040b084723c */ /* 0x040fe60000081084 */
        /* <DEDUP_REMOVED lines=40> */
[C---:B---3--:R-:W-:Y:S03]  /*3afb0*/  HMMA.1688.F32.TF32 R140, R176.reuse, R24, R184 ;  /* 0x00000018b08c723c */ /* 0x048fe600000810b8 */
[----:B------:R-:W-:Y:S04]  /*3afc0*/  STL.64 [R1+0x450], R132 ;  /* 0x0004508401007387 */ /* 0x000fe80000100a00 */
[----:B------:R2:W-:Y:S01]  /*3afd0*/  STL.64 [R1+0x458], R134 ;  /* 0x0004588601007387 */ /* 0x0005e20000100a00 */
[C---:B-1----:R-:W-:Y:S08]  /*3afe0*/  HMMA.1688.F32.TF32 R136, R176.reuse, R28, R180 ;  /* 0x0000001cb088723c */ /* 0x042ff000000810b4 */
[----:B--2---:R-:W-:Y:S03]  /*3aff0*/  HMMA.1688.F32.TF32 R132, R176, R60, R240 ;  /* 0x0000003cb084723c */ /* 0x004fe600000810f0 */
[----:B------:R-:W-:Y:S04]  /*3b000*/  STL.64 [R1+0x440], R140 ;  /* 0x0004408c01007387 */ /* 0x000fe80000100a00 */
[----:B------:R-:W-:Y:S04]  /*3b010*/  STL.64 [R1+0x448], R142 ;  /* 0x0004488e01007387 */ /* 0x000fe80000100a00 */
[----:B------:R-:W2:Y:S04]  /*3b020*/  LDL.LU R212, [R1+0x990] ;  /* 0x0009900001d47983 */ /* 0x000ea80000300800 */
[----:B------:R-:W-:Y:S04]  /*3b030*/  STL.64 [R1+0x430], R136 ;  /* 0x0004308801007387 */ /* 0x000fe80000100a00 */
[----:B------:R-:W-:Y:S04]  /*3b040*/  STL.64 [R1+0x438], R138 ;  /* 0x0004388a01007387 */ /* 0x000fe80000100a00 */
        /* <DEDUP_REMOVED lines=13> */
[----:B----4-:R-:W-:-:S15]  /*3b120*/  HMMA.1688.F32.TF32 R132, R232, R116, R188 ;  /* 0x00000074e884723c */ /* 0x010fde00000810bc */
[----:B------:R-:W-:-:S04]  /*3b130*/  NOP ;  /* 0x0000000000007918 */ /* 0x000fc80000000000 */
[----:B------:R2:W-:Y:S04]  /*3b140*/  STL [R1+0x170], R132 ;  /* 0x0001708401007387 */ /* 0x0005e80000100800 */
        /* <DEDUP_REMOVED lines=26> */
[----:B------:R-:W-:-:S04]  /*3b2f0*/  IMAD.MOV.U32 R173, RZ, RZ, R134 ;  /* 0x000000ffffad7224 */ /* 0x000fc800078e0086 */
[----:B------:R-:W-:Y:S04]  /*3b300*/  STL [R1+0x2fc8], R174 ;  /* 0x002fc8ae01007387 */ /* 0x000fe80000100800 */
[----:B------:R-:W-:Y:S04]  /*3b310*/  STL [R1+0x2fc4], R173 ;  /* 0x002fc4ad01007387 */ /* 0x000fe80000100800 */
[----:B------:R-:W-:Y:S01]  /*3b320*/  STL [R1+0x2fc0], R172 ;  /* 0x002fc0ac01007387 */ /* 0x000fe20000100800 */
[C---:B--2---:R-:W-:Y:S08]  /*3b330*/  HMMA.1688.F32.TF32 R132, R232.reuse, R104, R212 ;  /* 0x00000068e884723c */ /* 0x044ff000000810d4 */
[C---:B---3--:R-:W-:Y:S08]  /*3b340*/  HMMA.1688.F32.TF32 R136, R232.reuse, R108, R216 ;  /* 0x0000006ce888723c */ /* 0x048ff000000810d8 */
[----:B------:R-:W-:Y:S03]  /*3b350*/  HMMA.1688.F32.TF32 R140, R232, R112, R220 ;  /* 0x00000070e88c723c */ /* 0x000fe600000810dc */
[----:B------:R-:W-:-:S02]  /*3b360*/  IMAD.MOV.U32 R129, RZ, RZ, R134 ;  /* 0x000000ffff817224 */ /* 0x000fc400078e0086 */
[----:B------:R-:W-:-:S14]  /*3b370*/  IMAD.MOV.U32 R128, RZ, RZ, R135 ;  /* 0x000000ffff807224 */ /* 0x000fdc00078e0087 */
[----:B------:R-:W-:Y:S04]  /*3b380*/  STL.64 [R1+0x160], R140 ;  /* 0x0001608c01007387 */ /* 0x000fe80000100a00 */
[----:B------:R-:W-:Y:S04]  /*3b390*/  STL.64 [R1+0x168], R142 ;  /* 0x0001688e01007387 */ /* 0x000fe80000100a00 */
[----:B------:R-:W-:Y:S04]  /*3b3a0*/  STL.64 [R1+0x150], R136 ;  /* 0x0001508801007387 */ /* 0x000fe80000100a00 */
[----:B------:R-:W-:Y:S04]  /*3b3b0*/  STL.64 [R1+0x158], R138 ;  /* 0x0001588a01007387 */ /* 0x000fe80000100a00 */
[----:B------:R4:W-:Y:S04]  /*3b3c0*/  STL.64 [R1+0x140], R132 ;  /* 0x0001408401007387 */ /* 0x0009e80000100a00 */
[----:B------:R-:W-:Y:S04]  /*3b3d0*/  STL [R1+0x2fa4], R128 ;  /* 0x002fa48001007387 */ /* 0x000fe80000100800 */
[----:B------:R-:W-:Y:S01]  /*3b3e0*/  STL [R1+0x2fa0], R129 ;  /* 0x002fa08101007387 */ /* 0x000fe20000100800 */
[C---:B----4-:R-:W-:Y:S08]  /*3b3f0*/  HMMA.1688.F32.TF32 R132, R232.reuse, R100, R208 ;  /* 0x00000064e884723c */ /* 0x050ff000000810d0 */
[----:B------:R-:W-:Y:S11]  /*3b400*/  HMMA.1688.F32.TF32 R136, R232, R96, R204 ;  /* 0x00000060e888723c */ /* 0x000ff600000810cc */
[----:B------:R-:W-:Y:S01]  /*3b410*/  MOV R174, R133 ;  /* 0x0000008500ae7202 */ /* 0x000fe20000000f00 */
[----:B------:R-:W-:Y:S01]  /*3b420*/  IMAD.MOV.U32 R173, RZ, RZ, R134 ;  /* 0x000000ffffad7224 */ /* 0x000fe200078e0086 */
[----:B------:R1:W-:Y:S01]  /*3b430*/  STL [R1+0x130], R132 ;  /* 0x0001308401007387 */ /* 0x0003e20000100800 */
[----:B------:R-:W-:-:S02]  /*3b440*/  IMAD.MOV.U32 R172, RZ, RZ, R135 ;  /* 0x000000ffffac7224 */ /* 0x000fc400078e0087 */
[----:B-1----:R-:W-:Y:S03]  /*3b450*/  HMMA.1688.F32.TF32 R132, R232, R92, R200 ;  /* 0x0000005ce884723c */ /* 0x002fe600000810c8 */
[----:B------:R1:W-:Y:S04]  /*3b460*/  STL [R1+0x2fd4], R172 ;  /* 0x002fd4ac01007387 */ /* 0x0003e80000100800 */
[----:B------:R2:W-:Y:S04]  /*3b470*/  STL [R1+0x2fd0], R173 ;  /* 0x002fd0ad01007387 */ /* 0x0005e80000100800 */
[----:B------:R3:W-:Y:S04]  /*3b480*/  STL [R1+0x2fcc], R174 ;  /* 0x002fccae01007387 */ /* 0x0007e80000100800 */
[----:B------:R-:W-:Y:S04]  /*3b490*/  STL.64 [R1+0x120], R136 ;  /* 0x0001208801007387 */ /* 0x000fe80000100a00 */
[----:B------:R4:W-:Y:S01]  /*3b4a0*/  STL.64 [R1+0x128], R138 ;  /* 0x0001288a01007387 */ /* 0x0009e20000100a00 */
[----:B-1----:R-:W-:Y:S01]  /*3b4b0*/  MOV R172, R133 ;  /* 0x0000008500ac7202 */ /* 0x002fe20000000f00 */
[----:B--2---:R-:W-:-:S02]  /*3b4c0*/  IMAD.MOV.U32 R173, RZ, RZ, R134 ;  /* 0x000000ffffad7224 */ /* 0x004fc400078e0086 */
[----:B------:R1:W-:Y:S01]  /*3b4d0*/  STL [R1+0x110], R132 ;  /* 0x0001108401007387 */ /* 0x0003e20000100800 */
[----:B---3--:R-:W-:Y:S01]  /*3b4e0*/  IMAD.MOV.U32 R174, RZ, RZ, R135 ;  /* 0x000000ffffae7224 */ /* 0x008fe200078e0087 */
[C---:B----4-:R-:W-:Y:S08]  /*3b4f0*/  HMMA.1688.F32.TF32 R136, R232.reuse, R88, R196 ;  /* 0x00000058e888723c */ /* 0x050ff000000810c4 */
[----:B-1----:R-:W-:Y:S01]  /*3b500*/  HMMA.1688.F32.TF32 R132, R232, R84, R192 ;  /* 0x00000054e884723c */ /* 0x002fe200000810c0 */
[----:B------:R-:W-:Y:S04]  /*3b510*/  STL [R1+0x2fe0], R174 ;  /* 0x002fe0ae01007387 */ /* 0x000fe80000100800 */
[----:B------:R-:W-:Y:S04]  /*3b520*/  STL [R1+0x2fdc], R173 ;  /* 0x002fdcad01007387 */ /* 0x000fe80000100800 */
[----:B------:R-:W-:Y:S04]  /*3b530*/  STL [R1+0x2fd8], R172 ;  /* 0x002fd8ac01007387 */ /* 0x000fe80000100800 */
[----:B------:R-:W-:Y:S04]  /*3b540*/  STL.64 [R1+0x100], R136 ;  /* 0x0001008801007387 */ /* 0x000fe80000100a00 */
[----:B------:R-:W-:Y:S02]  /*3b550*/  STL.64 [R1+0x108], R138 ;  /* 0x0001088a01007387 */ /* 0x000fe40000100a00 */
[----:B------:R-:W-:Y:S01]  /*3b560*/  MOV R175, R132 ;  /* 0x0000008400af7202 */ /* 0x000fe20000000f00 */
[----:B------:R-:W-:Y:S01]  /*3b570*/  IMAD.MOV.U32 R62, RZ, RZ, R133 ;  /* 0x000000ffff3e7224 */ /* 0x000fe200078e0085 */
[----:B------:R1:W-:Y:S01]  /*3b580*/  STL [R1+0xfc], R135 ;  /* 0x0000fc8701007387 */ /* 0x0003e20000100800 */
[----:B------:R-:W-:-:S02]  /*3b590*/  IMAD.MOV.U32 R63, RZ, RZ, R134 ;  /* 0x000000ffff3f7224 */ /* 0x000fc400078e0086 */
[----:B-1----:R-:W-:Y:S03]  /*3b5a0*/  HMMA.1688.F32.TF32 R132, R232, R80, R188 ;  /* 0x00000050e884723c */ /* 0x002fe600000810bc */
[----:B------:R-:W-:Y:S04]  /*3b5b0*/  STL [R1+0x2fec], R63 ;  /* 0x002fec3f01007387 */ /* 0x000fe80000100800 */
[----:B------:R-:W-:Y:S04]  /*3b5c0*/  STL [R1+0x2fe8], R62 ;  /* 0x002fe83e01007387 */ /* 0x000fe80000100800 */
[----:B------:R-:W-:Y:S08]  /*3b5d0*/  STL [R1+0x2fe4], R175 ;  /* 0x002fe4af01007387 */ /* 0x000ff00000100800 */
[----:B------:R1:W-:Y:S04]  /*3b5e0*/  STL [R1+0xe0], R132 ;  /* 0x0000e08401007387 */ /* 0x0003e80000100800 */
        /* <DEDUP_REMOVED lines=36> */
[----:B------:R-:W3:Y:S01]  /*3b830*/  LDL.LU R136, [R1+0x910] ;  /* 0x0009100001887983 */ /* 0x000ee20000300800 */
[----:B------:R-:W-:-:S03]  /*3b840*/  MOV R174, R133 ;  /* 0x0000008500ae7202 */ /* 0x000fc60000000f00 */
[----:B------:R-:W3:Y:S01]  /*3b850*/  LDL.LU R137, [R1+0x914] ;  /* 0x0009140001897983 */ /* 0x000ee20000300800 */
[----:B------:R-:W-:-:S03]  /*3b860*/  IMAD.MOV.U32 R173, RZ, RZ, R134 ;  /* 0x000000ffffad7224 */ /* 0x000fc600078e0086 */
[----:B------:R-:W3:Y:S01]  /*3b870*/  LDL.LU R138, [R1+0x918] ;  /* 0x00091800018a7983 */ /* 0x000ee20000300800 */
[----:B------:R-:W-:-:S03]  /*3b880*/  IMAD.MOV.U32 R172, RZ, RZ, R135 ;  /* 0x000000ffffac7224 */ /* 0x000fc600078e0087 */
[----:B------:R-:W3:Y:S04]  /*3b890*/  LDL.LU R139, [R1+0x91c] ;  /* 0x00091c00018b7983 */ /* 0x000ee80000300800 */
[----:B-1----:R-:W4:Y:S04]  /*3b8a0*/  LDL.LU R132, [R1+0x900] ;  /* 0x0009000001847983 */ /* 0x002f280000300800 */
        /* <DEDUP_REMOVED lines=23> */
[----:B------:R-:W-:Y:S04]  /*3ba20*/  STL [R1+0x2ff8], R172 ;  /* 0x002ff8ac01007387 */ /* 0x000fe80000100800 */
[----:B------:R-:W-:Y:S04]  /*3ba30*/  STL [R1+0x2ff4], R173 ;  /* 0x002ff4ad01007387 */ /* 0x000fe80000100800 */
[----:B------:R1:W-:Y:S01]  /*3ba40*/  STL [R1+0x2ff0], R174 ;  /* 0x002ff0ae01007387 */ /* 0x0003e20000100800 */
[C---:B--2---:R-:W-:Y:S08]  /*3ba50*/  HMMA.1688.F32.TF32 R140, R232.reuse, R76, R140 ;  /* 0x0000004ce88c723c */ /* 0x044ff0000008108c */
[C---:B---3--:R-:W-:Y:S11]  /*3ba60*/  HMMA.1688.F32.TF32 R136, R232.reuse, R72, R136 ;  /* 0x00000048e888723c */ /* 0x048ff60000081088 */
[----:B------:R-:W-:Y:S01]  /*3ba70*/  IMAD.MOV.U32 R175, RZ, RZ, R143 ;  /* 0x000000ffffaf7224 */ /* 0x000fe200078e008f */
[C---:B----4-:R-:W-:Y:S07]  /*3ba80*/  HMMA.1688.F32.TF32 R132, R232.reuse, R68, R132 ;  /* 0x00000044e884723c */ /* 0x050fee0000081084 */
[----:B-1----:R-:W-:Y:S01]  /*3ba90*/  IMAD.MOV.U32 R174, RZ, RZ, R139 ;  /* 0x000000ffffae7224 */ /* 0x002fe200078e008b */
[----:B------:R-:W-:Y:S01]  /*3baa0*/  MOV R172, R137 ;  /* 0x0000008900ac7202 */ /* 0x000fe20000000f00 */
[C---:B------:R-:W-:Y:S01]  /*3bab0*/  HMMA.1688.F32.TF32 R236, R232.reuse, R64, R236 ;  /* 0x00000040e8ec723c */ /* 0x040fe200000810ec */
[----:B------:R-:W-:Y:S01]  /*3bac0*/  IMAD.MOV.U32 R173, RZ, RZ, R138 ;  /* 0x000000ffffad7224 */ /* 0x000fe200078e008a */
[----:B------:R1:W-:Y:S06]  /*3bad0*/  STL [R1+0xd0], R140 ;  /* 0x0000d08c01007387 */ /* 0x0003ec0000100800 */
[C---:B------:R-:W-:Y:S01]  /*3bae0*/  HMMA.1688.F32.TF32 R176, R232.reuse, R8, R248 ;  /* 0x00000008e8b0723c */ /* 0x040fe200000810f8 */
[----:B------:R2:W-:Y:S07]  /*3baf0*/  STL [R1+0xc0], R136 ;  /* 0x0000c08801007387 */ /* 0x0005ee0000100800 */
[----:B------:R-:W-:Y:S01]  /*3bb00*/  HMMA.1688.F32.TF32 R180, R232, R48, R228 ;  /* 0x00000030e8b4723c */ /* 0x000fe200000810e4 */
[----:B------:R-:W-:Y:S04]  /*3bb10*/  STL.64 [R1+0x30b8], R174 ;  /* 0x0030b8ae01007387 */ /* 0x000fe80000100a00 */
[----:B------:R3:W-:Y:S04]  /*3bb20*/  STL.64 [R1+0x30b0], R172 ;  /* 0x0030b0ac01007387 */ /* 0x0007e80000100a00 */
[----:B------:R-:W-:Y:S04]  /*3bb30*/  STL.64 [R1+0xb0], R132 ;  /* 0x0000b08401007387 */ /* 0x000fe80000100a00 */
[----:B------:R-:W-:Y:S04]  /*3bb40*/  STL.64 [R1+0x2f78], R238 ;  /* 0x002f78ee01007387 */ /* 0x000fe80000100a00 */
[----:B------:R-:W-:Y:S04]  /*3bb50*/  STL.64 [R1+0x2f70], R236 ;  /* 0x002f70ec01007387 */ /* 0x000fe80000100a00 */
[----:B------:R-:W-:Y:S01]  /*3bb60*/  STL.64 [R1+0x2f88], R178 ;  /* 0x002f88b201007387 */ /* 0x000fe20000100a00 */
[----:B------:R-:W-:-:S03]  /*3bb70*/  MOV R63, R141 ;  /* 0x0000008d003f7202 */ /* 0x000fc60000000f00 */
[----:B------:R-:W-:Y:S01]  /*3bb80*/  STL.64 [R1+0x2f80], R176 ;  /* 0x002f80b001007387 */ /* 0x000fe20000100a00 */
[----:B------:R-:W-:-:S03]  /*3bb90*/  IMAD.MOV.U32 R62, RZ, RZ, R142 ;  /* 0x000000ffff3e7224 */ /* 0x000fc600078e008e */
[----:B------:R-:W-:Y:S04]  /*3bba0*/  STL.64 [R1+0x2f98], R182 ;  /* 0x002f98b601007387 */ /* 0x000fe80000100a00 */
[----:B------:R4:W-:Y:S04]  /*3bbb0*/  STL.64 [R1+0x2f90], R180 ;  /* 0x002f90b401007387 */ /* 0x0009e80000100a00 */
        /* <DEDUP_REMOVED lines=8> */
[----:B--2---:R-:W2:Y:S04]  /*3bc40*/  LDL.LU R136, [R1+0x650] ;  /* 0x0006500001887983 */ /* 0x004ea80000300800 */
        /* <DEDUP_REMOVED lines=11> */
[----:B---3--:R-:W3:Y:S04]  /*3bd00*/  LDL.LU R172, [R1+0x690] ;  /* 0x0006900001ac7983 */ /* 0x008ee80000300800 */
[----:B------:R-:W3:Y:S04]  /*3bd10*/  LDL.LU R173, [R1+0x694] ;  /* 0x0006940001ad7983 */ /* 0x000ee80000300800 */
[----:B------:R-:W3:Y:S04]  /*3bd20*/  LDL.LU R174, [R1+0x698] ;  /* 0x0006980001ae7983 */ /* 0x000ee80000300800 */
        /* <DEDUP_REMOVED lines=9> */
[----:B------:R-:W-:Y:S03]  /*3bdc0*/  HMMA.1688.F32.TF32 R184, R232, R44, R224 ;  /* 0x0000002ce8b8723c */ /* 0x000fe600000810e0 */
        /* <DEDUP_REMOVED lines=8> */
[----:B----4-:R-:W4:Y:S04]  /*3be50*/  LDL.LU R180, [R1+0x6d0] ;  /* 0x0006d00001b47983 */ /* 0x010f280000300800 */
[----:B------:R-:W4:Y:S04]  /*3be60*/  LDL.LU R181, [R1+0x6d4] ;  /* 0x0006d40001b57983 */ /* 0x000f280000300800 */
[----:B------:R-:W4:Y:S04]  /*3be70*/  LDL.LU R182, [R1+0x6d8] ;  /* 0x0006d80001b67983 */ /* 0x000f280000300800 */
[----:B------:R-:W4:Y:S01]  /*3be80*/  LDL.LU R183, [R1+0x6dc] ;  /* 0x0006dc0001b77983 */ /* 0x000f220000300800 */
[----:B------:R-:W-:Y:S01]  /*3be90*/  MOV R128, R134 ;  /* 0x0000008600807202 */ /* 0x000fe20000000f00 */
[----:B------:R-:W-:-:S02]  /*3bea0*/  IMAD.MOV.U32 R129, RZ, RZ, R135 ;  /* 0x000000ffff817224 */ /* 0x000fc400078e0087 */
        /* <DEDUP_REMOVED lines=37> */
[C---:B--2---:R-:W-:Y:S08]  /*3c100*/  HMMA.1688.F32.TF32 R228, R232.reuse, R28, R228 ;  /* 0x0000001ce8e4723c */ /* 0x044ff000000810e4 */
[C---:B---3--:R-:W-:Y:S08]  /*3c110*/  HMMA.1688.F32.TF32 R224, R232.reuse, R24, R224 ;  /* 0x00000018e8e0723c */ /* 0x048ff000000810e0 */
[----:B----4-:R-:W-:Y:S08]  /*3c120*/  HMMA.1688.F32.TF32 R232, R232, R60, R180 ;  /* 0x0000003ce8e8723c */ /* 0x010ff000000810b4 */
[C---:B------:R-:W-:Y:S08]  /*3c130*/  HMMA.1688.F32.TF32 R180, R244.reuse, R116, R240 ;  /* 0x00000074f4b4723c */ /* 0x040ff000000810f0 */
[C---:B------:R-:W-:Y:S11]  /*3c140*/  HMMA.1688.F32.TF32 R240, R244.reuse, R112, R144 ;  /* 0x00000070f4f0723c */ /* 0x040ff60000081090 */
[----:B------:R-:W-:Y:S04]  /*3c150*/  STL.64 [R1+0x410], R180 ;  /* 0x000410b401007387 */ /* 0x000fe80000100a00 */
[----:B------:R1:W-:Y:S02]  /*3c160*/  STL.64 [R1+0x418], R182 ;  /* 0x000418b601007387 */ /* 0x0003e40000100a00 */
[C---:B-1----:R-:W-:Y:S08]  /*3c170*/  HMMA.1688.F32.TF32 R180, R244.reuse, R108, R132 ;  /* 0x0000006cf4b4723c */ /* 0x042ff00000081084 */
[C---:B------:R-:W-:Y:S01]  /*3c180*/  HMMA.1688.F32.TF32 R176, R244.reuse, R104, R176 ;  /* 0x00000068f4b0723c */ /* 0x040fe200000810b0 */
[----:B------:R-:W-:Y:S04]  /*3c190*/  STL.64 [R1+0x400], R240 ;  /* 0x000400f001007387 */ /* 0x000fe80000100a00 */
[----:B------:R-:W-:Y:S04]  /*3c1a0*/  STL.64 [R1+0x408], R242 ;  /* 0x000408f201007387 */ /* 0x000fe80000100a00 */
[----:B------:R-:W2:Y:S04]  /*3c1b0*/  LDL.LU R132, [R1+0x5f0] ;  /* 0x0005f00001847983 */ /* 0x000ea80000300800 */
[----:B------:R-:W-:Y:S04]  /*3c1c0*/  STL.64 [R1+0x3f0], R180 ;  /* 0x0003f0b401007387 */ /* 0x000fe80000100a00 */
[----:B------:R1:W-:Y:S04]  /*3c1d0*/  STL.64 [R1+0x3f8], R182 ;  /* 0x0003f8b601007387 */ /* 0x0003e80000100a00 */
[----:B------:R-:W2:Y:S04]  /*3c1e0*/  LDL.LU R133, [R1+0x5f4] ;  /* 0x0005f40001857983 */ /* 0x000ea80000300800 */
[----:B------:R-:W2:Y:S04]  /*3c1f0*/  LDL.LU R134, [R1+0x5f8] ;  /* 0x0005f80001867983 */ /* 0x000ea80000300800 */
[----:B------:R-:W2:Y:S01]  /*3c200*/  LDL.LU R135, [R1+0x5fc] ;  /* 0x0005fc0001877983 */ /* 0x000ea20000300800 */
[----:B-1----:R-:W-:Y:S03]  /*3c210*/  HMMA.1688.F32.TF32 R180, R244, R100, R236 ;  /* 0x00000064f4b4723c */ /* 0x002fe600000810ec */
[----:B------:R-:W-:Y:S04]  /*3c220*/  STL.64 [R1+0x3e0], R176 ;  /* 0x0003e0b001007387 */ /* 0x000fe80000100a00 */
[----:B------:R1:W-:Y:S01]  /*3c230*/  STL.64 [R1+0x3e8], R178 ;  /* 0x0003e8b201007387 */ /* 0x0003e20000100a00 */
[----:B------:R-:W-:-:S03]  /*3c240*/  LOP3.LUT R147, R3, 0x20, RZ, 0x3c, !PT ;  /* 0x0000002003937812 */ /* 0x000fc600078e3cff */
[----:B------:R-:W-:Y:S04]  /*3c250*/  LDS R240, [R3+UR12+0x21800] ;  /* 0x0218000c03f07984 */ /* 0x000fe80008000800 */
[----:B------:R-:W-:Y:S01]  /*3c260*/  LDS R242, [R3+UR12+0x21c00] ;  /* 0x021c000c03f27984 */ /* 0x000fe20008000800 */
[C---:B-1----:R-:W-:Y:S03]  /*3c270*/  HMMA.1688.F32.TF32 R176, R244.reuse, R96, R172 ;  /* 0x00000060f4b0723c */ /* 0x042fe600000810ac */
[----:B------:R-:W-:Y:S04]  /*3c280*/  STL.64 [R1+0x3d0], R180 ;  /* 0x0003d0b401007387 */ /* 0x000fe80000100a00 */
[----:B------:R-:W-:Y:S01]  /*3c290*/  LDS R241, [R147+UR12+0x21800] ;  /* 0x0218000c93f17984 */ /* 0x000fe20008000800 */
[C---:B------:R-:W-:Y:S03]  /*3c2a0*/  HMMA.1688.F32.TF32 R172, R244.reuse, R92, R168 ;  /* 0x0000005cf4ac723c */ /* 0x040fe600000810a8 */
[----:B------:R-:W1:Y:S05]  /*3c2b0*/  LDS R243, [R147+UR12+0x21c00] ;  /* 0x021c000c93f37984 */ /* 0x000e6a0008000800 */
        /* <DEDUP_REMOVED lines=10> */
[----:B------:R-:W3:Y:S04]  /*3c360*/  LDL.LU R136, [R1+0x5e0] ;  /* 0x0005e00001887983 */ /* 0x000ee80000300800 */
[----:B------:R-:W-:Y:S04]  /*3c370*/  STL.64 [R1+0x390], R164 ;  /* 0x000390a401007387 */ /* 0x000fe80000100a00 */
[----:B------:R-:W-:Y:S04]  /*3c380*/  STL.64 [R1+0x398], R166 ;  /* 0x000398a601007387 */ /* 0x000fe80000100a00 */
[----:B------:R-:W-:Y:S04]  /*3c390*/  STL.64 [R1+0x380], R160 ;  /* 0x000380a001007387 */ /* 0x000fe80000100a00 */
[----:B------:R4:W-:Y:S04]  /*3c3a0*/  STL.64 [R1+0x388], R162 ;  /* 0x000388a201007387 */ /* 0x0009e80000100a00 */
[----:B------:R-:W3:Y:S04]  /*3c3b0*/  LDL.LU R137, [R1+0x5e4] ;  /* 0x0005e40001897983 */ /* 0x000ee80000300800 */
[----:B------:R-:W3:Y:S04]  /*3c3c0*/  LDL.LU R138, [R1+0x5e8] ;  /* 0x0005e800018a7983 */ /* 0x000ee80000300800 */
[----:B------:R-:W3:Y:S01]  /*3c3d0*/  LDL.LU R139, [R1+0x5ec] ;  /* 0x0005ec00018b7983 */ /* 0x000ee20000300800 */
[C---:B----4-:R-:W-:Y:S08]  /*3c3e0*/  HMMA.1688.F32.TF32 R160, R244.reuse, R76, R156 ;  /* 0x0000004cf4a0723c */ /* 0x050ff0000008109c */
[C---:B------:R-:W-:Y:S08]  /*3c3f0*/  HMMA.1688.F32.TF32 R156, R244.reuse, R72, R152 ;  /* 0x00000048f49c723c */ /* 0x040ff00000081098 */
[C---:B------:R-:W-:Y:S08]  /*3c400*/  HMMA.1688.F32.TF32 R152, R244.reuse, R68, R148 ;  /* 0x00000044f498723c */ /* 0x040ff00000081094 */
[C---:B------:R-:W-:Y:S01]  /*3c410*/  HMMA.1688.F32.TF32 R148, R244.reuse, R64, R140 ;  /* 0x00000040f494723c */ /* 0x040fe2000008108c */
[----:B------:R-:W-:Y:S04]  /*3c420*/  STL.64 [R1+0x370], R160 ;  /* 0x000370a001007387 */ /* 0x000fe80000100a00 */
[----:B------:R-:W-:Y:S04]  /*3c430*/  STL.64 [R1+0x378], R162 ;  /* 0x000378a201007387 */ /* 0x000fe80000100a00 */
[----:B------:R-:W-:Y:S04]  /*3c440*/  STL.64 [R1+0x360], R156 ;  /* 0x0003609c01007387 */ /* 0x000fe80000100a00 */
[----:B------:R-:W-:Y:S01]  /*3c450*/  STL.64 [R1+0x368], R158 ;  /* 0x0003689e01007387 */ /* 0x000fe20000100a00 */
[----:B------:R-:W-:Y:S03]  /*3c460*/  HMMA.1688.F32.TF32 R140, R244, R8, R248 ;  /* 0x00000008f48c723c */ /* 0x000fe600000810f8 */
[----:B------:R-:W-:Y:S04]  /*3c470*/  STL.64 [R1+0x350], R152 ;  /* 0x0003509801007387 */ /* 0x000fe80000100a00 */
[----:B------:R-:W-:Y:S04]  /*3c480*/  STL.64 [R1+0x358], R154 ;  /* 0x0003589a01007387 */ /* 0x000fe80000100a00 */
[----:B------:R-:W-:Y:S04]  /*3c490*/  STL.64 [R1+0x340], R148 ;  /* 0x0003409401007387 */ /* 0x000fe80000100a00 */
[----:B------:R-:W-:Y:S04]  /*3c4a0*/  STL.64 [R1+0x348], R150 ;  /* 0x0003489601007387 */ /* 0x000fe80000100a00 */
[----:B------:R-:W4:Y:S04]  /*3c4b0*/  LDL.LU R248, [R1+0x5d0] ;  /* 0x0005d00001f87983 */ /* 0x000f280000300800 */
[----:B------:R-:W4:Y:S04]  /*3c4c0*/  LDL.LU R249, [R1+0x5d4] ;  /* 0x0005d40001f97983 */ /* 0x000f280000300800 */
[----:B------:R-:W4:Y:S04]  /*3c4d0*/  LDL.LU R250, [R1+0x5d8] ;  /* 0x0005d80001fa7983 */ /* 0x000f280000300800 */
[----:B------:R-:W4:Y:S01]  /*3c4e0*/  LDL.LU R251, [R1+0x5dc] ;  /* 0x0005dc0001fb7983 */ /* 0x000f220000300800 */
[----:B------:R-:W-:Y:S01]  /*3c4f0*/  IMAD.MOV.U32 R69, RZ, RZ, R143 ;  /* 0x000000ffff457224 */ /* 0x000fe200078e008f */
[----:B------:R-:W-:Y:S01]  /*3c500*/  MOV R73, R141 ;  /* 0x0000008d00497202 */ /* 0x000fe20000000f00 */
[----:B------:R-:W-:-:S02]  /*3c510*/  IMAD.MOV.U32 R72, RZ, RZ, R142 ;  /* 0x000000ffff487224 */ /* 0x000fc400078e008e */
[----:B------:R-:W-:Y:S01]  /*3c520*/  IMAD.MOV.U32 R76, RZ, RZ, R140 ;  /* 0x000000ffff4c7224 */ /* 0x000fe200078e008c */
[----:B------:R-:W-:Y:S04]  /*3c530*/  STL [R1+0x2e78], R69 ;  /* 0x002e784501007387 */ /* 0x000fe80000100800 */
[----:B------:R-:W-:Y:S04]  /*3c540*/  STL [R1+0x2e74], R72 ;  /* 0x002e744801007387 */ /* 0x000fe80000100800 */
[----:B------:R-:W-:Y:S04]  /*3c550*/  STL [R1+0x2e70], R73 ;  /* 0x002e704901007387 */ /* 0x000fe80000100800 */
[----:B------:R1:W-:Y:S01]  /*3c560*/  STL [R1+0x2e6c], R76 ;  /* 0x002e6c4c01007387 */ /* 0x0003e20000100800 */
[----:B--2---:R-:W-:-:S15]  /*3c570*/  HMMA.1688.F32.TF32 R132, R244, R48, R132 ;  /* 0x00000030f484723c */ /* 0x004fde0000081084 */
[----:B------:R-:W-:-:S04]  /*3c580*/  NOP ;  /* 0x0000000000007918 */ /* 0x000fc80000000000 */
[----:B------:R-:W-:Y:S01]  /*3c590*/  MOV R84, R132 ;  /* 0x0000008400547202 */ /* 0x000fe20000000f00 */
[----:B------:R-:W-:Y:S01]  /*3c5a0*/  IMAD.MOV.U32 R81, RZ, RZ, R133 ;  /* 0x000000ffff517224 */ /* 0x000fe200078e0085 */
[----:B------:R-:W2:Y:S01]  /*3c5b0*/  LDL.LU R132, [R1+0x5c0] ;  /* 0x0005c00001847983 */ /* 0x000ea20000300800 */
[----:B------:R-:W-:Y:S01]  /*3c5c0*/  IMAD.MOV.U32 R80, RZ, RZ, R134 ;  /* 0x000000ffff507224 */ /* 0x000fe200078e0086 */
[----:B------:R-:W-:Y:S02]  /*3c5d0*/  MOV R77, R135 ;  /* 0x00000087004d7202 */ /* 0x000fe40000000f00 */
[----:B------:R-:W2:Y:S04]  /*3c5e0*/  LDL.LU R133, [R1+0x5c4] ;  /* 0x0005c40001857983 */ /* 0x000ea80000300800 */
[----:B------:R-:W2:Y:S04]  /*3c5f0*/  LDL.LU R134, [R1+0x5c8] ;  /* 0x0005c80001867983 */ /* 0x000ea80000300800 */
[----:B------:R-:W2:Y:S04]  /*3c600*/  LDL.LU R135, [R1+0x5cc] ;  /* 0x0005cc0001877983 */ /* 0x000ea80000300800 */
        /* <DEDUP_REMOVED lines=9> */
[----:B------:R-:W3:Y:S01]  /*3c6a0*/  LDL.LU R136, [R1+0x5b0] ;  /* 0x0005b00001887983 */ /* 0x000ee20000300800 */
[----:B------:R-:W-:-:S03]  /*3c6b0*/  IMAD.MOV.U32 R85, RZ, RZ, R139 ;  /* 0x000000ffff557224 */ /* 0x000fc600078e008b */
[----:B------:R-:W3:Y:S04]  /*3c6c0*/  LDL.LU R137, [R1+0x5b4] ;  /* 0x0005b40001897983 */ /* 0x000ee80000300800 */
[----:B------:R-:W3:Y:S04]  /*3c6d0*/  LDL.LU R138, [R1+0x5b8] ;  /* 0x0005b800018a7983 */ /* 0x000ee80000300800 */
[----:B------:R-:W3:Y:S04]  /*3c6e0*/  LDL.LU R139, [R1+0x5bc] ;  /* 0x0005bc00018b7983 */ /* 0x000ee80000300800 */
[----:B------:R-:W-:Y:S04]  /*3c6f0*/  STL [R1+0x2e98], R85 ;  /* 0x002e985501007387 */ /* 0x000fe80000100800 */
[----:B------:R-:W-:Y:S04]  /*3c700*/  STL [R1+0x2e94], R88 ;  /* 0x002e945801007387 */ /* 0x000fe80000100800 */
[----:B------:R-:W-:Y:S04]  /*3c710*/  STL [R1+0x2e90], R89 ;  /* 0x002e905901007387 */ /* 0x000fe80000100800 */
[----:B------:R1:W-:Y:S01]  /*3c720*/  STL [R1+0x2e8c], R92 ;  /* 0x002e8c5c01007387 */ /* 0x0003e20000100800 */
[----:B----4-:R-:W-:Y:S03]  /*3c730*/  HMMA.1688.F32.TF32 R140, R244, R16, R248 ;  /* 0x00000010f48c723c */ /* 0x010fe600000810f8 */
[----:B------:R-:W4:Y:S04]  /*3c740*/  LDL.LU R248, [R1+0x5a0] ;  /* 0x0005a00001f87983 */ /* 0x000f280000300800 */
[----:B------:R-:W4:Y:S04]  /*3c750*/  LDL.LU R249, [R1+0x5a4] ;  /* 0x0005a40001f97983 */ /* 0x000f280000300800 */
[----:B------:R-:W4:Y:S04]  /*3c760*/  LDL.LU R250, [R1+0x5a8] ;  /* 0x0005a80001fa7983 */ /* 0x000f280000300800 */
[----:B------:R-:W4:Y:S04]  /*3c770*/  LDL.LU R251, [R1+0x5ac] ;  /* 0x0005ac0001fb7983 */ /* 0x000f280000300800 */
        /* <DEDUP_REMOVED lines=21> */
[----:B------:R-:W-:Y:S04]  /*3c8d0*/  STL [R1+0x2eac], R68 ;  /* 0x002eac4401007387 */ /* 0x000fe80000100800 */
[----:B------:R-:W2:Y:S04]  /*3c8e0*/  LDL.LU R140, [R1+0x580] ;  /* 0x00058000018c7983 */ /* 0x000ea80000300800 */
[----:B------:R-:W2:Y:S04]  /*3c8f0*/  LDL.LU R141, [R1+0x584] ;  /* 0x00058400018d7983 */ /* 0x000ea80000300800 */
[----:B------:R-:W2:Y:S04]  /*3c900*/  LDL.LU R142, [R1+0x588] ;  /* 0x00058800018e7983 */ /* 0x000ea80000300800 */
[----:B------:R-:W2:Y:S01]  /*3c910*/  LDL.LU R143, [R1+0x58c] ;  /* 0x00058c00018f7983 */ /* 0x000ea20000300800 */
[----:B---3--:R-:W-:-:S15]  /*3c920*/  HMMA.1688.F32.TF32 R136, R244, R56, R136 ;  /* 0x00000038f488723c */ /* 0x008fde0000081088 */
[----:B------:R-:W-:-:S04]  /*3c930*/  NOP ;  /* 0x0000000000007918 */ /* 0x000fc80000000000 */
[----:B------:R-:W-:Y:S01]  /*3c940*/  IMAD.MOV.U32 R105, RZ, RZ, R139 ;  /* 0x000000ffff697224 */ /* 0x000fe200078e008b */
[----:B------:R-:W-:Y:S01]  /*3c950*/  MOV R108, R138 ;  /* 0x0000008a006c7202 */ /* 0x000fe20000000f00 */
[----:B------:R-:W-:Y:S02]  /*3c960*/  IMAD.MOV.U32 R109, RZ, RZ, R137 ;  /* 0x000000ffff6d7224 */ /* 0x000fe400078e0089 */
[----:B------:R-:W-:Y:S01]  /*3c970*/  IMAD.MOV.U32 R112, RZ, RZ, R136 ;  /* 0x000000ffff707224 */ /* 0x000fe200078e0088 */
[----:B------:R-:W-:Y:S04]  /*3c980*/  STL [R1+0x2ec8], R105 ;  /* 0x002ec86901007387 */ /* 0x000fe80000100800 */
[----:B------:R-:W-:Y:S04]  /*3c990*/  STL [R1+0x2ec4], R108 ;  /* 0x002ec46c01007387 */ /* 0x000fe80000100800 */
[----:B------:R-:W-:Y:S04]  /*3c9a0*/  STL [R1+0x2ec0], R109 ;  /* 0x002ec06d01007387 */ /* 0x000fe80000100800 */
[----:B------:R-:W-:Y:S01]  /*3c9b0*/  STL [R1+0x2ebc], R112 ;  /* 0x002ebc7001007387 */ /* 0x000fe20000100800 */
[----:B----4-:R-:W-:Y:S03]  /*3c9c0*/  HMMA.1688.F32.TF32 R136, R244, R32, R248 ;  /* 0x00000020f488723c */ /* 0x010fe600000810f8 */
[----:B------:R-:W3:Y:S04]  /*3c9d0*/  LDL.LU R248, [R1+0x570] ;  /* 0x0005700001f87983 */ /* 0x000ee80000300800 */
[----:B------:R-:W3:Y:S04]  /*3c9e0*/  LDL.LU R249, [R1+0x574] ;  /* 0x0005740001f97983 */ /* 0x000ee80000300800 */
[----:B------:R-:W3:Y:S08]  /*3c9f0*/  LDL.LU R250, [R1+0x578] ;  /* 0x0005780001fa7983 */ /* 0x000ef00000300800 */
[----:B------:R-:W-:Y:S01]  /*3ca00*/  IMAD.MOV.U32 R113, RZ, RZ, R139 ;  /* 0x000000ffff717224 */ /* 0x000fe200078e008b */
[----:B------:R-:W-:Y:S01]  /*3ca10*/  MOV R117, R137 ;  /* 0x0000008900757202 */ /* 0x000fe20000000f00 */
[----:B------:R-:W-:-:S02]  /*3ca20*/  IMAD.MOV.U32 R116, RZ, RZ, R138 ;  /* 0x000000ffff747224 */ /* 0x000fc400078e008a */
[----:B------:R-:W-:Y:S01]  /*3ca30*/  IMAD.MOV.U32 R120, RZ, RZ, R136 ;  /* 0x000000ffff787224 */ /* 0x000fe200078e0088 */
[----:B------:R-:W-:Y:S04]  /*3ca40*/  STL [R1+0x2ed8], R113 ;  /* 0x002ed87101007387 */ /* 0x000fe80000100800 */
[----:B------:R-:W-:Y:S04]  /*3ca50*/  STL [R1+0x2ed4], R116 ;  /* 0x002ed47401007387 */ /* 0x000fe80000100800 */
[----:B------:R-:W-:Y:S04]  /*3ca60*/  STL [R1+0x2ed0], R117 ;  /* 0x002ed07501007387 */ /* 0x000fe80000100800 */
[----:B------:R-:W-:Y:S04]  /*3ca70*/  STL [R1+0x2ecc], R120 ;  /* 0x002ecc7801007387 */ /* 0x000fe80000100800 */
[----:B------:R-:W4:Y:S04]  /*3ca80*/  LDL.LU R136, [R1+0x530] ;  /* 0x0005300001887983 */ /* 0x000f280000300800 */
[----:B------:R-:W4:Y:S04]  /*3ca90*/  LDL.LU R137, [R1+0x534] ;  /* 0x0005340001897983 */ /* 0x000f280000300800 */
[----:B------:R-:W4:Y:S01]  /*3caa0*/  LDL.LU R138, [R1+0x538] ;  /* 0x00053800018a7983 */ /* 0x000f220000300800 */
[----:B------:R-:W-:-:S03]  /*3cab0*/  MOV R251, R252 ;  /* 0x000000fc00fb7202 */ /* 0x000fc60000000f00 */
[----:B------:R-:W4:Y:S01]  /*3cac0*/  LDL.LU R139, [R1+0x53c] ;  /* 0x00053c00018b7983 */ /* 0x000f220000300800 */
[----:B--2---:R-:W-:-:S15]  /*3cad0*/  HMMA.1688.F32.TF32 R132, R244, R40, R132 ;  /* 0x00000028f484723c */ /* 0x004fde0000081084 */
[----:B------:R-:W-:-:S04]  /*3cae0*/  NOP ;  /* 0x0000000000007918 */ /* 0x000fc80000000000 */
[----:B------:R-:W-:Y:S01]  /*3caf0*/  IMAD.MOV.U32 R252, RZ, RZ, R132 ;  /* 0x000000fffffc7224 */ /* 0x000fe200078e0084 */
[----:B------:R-:W-:Y:S01]  /*3cb00*/  MOV R124, R134 ;  /* 0x00000086007c7202 */ /* 0x000fe20000000f00 */
[----:B------:R-:W-:Y:S01]  /*3cb10*/  IMAD.MOV.U32 R125, RZ, RZ, R133 ;  /* 0x000000ffff7d7224 */ /* 0x000fe200078e0085 */
[----:B------:R-:W2:Y:S01]  /*3cb20*/  LDL.LU R132, [R1+0x520] ;  /* 0x0005200001847983 */ /* 0x000ea20000300800 */
[----:B------:R-:W-:Y:S03]  /*3cb30*/  HMMA.1688.F32.TF32 R140, R244, R12, R140 ;  /* 0x0000000cf48c723c */ /* 0x000fe6000008108c */
[----:B------:R-:W2:Y:S01]  /*3cb40*/  LDL.LU R133, [R1+0x524] ;  /* 0x0005240001857983 */ /* 0x000ea20000300800 */
[----:B------:R-:W-:-:S03]  /*3cb50*/  IMAD.MOV.U32 R121, RZ, RZ, R135 ;  /* 0x000000ffff797224 */ /* 0x000fc600078e0087 */
[----:B------:R-:W2:Y:S04]  /*3cb60*/  LDL.LU R134, [R1+0x528] ;  /* 0x0005280001867983 */ /* 0x000ea80000300800 */
[----:B------:R-:W2:Y:S04]  /*3cb70*/  LDL.LU R135, [R1+0x52c] ;  /* 0x00052c0001877983 */ /* 0x000ea80000300800 */
[----:B------:R-:W-:Y:S04]  /*3cb80*/  STL [R1+0x2ee8], R121 ;  /* 0x002ee87901007387 */ /* 0x000fe80000100800 */
[----:B------:R-:W-:Y:S01]  /*3cb90*/  STL [R1+0x2ee4], R124 ;  /* 0x002ee47c01007387 */ /* 0x000fe20000100800 */
[----:B------:R-:W-:Y:S01]  /*3cba0*/  IMAD.MOV.U32 R2, RZ, RZ, R143 ;  /* 0x000000ffff027224 */ /* 0x000fe200078e008f */
[----:B------:R-:W-:Y:S01]  /*3cbb0*/  MOV R41, R141 ;  /* 0x0000008d00297202 */ /* 0x000fe20000000f00 */
[----:B------:R-:W-:Y:S01]  /*3cbc0*/  IMAD.MOV.U32 R40, RZ, RZ, R142 ;  /* 0x000000ffff287224 */ /* 0x000fe200078e008e */
[----:B------:R-:W-:Y:S01]  /*3cbd0*/  STL [R1+0x2ee0], R125 ;  /* 0x002ee07d01007387 */ /* 0x000fe20000100800 */
[----:B------:R-:W-:-:S03]  /*3cbe0*/  IMAD.MOV.U32 R44, RZ, RZ, R140 ;  /* 0x000000ffff2c7224 */ /* 0x000fc600078e008c */
[----:B------:R-:W-:Y:S04]  /*3cbf0*/  STL [R1+0x2edc], R252 ;  /* 0x002edcfc01007387 */ /* 0x000fe80000100800 */
[----:B------:R-:W-:Y:S04]  /*3cc00*/  STL [R1+0x2ef8], R2 ;  /* 0x002ef80201007387 */ /* 0x000fe80000100800 */
[----:B------:R-:W-:Y:S04]  /*3cc10*/  STL [R1+0x2ef4], R40 ;  /* 0x002ef42801007387 */ /* 0x000fe80000100800 */
[----:B------:R-:W-:Y:S04]  /*3cc20*/  STL [R1+0x2ef0], R41 ;  /* 0x002ef02901007387 */ /* 0x000fe80000100800 */
[----:B------:R-:W-:Y:S01]  /*3cc30*/  STL [R1+0x2eec], R44 ;  /* 0x002eec2c01007387 */ /* 0x000fe20000100800 */
[C---:B---3--:R-:W-:Y:S03]  /*3cc40*/  HMMA.1688.F32.TF32 R140, R244.reuse, R20, R248 ;  /* 0x00000014f48c723c */ /* 0x048fe600000810f8 */
[----:B------:R-:W3:Y:S04]  /*3cc50*/  LDL.LU R248, [R1+0x310] ;  /* 0x0003100001f87983 */ /* 0x000ee80000300800 */
[----:B------:R-:W3:Y:S04]  /*3cc60*/  LDL.LU R249, [R1+0x314] ;  /* 0x0003140001f97983 */ /* 0x000ee80000300800 */
[----:B------:R-:W3:Y:S04]  /*3cc70*/  LDL.LU R250, [R1+0x318] ;  /* 0x0003180001fa7983 */ /* 0x000ee80000300800 */
[----:B------:R-:W3:Y:S04]  /*3cc80*/  LDL.LU R251, [R1+0x31c] ;  /* 0x00031c0001fb7983 */ /* 0x000ee80000300800 */
[----:B------:R-:W-:Y:S01]  /*3cc90*/  MOV R0, R143 ;  /* 0x0000008f00007202 */ /* 0x000fe20000000f00 */
[----:B-1----:R-:W-:Y:S01]  /*3cca0*/  IMAD.MOV.U32 R76, RZ, RZ, R142 ;  /* 0x000000ffff4c7224 */ /* 0x002fe200078e008e */
[----:B------:R-:W-:Y:S01]  /*3ccb0*/  MOV R72, R140 ;  /* 0x0000008c00487202 */ /* 0x000fe20000000f00 */
[----:B------:R-:W-:Y:S01]  /*3ccc0*/  IMAD.MOV.U32 R73, RZ, RZ, R141 ;  /* 0x000000ffff497224 */ /* 0x000fe200078e008d */
[----:B----4-:R-:W-:Y:S01]  /*3ccd0*/  HMMA.1688.F32.TF32 R136, R244, R52, R136 ;  /* 0x00000034f488723c */ /* 0x010fe20000081088 */
[----:B------:R-:W-:Y:S04]  /*3cce0*/  STL [R1+0x2f08], R0 ;  /* 0x002f080001007387 */ /* 0x000fe80000100800 */
[----:B------:R-:W-:Y:S04]  /*3ccf0*/  STL [R1+0x2f04], R76 ;  /* 0x002f044c01007387 */ /* 0x000fe80000100800 */
[----:B------:R-:W-:Y:S04]  /*3cd00*/  STL [R1+0x2f00], R73 ;  /* 0x002f004901007387 */ /* 0x000fe80000100800 */
[----:B------:R-:W-:Y:S06]  /*3cd10*/  STL [R1+0x2efc], R72 ;  /* 0x002efc4801007387 */ /* 0x000fec0000100800 */
        /* <DEDUP_REMOVED lines=20> */
[----:B------:R-:W-:-:S02]  /*3ce60*/  IMAD.MOV.U32 R138, RZ, RZ, R114 ;  /* 0x000000ffff8a7224 */ /* 0x000fc400078e0072 */
[----:B------:R-:W-:Y:S01]  /*3ce70*/  IMAD.MOV.U32 R139, RZ, RZ, R115 ;  /* 0x000000ffff8b7224 */ /* 0x000fe200078e0073 */
[----:B--2---:R-:W-:-:S15]  /*3ce80*/  HMMA.1688.F32.TF32 R132, R244, R36, R132 ;  /* 0x00000024f484723c */ /* 0x004fde0000081084 */
[----:B------:R-:W-:-:S04]  /*3ce90*/  NOP ;  /* 0x0000000000007918 */ /* 0x000fc80000000000 */
[----:B------:R-:W-:Y:S01]  /*3cea0*/  IMAD.MOV.U32 R92, RZ, RZ, R132 ;  /* 0x000000ffff5c7224 */ /* 0x000fe200078e0084 */
[----:B------:R-:W-:Y:S01]  /*3ceb0*/  MOV R77, R133 ;  /* 0x00000085004d7202 */ /* 0x000fe20000000f00 */
[----:B------:R-:W-:Y:S02]  /*3cec0*/  IMAD.MOV.U32 R37, RZ, RZ, R134 ;  /* 0x000000ffff257224 */ /* 0x000fe400078e0086 */
[----:B------:R-:W-:Y:S01]  /*3ced0*/  IMAD.MOV.U32 R36, RZ, RZ, R135 ;  /* 0x000000ffff247224 */ /* 0x000fe200078e0087 */
[----:B------:R-:W-:Y:S04]  /*3cee0*/  STL [R1+0x2f1c], R92 ;  /* 0x002f1c5c01007387 */ /* 0x000fe80000100800 */
        /* <DEDUP_REMOVED lines=8> */
[----:B---3--:R-:W-:Y:S01]  /*3cf70*/  HMMA.1688.F32.TF32 R132, R244, R24, R248 ;  /* 0x00000018f484723c */ /* 0x008fe200000810f8 */
[----:B------:R-:W-:-:S02]  /*3cf80*/  IMAD.MOV.U32 R248, RZ, RZ, R126 ;  /* 0x000000fffff87224 */ /* 0x000fc400078e007e */
[----:B------:R-:W-:-:S15]  /*3cf90*/  IMAD.MOV.U32 R249, RZ, RZ, R127 ;  /* 0x000000fffff97224 */ /* 0x000fde00078e007f */
[----:B------:R-:W-:Y:S01]  /*3cfa0*/  NOP ;  /* 0x0000000000007918 */ /* 0x000fe20000000000 */
[----:B------:R-:W-:Y:S01]  /*3cfb0*/  MOV R104, R132 ;  /* 0x0000008400687202 */ /* 0x000fe20000000f00 */
[----:B------:R-:W-:Y:S01]  /*3cfc0*/  IMAD.MOV.U32 R85, RZ, RZ, R133 ;  /* 0x000000ffff557224 */ /* 0x000fe200078e0085 */
[----:B------:R-:W-:Y:S01]  /*3cfd0*/  MOV R132, R118 ;  /* 0x0000007600847202 */ /* 0x000fe20000000f00 */
[----:B------:R-:W-:Y:S01]  /*3cfe0*/  IMAD.MOV.U32 R133, RZ, RZ, R119 ;  /* 0x000000ffff857224 */ /* 0x000fe200078e0077 */
[----:B------:R-:W3:Y:S01]  /*3cff0*/  LDL.LU R118, [R1+0x31ac] ;  /* 0x0031ac0001767983 */ /* 0x000ee20000300800 */
[----:B------:R-:W-:-:S03]  /*3d000*/  IMAD.MOV.U32 R88, RZ, RZ, R134 ;  /* 0x000000ffff587224 */ /* 0x000fc600078e0086 */
[----:B------:R-:W3:Y:S01]  /*3d010*/  LDL.LU R119, [R1+0x31a8] ;  /* 0x0031a80001777983 */ /* 0x000ee20000300800 */
[----:B------:R-:W-:Y:S01]  /*3d020*/  MOV R89, R135 ;  /* 0x0000008700597202 */ /* 0x000fe20000000f00 */
[----:B------:R-:W-:Y:S01]  /*3d030*/  IMAD.MOV.U32 R134, RZ, RZ, R122 ;  /* 0x000000ffff867224 */ /* 0x000fe200078e007a */
[----:B------:R-:W-:Y:S01]  /*3d040*/  MOV R135, R123 ;  /* 0x0000007b00877202 */ /* 0x000fe20000000f00 */
[----:B------:R-:W2:Y:S04]  /*3d050*/  LDL.LU R122, [R1+0x31a4] ;  /* 0x0031a400017a7983 */ /* 0x000ea80000300800 */
[----:B------:R-:W2:Y:S04]  /*3d060*/  LDL.LU R123, [R1+0x31a0] ;  /* 0x0031a000017b7983 */ /* 0x000ea80000300800 */
[----:B------:R-:W2:Y:S04]  /*3d070*/  LDL.LU R126, [R1+0x319c] ;  /* 0x00319c00017e7983 */ /* 0x000ea80000300800 */
[----:B------:R-:W2:Y:S01]  /*3d080*/  LDL.LU R127, [R1+0x3198] ;  /* 0x00319800017f7983 */ /* 0x000ea20000300800 */
[----:B------:R-:W-:Y:S01]  /*3d090*/  MOV R250, R130 ;  /* 0x0000008200fa7202 */ /* 0x000fe20000000f00 */
[----:B------:R-:W-:-:S02]  /*3d0a0*/  IMAD.MOV.U32 R251, RZ, RZ, R131 ;  /* 0x000000fffffb7224 */ /* 0x000fc400078e0083 */
[----:B------:R-:W2:Y:S04]  /*3d0b0*/  LDL.LU R130, [R1+0x3194] ;  /* 0x0031940001827983 */ /* 0x000ea80000300800 */
[----:B------:R-:W2:Y:S01]  /*3d0c0*/  LDL.LU R131, [R1+0x3190] ;  /* 0x0031900001837983 */ /* 0x000ea20000300800 */
[----:B------:R-:W-:Y:S01]  /*3d0d0*/  MOV R236, R30 ;  /* 0x0000001e00ec7202 */ /* 0x000fe20000000f00 */
[----:B------:R-:W-:Y:S02]  /*3d0e0*/  IMAD.MOV.U32 R237, RZ, RZ, R31 ;  /* 0x000000ffffed7224 */ /* 0x000fe400078e001f */
[----:B------:R-:W2:Y:S01]  /*3d0f0*/  LDL.LU R30, [R1+0x318c] ;  /* 0x00318c00011e7983 */ /* 0x000ea20000300800 */
[----:B------:R-:W-:Y:S01]  /*3d100*/  IMAD.MOV.U32 R238, RZ, RZ, R26 ;  /* 0x000000ffffee7224 */ /* 0x000fe200078e001a */
[----:B------:R-:W-:-:S02]  /*3d110*/  MOV R239, R27 ;  /* 0x0000001b00ef7202 */ /* 0x000fc40000000f00 */
[----:B------:R-:W2:Y:S01]  /*3d120*/  LDL.LU R31, [R1+0x3188] ;  /* 0x00318800011f7983 */ /* 0x000ea20000300800 */
[----:B------:R-:W-:-:S03]  /*3d130*/  IMAD.MOV.U32 R176, RZ, RZ, R38 ;  /* 0x000000ffffb07224 */ /* 0x000fc600078e0026 */
[----:B------:R-:W2:Y:S01]  /*3d140*/  LDL.LU R26, [R1+0x3184] ;  /* 0x00318400011a7983 */ /* 0x000ea20000300800 */
[----:B------:R-:W-:Y:S01]  /*3d150*/  IMAD.MOV.U32 R177, RZ, RZ, R39 ;  /* 0x000000ffffb17224 */ /* 0x000fe200078e0027 */
[----:B------:R-:W-:Y:S02]  /*3d160*/  MOV R178, R54 ;  /* 0x0000003600b27202 */ /* 0x000fe40000000f00 */
[----:B------:R-:W2:Y:S01]  /*3d170*/  LDL.LU R27, [R1+0x3180] ;  /* 0x00318000011b7983 */ /* 0x000ea20000300800 */
[----:B------:R-:W-:-:S03]  /*3d180*/  IMAD.MOV.U32 R179, RZ, RZ, R55 ;  /* 0x000000ffffb37224 */ /* 0x000fc600078e0037 */
        /* <DEDUP_REMOVED lines=11> */
[----:B------:R-:W2:Y:S01]  /*3d240*/  LDL.LU R15, [R1+0x3160] ;  /* 0x00316000010f7983 */ /* 0x000ea20000300800 */
[----:B----4-:R-:W-:Y:S01]  /*3d250*/  HMMA.1688.F32.TF32 R156, R244, R28, R156 ;  /* 0x0000001cf49c723c */ /* 0x010fe2000008109c */
[----:B------:R-:W-:Y:S01]  /*3d260*/  MOV R144, R50 ;  /* 0x0000003200907202 */ /* 0x000fe20000000f00 */
[----:B------:R-:W-:-:S06]  /*3d270*/  IMAD.MOV.U32 R145, RZ, RZ, R51 ;  /* 0x000000ffff917224 */ /* 0x000fcc00078e0033 */
[----:B------:R-:W-:Y:S01]  /*3d280*/  HMMA.1688.F32.TF32 R152, R244, R60, R152 ;  /* 0x0000003cf498723c */ /* 0x000fe20000081098 */
[----:B------:R-:W-:Y:S01]  /*3d290*/  LDS R245, [R147+UR12+0x21880] ;  /* 0x0218800c93f57984 */ /* 0x000fe20008000800 */
[----:B------:R-:W-:-:S03]  /*3d2a0*/  IMAD.MOV.U32 R146, RZ, RZ, R10 ;  /* 0x000000ffff927224 */ /* 0x000fc600078e000a */
[----:B------:R1:W-:Y:S01]  /*3d2b0*/  LDS R247, [R147+UR12+0x21c80] ;  /* 0x021c800c93f77984 */ /* 0x0003e20008000800 */
[----:B------:R-:W-:Y:S01]  /*3d2c0*/  IMAD.MOV.U32 R164, RZ, RZ, R66 ;  /* 0x000000ffffa47224 */ /* 0x000fe200078e0042 */
[----:B------:R-:W-:Y:S01]  /*3d2d0*/  MOV R166, R70 ;  /* 0x0000004600a67202 */ /* 0x000fe20000000f00 */
[----:B------:R-:W-:Y:S02]  /*3d2e0*/  IMAD.MOV.U32 R165, RZ, RZ, R67 ;  /* 0x000000ffffa57224 */ /* 0x000fe400078e0043 */
[----:B------:R-:W-:Y:S01]  /*3d2f0*/  IMAD.MOV.U32 R167, RZ, RZ, R71 ;  /* 0x000000ffffa77224 */ /* 0x000fe200078e0047 */
[----:B------:R-:W-:Y:S01]  /*3d300*/  MOV R161, R75 ;  /* 0x0000004b00a17202 */ /* 0x000fe20000000f00 */
[----:B------:R-:W-:Y:S01]  /*3d310*/  IMAD.MOV.U32 R160, RZ, RZ, R74 ;  /* 0x000000ffffa07224 */ /* 0x000fe200078e004a */
[----:B-1----:R-:W-:Y:S01]  /*3d320*/  MOV R147, R11 ;  /* 0x0000000b00937202 */ /* 0x002fe20000000f00 */
[----:B------:R-:W-:Y:S01]  /*3d330*/  IMAD.MOV.U32 R162, RZ, RZ, R78 ;  /* 0x000000ffffa27224 */ /* 0x000fe200078e004e */
[----:B------:R-:W-:Y:S01]  /*3d340*/  MOV R93, R157 ;  /* 0x0000009d005d7202 */ /* 0x000fe20000000f00 */
[----:B------:R-:W-:Y:S01]  /*3d350*/  IMAD.MOV.U32 R68, RZ, RZ, R156 ;  /* 0x000000ffff447224 */ /* 0x000fe200078e009c */
[----:B------:R-:W-:Y:S01]  /*3d360*/  MOV R156, R82 ;  /* 0x00000052009c7202 */ /* 0x000fe20000000f00 */
[----:B------:R-:W-:Y:S01]  /*3d370*/  IMAD.MOV.U32 R163, RZ, RZ, R79 ;  /* 0x000000ffffa37224 */ /* 0x000fe200078e004f */
[----:B------:R-:W-:Y:S01]  /*3d380*/  LDS R244, [R3+UR12+0x21880] ;  /* 0x0218800c03f47984 */ /* 0x000fe20008000800 */
[----:B------:R-:W-:-:S02]  /*3d390*/  IMAD.MOV.U32 R100, RZ, RZ, R158 ;  /* 0x000000ffff647224 */ /* 0x000fc400078e009e */
[----:B------:R-:W-:Y:S01]  /*3d3a0*/  IMAD.MOV.U32 R157, RZ, RZ, R83 ;  /* 0x000000ffff9d7224 */ /* 0x000fe200078e0053 */
[----:B------:R-:W-:Y:S01]  /*3d3b0*/  MOV R112, R152 ;  /* 0x0000009800707202 */ /* 0x000fe20000000f00 */
[----:B------:R-:W-:Y:S01]  /*3d3c0*/  IMAD.MOV.U32 R101, RZ, RZ, R159 ;  /* 0x000000ffff657224 */ /* 0x000fe200078e009f */
[----:B------:R-:W-:Y:S01]  /*3d3d0*/  MOV R159, R87 ;  /* 0x00000057009f7202 */ /* 0x000fe20000000f00 */
[----:B------:R-:W-:Y:S01]  /*3d3e0*/  IMAD.MOV.U32 R158, RZ, RZ, R86 ;  /* 0x000000ffff9e7224 */ /* 0x000fe200078e0056 */
[----:B------:R-:W1:Y:S01]  /*3d3f0*/  LDS R246, [R3+UR12+0x21c80] ;  /* 0x021c800c03f67984 */ /* 0x000e620008000800 */
[----:B------:R-:W-:Y:S02]  /*3d400*/  IMAD.MOV.U32 R45, RZ, RZ, R153 ;  /* 0x000000ffff2d7224 */ /* 0x000fe400078e0099 */
[----:B------:R-:W-:Y:S01]  /*3d410*/  IMAD.MOV.U32 R152, RZ, RZ, R90 ;  /* 0x000000ffff987224 */ /* 0x000fe200078e005a */
[----:B------:R-:W-:Y:S01]  /*3d420*/  MOV R65, R155 ;  /* 0x0000009b00417202 */ /* 0x000fe20000000f00 */
[----:B------:R-:W-:Y:S01]  /*3d430*/  IMAD.MOV.U32 R64, RZ, RZ, R154 ;  /* 0x000000ffff407224 */ /* 0x000fe200078e009a */
[----:B------:R-:W-:Y:S01]  /*3d440*/  MOV R154, R94 ;  /* 0x0000005e009a7202 */ /* 0x000fe20000000f00 */
[----:B------:R-:W-:-:S02]  /*3d450*/  IMAD.MOV.U32 R153, RZ, RZ, R91 ;  /* 0x000000ffff997224 */ /* 0x000fc400078e005b */
[----:B------:R-:W-:Y:S01]  /*3d460*/  IMAD.MOV.U32 R155, RZ, RZ, R95 ;  /* 0x000000ffff9b7224 */ /* 0x000fe200078e005f */
[C---:B---3--:R-:W-:Y:S08]  /*3d470*/  HMMA.1688.F32.TF32 R132, R240.reuse, R118, R132 ;  /* 0x00000076f084723c */ /* 0x048ff00000081084 */
[C---:B--2---:R-:W-:Y:S08]  /*3d480*/  HMMA.1688.F32.TF32 R136, R240.reuse, R122, R136 ;  /* 0x0000007af088723c */ /* 0x044ff00000081088 */
[----:B------:R-:W-:Y:S03]  /*3d490*/  HMMA.1688.F32.TF32 R140, R240, R126, R140 ;  /* 0x0000007ef08c723c */ /* 0x000fe6000008108c */
[----:B------:R-:W-:Y:S01]  /*3d4a0*/  IMAD.MOV.U32 R72, RZ, RZ, R132 ;  /* 0x000000ffff487224 */ /* 0x000fe200078e0084 */
[----:B------:R-:W-:Y:S01]  /*3d4b0*/  MOV R40, R134 ;  /* 0x0000008600287202 */ /* 0x000fe20000000f00 */
[----:B------:R-:W-:-:S02]  /*3d4c0*/  IMAD.MOV.U32 R2, RZ, RZ, R133 ;  /* 0x000000ffff027224 */ /* 0x000fc400078e0085 */
[----:B------:R-:W-:Y:S02]  /*3d4d0*/  IMAD.MOV.U32 R41, RZ, RZ, R135 ;  /* 0x000000ffff297224 */ /* 0x000fe400078e0087 */
[----:B------:R-:W-:Y:S01]  /*3d4e0*/  HMMA.1688.F32.TF32 R132, R240, R114, R248 ;  /* 0x00000072f084723c */ /* 0x000fe200000810f8 */
[----:B------:R-:W-:Y:S01]  /*3d4f0*/  MOV R248, R42 ;  /* 0x0000002a00f87202 */ /* 0x000fe20000000f00 */
[----:B------:R-:W-:Y:S01]  /*3d500*/  IMAD.MOV.U32 R249, RZ, RZ, R43 ;  /* 0x000000fffff97224 */ /* 0x000fe200078e002b */
[----:B------:R-:W2:Y:S01]  /*3d510*/  LDL.LU R42, [R1+0x315c] ;  /* 0x00315c00012a7983 */ /* 0x000ea20000300800 */
[----:B------:R-:W-:Y:S01]  /*3d520*/  IMAD.MOV.U32 R250, RZ, RZ, R34 ;  /* 0x000000fffffa7224 */ /* 0x000fe200078e0022 */
[----:B------:R-:W-:Y:S02]  /*3d530*/  MOV R44, R136 ;  /* 0x00000088002c7202 */ /* 0x000fe40000000f00 */
[----:B------:R-:W2:Y:S01]  /*3d540*/  LDL.LU R43, [R1+0x3158] ;  /* 0x00315800012b7983 */ /* 0x000ea20000300800 */
[----:B------:R-:W-:Y:S01]  /*3d550*/  MOV R251, R35 ;  /* 0x0000002300fb7202 */ /* 0x000fe20000000f00 */
[----:B------:R-:W-:-:S02]  /*3d560*/  IMAD.MOV.U32 R121, RZ, RZ, R137 ;  /* 0x000000ffff797224 */ /* 0x000fc400078e0089 */
[----:B------:R-:W3:Y:S01]  /*3d570*/  LDL.LU R34, [R1+0x3154] ;  /* 0x0031540001227983 */ /* 0x000ee20000300800 */
[----:B------:R-:W-:Y:S01]  /*3d580*/  IMAD.MOV.U32 R136, RZ, RZ, R58 ;  /* 0x000000ffff887224 */ /* 0x000fe200078e003a */
[----:B------:R-:W-:Y:S01]  /*3d590*/  MOV R125, R139 ;  /* 0x0000008b007d7202 */ /* 0x000fe20000000f00 */
[----:B------:R-:W-:Y:S01]  /*3d5a0*/  IMAD.MOV.U32 R124, RZ, RZ, R138 ;  /* 0x000000ffff7c7224 */ /* 0x000fe200078e008a */
[----:B------:R-:W3:Y:S01]  /*3d5b0*/  LDL.LU R35, [R1+0x3150] ;  /* 0x0031500001237983 */ /* 0x000ee20000300800 */
[----:B------:R-:W-:Y:S01]  /*3d5c0*/  IMAD.MOV.U32 R137, RZ, RZ, R59 ;  /* 0x000000ffff897224 */ /* 0x000fe200078e003b */
[----:B------:R-:W-:Y:S02]  /*3d5d0*/  MOV R138, R6 ;  /* 0x00000006008a7202 */ /* 0x000fe40000000f00 */
[----:B------:R-:W4:Y:S01]  /*3d5e0*/  LDL.LU R58, [R1+0x314c] ;  /* 0x00314c00013a7983 */ /* 0x000f220000300800 */
[----:B------:R-:W-:Y:S01]  /*3d5f0*/  IMAD.MOV.U32 R252, RZ, RZ, R140 ;  /* 0x000000fffffc7224 */ /* 0x000fe200078e008c */
[----:B------:R-:W-:Y:S01]  /*3d600*/  MOV R113, R141 ;  /* 0x0000008d00717202 */ /* 0x000fe20000000f00 */
[----:B------:R-:W-:Y:S01]  /*3d610*/  IMAD.MOV.U32 R139, RZ, RZ, R7 ;  /* 0x000000ffff8b7224 */ /* 0x000fe200078e0007 */
[----:B------:R-:W4:Y:S01]  /*3d620*/  LDL.LU R59, [R1+0x3148] ;  /* 0x00314800013b7983 */ /* 0x000f220000300800 */
[----:B------:R-:W-:Y:S01]  /*3d630*/  IMAD.MOV.U32 R140, RZ, RZ, R18 ;  /* 0x000000ffff8c7224 */ /* 0x000fe200078e0012 */
[----:B------:R-:W-:-:S02]  /*3d640*/  MOV R141, R19 ;  /* 0x00000013008d7202 */ /* 0x000fc40000000f00 */
[----:B------:R-:W2:Y:S01]  /*3d650*/  LDL.LU R6, [R1+0x3144] ;  /* 0x0031440001067983 */ /* 0x000ea20000300800 */
[----:B------:R-:W-:-:S03]  /*3d660*/  IMAD.MOV.U32 R116, RZ, RZ, R142 ;  /* 0x000000ffff747224 */ /* 0x000fc600078e008e */
[----:B------:R-:W2:Y:S01]  /*3d670*/  LDL.LU R7, [R1+0x3140] ;  /* 0x0031400001077983 */ /* 0x000ea20000300800 */
[----:B------:R-:W-:Y:S02]  /*3d680*/  IMAD.MOV.U32 R117, RZ, RZ, R143 ;  /* 0x000000ffff757224 */ /* 0x000fe400078e008f */
[----:B------:R-:W-:Y:S01]  /*3d690*/  IMAD.MOV.U32 R142, RZ, RZ, R46 ;  /* 0x000000ffff8e7224 */ /* 0x000fe200078e002e */
[----:B------:R-:W2:Y:S01]  /*3d6a0*/  LDL.LU R18, [R1+0x313c] ;  /* 0x00313c0001127983 */ /* 0x000ea20000300800 */
[----:B------:R-:W-:-:S03]  /*3d6b0*/  IMAD.MOV.U32 R143, RZ, RZ, R47 ;  /* 0x000000ffff8f7224 */ /* 0x000fc600078e002f */
        /* <DEDUP_REMOVED lines=29> */
[----:B------:R-:W-:-:S03]  /*3d890*/  IMAD.MOV.U32 R105, RZ, RZ, R149 ;  /* 0x000000ffff697224 */ /* 0x000fc600078e0095 */
[----:B------:R-:W4:Y:S01]  /*3d8a0*/  LDL.LU R90, [R1+0x30ec] ;  /* 0x0030ec00015a7983 */ /* 0x000f220000300800 */
[----:B------:R-:W-:-:S03]  /*3d8b0*/  IMAD.MOV.U32 R148, RZ, RZ, R98 ;  /* 0x000000ffff947224 */ /* 0x000fc600078e0062 */
[----:B------:R-:W4:Y:S01]  /*3d8c0*/  LDL.LU R91, [R1+0x30e8] ;  /* 0x0030e800015b7983 */ /* 0x000f220000300800 */
[----:B------:R-:W-:-:S03]  /*3d8d0*/  MOV R108, R150 ;  /* 0x00000096006c7202 */ /* 0x000fc60000000f00 */
[----:B------:R-:W4:Y:S01]  /*3d8e0*/  LDL.LU R94, [R1+0x30e4] ;  /* 0x0030e400015e7983 */ /* 0x000f220000300800 */
[----:B------:R-:W-:Y:S01]  /*3d8f0*/  MOV R149, R110 ;  /* 0x0000006e00957202 */ /* 0x000fe20000000f00 */
[----:B------:R-:W-:Y:S02]  /*3d900*/  IMAD.MOV.U32 R109, RZ, RZ, R151 ;  /* 0x000000ffff6d7224 */ /* 0x000fe400078e0097 */
[----:B------:R-:W4:Y:S01]  /*3d910*/  LDL.LU R95, [R1+0x30e0] ;  /* 0x0030e000015f7983 */ /* 0x000f220000300800 */
[----:B------:R-:W-:-:S03]  /*3d920*/  IMAD.MOV.U32 R150, RZ, RZ, R111 ;  /* 0x000000ffff967224 */ /* 0x000fc600078e006f */
[----:B------:R-:W4:Y:S01]  /*3d930*/  LDL.LU R98, [R1+0x30dc] ;  /* 0x0030dc0001627983 */ /* 0x000f220000300800 */
[----:B------:R-:W-:Y:S01]  /*3d940*/  IMAD.MOV.U32 R80, RZ, RZ, R132 ;  /* 0x000000ffff507224 */ /* 0x000fe200078e0084 */
[----:B------:R-:W-:Y:S01]  /*3d950*/  MOV R0, R133 ;  /* 0x0000008500007202 */ /* 0x000fe20000000f00 */
[----:B------:R-:W-:Y:S01]  /*3d960*/  IMAD.MOV.U32 R151, RZ, RZ, R99 ;  /* 0x000000ffff977224 */ /* 0x000fe200078e0063 */
        /* <DEDUP_REMOVED lines=9> */
[----:B------:R-:W4:Y:S04]  /*3da00*/  LDL.LU R106, [R1+0x30cc] ;  /* 0x0030cc00016a7983 */ /* 0x000f280000300800 */
[----:B------:R-:W4:Y:S04]  /*3da10*/  LDL.LU R107, [R1+0x30c8] ;  /* 0x0030c800016b7983 */ /* 0x000f280000300800 */
[----:B------:R-:W4:Y:S04]  /*3da20*/  LDL.LU R102, [R1+0x30c4] ;  /* 0x0030c40001667983 */ /* 0x000f280000300800 */
[----:B------:R-:W4:Y:S01]  /*3da30*/  LDL.LU R103, [R1+0x30c0] ;  /* 0x0030c00001677983 */ /* 0x000f220000300800 */
[C---:B--2---:R-:W-:Y:S08]  /*3da40*/  HMMA.1688.F32.TF32 R248, R240.reuse, R66, R248 ;  /* 0x00000042f0f8723c */ /* 0x044ff000000810f8 */
[C---:B---3--:R-:W-:Y:S08]  /*3da50*/  HMMA.1688.F32.TF32 R132, R240.reuse, R70, R132 ;  /* 0x00000046f084723c */ /* 0x048ff00000081084 */
        /* <DEDUP_REMOVED lines=9> */
[----:B------:R-:W-:Y:S01]  /*3daf0*/  HMMA.1688.F32.TF32 R164, R240, R102, R164 ;  /* 0x00000066f0a4723c */ /* 0x000fe200000810a4 */
[----:B------:R-:W-:Y:S01]  /*3db00*/  MOV R84, R174 ;  /* 0x000000ae00547202 */ /* 0x000fe20000000f00 */
[----:B------:R-:W-:-:S02]  /*3db10*/  IMAD.MOV.U32 R81, RZ, RZ, R175 ;  /* 0x000000ffff517224 */ /* 0x000fc400078e00af */
[----:B------:R-:W-:Y:S01]  /*3db20*/  IMAD.MOV.U32 R92, RZ, RZ, R172 ;  /* 0x000000ffff5c7224 */ /* 0x000fe200078e00ac */
[----:B------:R-:W2:Y:S01]  /*3db30*/  LDL.LU.64 R174, [R1+0x30b8] ;  /* 0x0030b80001ae7983 */ /* 0x000ea20000300a00 */
[----:B------:R-:W-:-:S03]  /*3db40*/  IMAD.MOV.U32 R69, RZ, RZ, R173 ;  /* 0x000000ffff457224 */ /* 0x000fc600078e00ad */
[----:B------:R-:W3:Y:S02]  /*3db50*/  LDL.LU.64 R172, [R1+0x30b0] ;  /* 0x0030b00001ac7983 */ /* 0x000ee40000300a00 */
[----:B------:R-:W-:Y:S01]  /*3db60*/  IMAD.MOV.U32 R5, RZ, RZ, R170 ;  /* 0x000000ffff057224 */ /* 0x000fe200078e00aa */
[----:B------:R-:W-:Y:S01]  /*3db70*/  MOV R8, R169 ;  /* 0x000000a900087202 */ /* 0x000fe20000000f00 */
[----:B------:R-:W-:Y:S02]  /*3db80*/  IMAD.MOV.U32 R4, RZ, RZ, R171 ;  /* 0x000000ffff047224 */ /* 0x000fe400078e00ab */
[----:B------:R-:W-:Y:S01]  /*3db90*/  IMAD.MOV.U32 R9, RZ, RZ, R168 ;  /* 0x000000ffff097224 */ /* 0x000fe200078e00a8 */
[----:B------:R-:W4:Y:S01]  /*3dba0*/  LDL.LU.64 R170, [R1+0x30a8] ;  /* 0x0030a80001aa7983 */ /* 0x000f220000300a00 */
[----:B------:R-:W-:Y:S02]  /*3dbb0*/  MOV R21, R162 ;  /* 0x000000a200157202 */ /* 0x000fe40000000f00 */
[----:B------:R-:W-:Y:S01]  /*3dbc0*/  IMAD.MOV.U32 R13, RZ, RZ, R166 ;  /* 0x000000ffff0d7224 */ /* 0x000fe200078e00a6 */
[----:B------:R-:W4:Y:S01]  /*3dbd0*/  LDL.LU.64 R168, [R1+0x30a0] ;  /* 0x0030a00001a87983 */ /* 0x000f220000300a00 */
[----:B------:R-:W-:Y:S01]  /*3dbe0*/  MOV R12, R167 ;  /* 0x000000a7000c7202 */ /* 0x000fe20000000f00 */
[----:B------:R-:W-:Y:S01]  /*3dbf0*/  IMAD.MOV.U32 R16, RZ, RZ, R165 ;  /* 0x000000ffff107224 */ /* 0x000fe200078e00a5 */
[----:B------:R-:W-:Y:S01]  /*3dc00*/  MOV R17, R164 ;  /* 0x000000a400117202 */ /* 0x000fe20000000f00 */
[----:B------:R-:W2:Y:S01]  /*3dc10*/  LDL.LU.64 R166, [R1+0x3098] ;  /* 0x0030980001a67983 */ /* 0x000ea20000300a00 */
[----:B------:R-:W-:-:S02]  /*3dc20*/  IMAD.MOV.U32 R20, RZ, RZ, R163 ;  /* 0x000000ffff147224 */ /* 0x000fc400078e00a3 */
[----:B------:R-:W-:Y:S01]  /*3dc30*/  IMAD.MOV.U32 R25, RZ, RZ, R160 ;  /* 0x000000ffff197224 */ /* 0x000fe200078e00a0 */
[----:B------:R-:W2:Y:S01]  /*3dc40*/  LDL.LU.64 R164, [R1+0x3090] ;  /* 0x0030900001a47983 */ /* 0x000ea20000300a00 */
[----:B------:R-:W-:Y:S01]  /*3dc50*/  IMAD.MOV.U32 R24, RZ, RZ, R161 ;  /* 0x000000ffff187224 */ /* 0x000fe200078e00a1 */
[----:B------:R-:W-:Y:S01]  /*3dc60*/  MOV R32, R157 ;  /* 0x0000009d00207202 */ /* 0x000fe20000000f00 */
[----:B------:R-:W-:Y:S01]  /*3dc70*/  IMAD.MOV.U32 R29, RZ, RZ, R158 ;  /* 0x000000ffff1d7224 */ /* 0x000fe200078e009e */
[----:B------:R-:W2:Y:S01]  /*3dc80*/  LDL.LU.64 R162, [R1+0x3088] ;  /* 0x0030880001a27983 */ /* 0x000ea20000300a00 */
[----:B------:R-:W-:Y:S02]  /*3dc90*/  IMAD.MOV.U32 R28, RZ, RZ, R159 ;  /* 0x000000ffff1c7224 */ /* 0x000fe400078e009f */
[----:B------:R-:W-:Y:S01]  /*3dca0*/  IMAD.MOV.U32 R33, RZ, RZ, R156 ;  /* 0x000000ffff217224 */ /* 0x000fe200078e009c */
[----:B------:R-:W2:Y:S04]  /*3dcb0*/  LDL.LU.64 R160, [R1+0x3080] ;  /* 0x0030800001a07983 */ /* 0x000ea80000300a00 */
[----:B------:R-:W2:Y:S04]  /*3dcc0*/  LDL.LU.64 R158, [R1+0x3078] ;  /* 0x00307800019e7983 */ /* 0x000ea80000300a00 */
[----:B------:R-:W2:Y:S04]  /*3dcd0*/  LDL.LU.64 R156, [R1+0x3070] ;  /* 0x00307000019c7983 */ /* 0x000ea80000300a00 */
[----:B------:R-:W-:Y:S04]  /*3dce0*/  STL.64 [R1+0x8a0], R152 ;  /* 0x0008a09801007387 */ /* 0x000fe80000100a00 */
[----:B------:R1:W-:Y:S04]  /*3dcf0*/  STL.64 [R1+0x8a8], R154 ;  /* 0x0008a89a01007387 */ /* 0x0003e80000100a00 */
        /* <DEDUP_REMOVED lines=20> */
[----:B-1----:R-:W3:Y:S04]  /*3de40*/  LDL.LU.64 R134, [R1+0x3018] ;  /* 0x0030180001867983 */ /* 0x002ee80000300a00 */
[----:B------:R-:W3:Y:S04]  /*3de50*/  LDL.LU.64 R132, [R1+0x3010] ;  /* 0x0030100001847983 */ /* 0x000ee80000300a00 */
[----:B------:R-:W-:Y:S04]  /*3de60*/  STL.64 [R1+0x840], R248 ;  /* 0x000840f801007387 */ /* 0x000fe80000100a00 */
[----:B------:R1:W-:Y:S04]  /*3de70*/  STL.64 [R1+0x848], R250 ;  /* 0x000848fa01007387 */ /* 0x0003e80000100a00 */
[----:B-1----:R-:W4:Y:S04]  /*3de80*/  LDL.LU.64 R250, [R1+0x3008] ;  /* 0x0030080001fa7983 */ /* 0x002f280000300a00 */
[----:B------:R-:W4:Y:S01]  /*3de90*/  LDL.LU.64 R248, [R1+0x3000] ;  /* 0x0030000001f87983 */ /* 0x000f220000300a00 */
[----:B------:R-:W-:-:S15]  /*3dea0*/  HMMA.1688.F32.TF32 R180, R240, R10, R180 ;  /* 0x0000000af0b4723c */ /* 0x000fde00000810b4 */
[----:B------:R-:W-:-:S04]  /*3deb0*/  NOP ;  /* 0x0000000000007918 */ /* 0x000fc80000000000 */
[----:B------:R-:W-:Y:S04]  /*3dec0*/  STL.64 [R1+0x830], R180 ;  /* 0x000830b401007387 */ /* 0x000fe80000100a00 */
[----:B------:R1:W-:Y:S02]  /*3ded0*/  STL.64 [R1+0x838], R182 ;  /* 0x000838b601007387 */ /* 0x0003e40000100a00 */
[C---:B-1----:R-:W-:Y:S08]  /*3dee0*/  HMMA.1688.F32.TF32 R180, R240.reuse, R50, R176 ;  /* 0x00000032f0b4723c */ /* 0x042ff000000810b0 */
[C---:B------:R-:W-:Y:S11]  /*3def0*/  HMMA.1688.F32.TF32 R176, R240.reuse, R46, R236 ;  /* 0x0000002ef0b0723c */ /* 0x040ff600000810ec */
[----:B------:R-:W-:Y:S04]  /*3df00*/  STL.64 [R1+0x820], R180 ;  /* 0x000820b401007387 */ /* 0x000fe80000100a00 */
[----:B------:R-:W-:Y:S04]  /*3df10*/  STL.64 [R1+0x828], R182 ;  /* 0x000828b601007387 */ /* 0x000fe80000100a00 */
[----:B------:R-:W-:Y:S04]  /*3df20*/  STL.64 [R1+0x810], R176 ;  /* 0x000810b001007387 */ /* 0x000fe80000100a00 */
[----:B------:R2:W-:Y:S02]  /*3df30*/  STL.64 [R1+0x818], R178 ;  /* 0x000818b201007387 */ /* 0x0005e40000100a00 */
[C---:B--2---:R-:W-:Y:S08]  /*3df40*/  HMMA.1688.F32.TF32 R176, R240.reuse, R58, R136 ;  /* 0x0000003af0b0723c */ /* 0x044ff00000081088 */
[C---:B---3--:R-:W-:Y:S08]  /*3df50*/  HMMA.1688.F32.TF32 R132, R240.reuse, R6, R132 ;  /* 0x00000006f084723c */ /* 0x048ff00000081084 */
[C---:B----4-:R-:W-:Y:S08]  /*3df60*/  HMMA.1688.F32.TF32 R180, R240.reuse, R18, R248 ;  /* 0x00000012f0b4723c */ /* 0x050ff000000810f8 */
[C---:B------:R-:W-:Y:S11]  /*3df70*/  HMMA.1688.F32.TF32 R136, R240.reuse, R34, R140 ;  /* 0x00000022f088723c */ /* 0x040ff6000008108c */
        /* <DEDUP_REMOVED lines=9> */
[----:B------:R1:W-:Y:S05]  /*3e010*/  STL.64 [R1+0x7d8], R138 ;  /* 0x0007d88a01007387 */ /* 0x0003ea0000100a00 */
[----:B------:R-:W-:Y:S04]  /*3e020*/  STL.64 [R1+0x7c0], R132 ;  /* 0x0007c08401007387 */ /* 0x000fe80000100a00 */
[----:B------:R2:W-:Y:S01]  /*3e030*/  STL.64 [R1+0x7c8], R134 ;  /* 0x0007c88601007387 */ /* 0x0005e20000100a00 */
[C---:B-1----:R-:W-:Y:S08]  /*3e040*/  HMMA.1688.F32.TF32 R136, R240.reuse, R22, R152 ;  /* 0x00000016f088723c */ /* 0x042ff00000081098 */
[C---:B--2---:R-:W-:Y:S01]  /*3e050*/  HMMA.1688.F32.TF32 R132, R240.reuse, R54, R156 ;  /* 0x00000036f084723c */ /* 0x044fe2000008109c */
[----:B------:R-:W-:Y:S04]  /*3e060*/  STL.64 [R1+0x7b0], R140 ;  /* 0x0007b08c01007387 */ /* 0x000fe80000100a00 */
[----:B------:R1:W-:Y:S06]  /*3e070*/  STL.64 [R1+0x7b8], R142 ;  /* 0x0007b88e01007387 */ /* 0x0003ec0000100a00 */
[----:B------:R-:W-:Y:S04]  /*3e080*/  STL.64 [R1+0x7a0], R136 ;  /* 0x0007a08801007387 */ /* 0x000fe80000100a00 */
[----:B------:R2:W-:Y:S01]  /*3e090*/  STL.64 [R1+0x7a8], R138 ;  /* 0x0007a88a01007387 */ /* 0x0005e20000100a00 */
[C---:B-1----:R-:W-:Y:S03]  /*3e0a0*/  HMMA.1688.F32.TF32 R140, R240.reuse, R38, R160 ;  /* 0x00000026f08c723c */ /* 0x042fe600000810a0 */
[----:B------:R-:W-:Y:S04]  /*3e0b0*/  STL.64 [R1+0x1a0], R132 ;  /* 0x0001a08401007387 */ /* 0x000fe80000100a00 */
[----:B------:R1:W-:Y:S01]  /*3e0c0*/  STL.64 [R1+0x1a8], R134 ;  /* 0x0001a88601007387 */ /* 0x0003e20000100a00 */
[C---:B--2---:R-:W-:Y:S08]  /*3e0d0*/  HMMA.1688.F32.TF32 R136, R240.reuse, R26, R164 ;  /* 0x0000001af088723c */ /* 0x044ff000000810a4 */
[----:B-1----:R-:W-:Y:S03]  /*3e0e0*/  HMMA.1688.F32.TF32 R132, R240, R30, R168 ;  /* 0x0000001ef084723c */ /* 0x002fe600000810a8 */
[----:B------:R1:W-:Y:S04]  /*3e0f0*/  STL.64 [R1+0x190], R140 ;  /* 0x0001908c01007387 */ /* 0x0003e80000100a00 */
[----:B------:R2:W-:Y:S04]  /*3e100*/  STL.64 [R1+0x198], R142 ;  /* 0x0001988e01007387 */ /* 0x0005e80000100a00 */
[----:B-1----:R-:W3:Y:S01]  /*3e110*/  LDL.LU R140, [R1+0xc0] ;  /* 0x0000c000018c7983 */ /* 0x002ee20000300800 */
[----:B------:R-:W-:-:S03]  /*3e120*/  MOV R141, R172 ;  /* 0x000000ac008d7202 */ /* 0x000fc60000000f00 */
[----:B------:R-:W-:Y:S01]  /*3e130*/  STL.64 [R1+0x180], R136 ;  /* 0x0001808801007387 */ /* 0x000fe20000100a00 */
[----:B--2---:R-:W-:-:S03]  /*3e140*/  IMAD.MOV.U32 R142, RZ, RZ, R173 ;  /* 0x000000ffff8e7224 */ /* 0x004fc600078e00ad */
[----:B------:R-:W-:Y:S01]  /*3e150*/  STL.64 [R1+0x188], R138 ;  /* 0x0001888a01007387 */ /* 0x000fe20000100a00 */
[----:B------:R-:W-:-:S03]  /*3e160*/  IMAD.MOV.U32 R143, RZ, RZ, R174 ;  /* 0x000000ffff8f7224 */ /* 0x000fc600078e00ae */
[----:B------:R1:W-:Y:S04]  /*3e170*/  STL.64 [R1+0xa0], R132 ;  /* 0x0000a08401007387 */ /* 0x0003e80000100a00 */
[----:B------:R2:W-:Y:S04]  /*3e180*/  STL.64 [R1+0xa8], R134 ;  /* 0x0000a88601007387 */ /* 0x0005e80000100a00 */
[----:B------:R-:W4:Y:S04]  /*3e190*/  LDL.LU R172, [R1+0x2ff8] ;  /* 0x002ff80001ac7983 */ /* 0x000f280000300800 */
[----:B------:R-:W2:Y:S04]  /*3e1a0*/  LDL.LU R173, [R1+0x2ff4] ;  /* 0x002ff40001ad7983 */ /* 0x000ea80000300800 */
[----:B------:R-:W3:Y:S01]  /*3e1b0*/  LDL.LU R174, [R1+0x2ff0] ;  /* 0x002ff00001ae7983 */ /* 0x000ee20000300800 */
[----:B------:R-:W-:Y:S01]  /*3e1c0*/  MOV R145, R63 ;  /* 0x0000003f00917202 */ /* 0x000fe20000000f00 */
[----:B------:R-:W-:-:S02]  /*3e1d0*/  IMAD.MOV.U32 R146, RZ, RZ, R62 ;  /* 0x000000ffff927224 */ /* 0x000fc400078e003e */
[----:B------:R-:W3:Y:S01]  /*3e1e0*/  LDL.LU R144, [R1+0xd0] ;  /* 0x0000d00001907983 */ /* 0x000ee20000300800 */
[----:B------:R-:W-:-:S03]  /*3e1f0*/  IMAD.MOV.U32 R147, RZ, RZ, R175 ;  /* 0x000000ffff937224 */ /* 0x000fc600078e00af */
[----:B------:R-:W3:Y:S04]  /*3e200*/  LDL.LU R63, [R1+0x2fec] ;  /* 0x002fec00013f7983 */ /* 0x000ee80000300800 */
[----:B------:R-:W3:Y:S04]  /*3e210*/  LDL.LU R62, [R1+0x2fe8] ;  /* 0x002fe800013e7983 */ /* 0x000ee80000300800 */
[----:B------:R-:W3:Y:S04]  /*3e220*/  LDL.LU R175, [R1+0x2fe4] ;  /* 0x002fe40001af7983 */ /* 0x000ee80000300800 */
[----:B------:R-:W3:Y:S01]  /*3e230*/  LDL.LU R148, [R1+0xe0] ;  /* 0x0000e00001947983 */ /* 0x000ee20000300800 */
[----:B----4-:R-:W-:-:S02]  /*3e240*/  IMAD.MOV.U32 R151, RZ, RZ, R172 ;  /* 0x000000ffff977224 */ /* 0x010fc400078e00ac */
[----:B--2---:R-:W-:Y:S01]  /*3e250*/  IMAD.MOV.U32 R150, RZ, RZ, R173 ;  /* 0x000000ffff967224 */ /* 0x004fe200078e00ad */
[----:B---3--:R-:W-:Y:S02]  /*3e260*/  MOV R149, R174 ;  /* 0x000000ae00957202 */ /* 0x008fe40000000f00 */
[----:B------:R-:W2:Y:S04]  /*3e270*/  LDL.LU R174, [R1+0x2fe0] ;  /* 0x002fe00001ae7983 */ /* 0x000ea80000300800 */
[----:B------:R-:W3:Y:S04]  /*3e280*/  LDL.LU R173, [R1+0x2fdc] ;  /* 0x002fdc0001ad7983 */ /* 0x000ee80000300800 */
[----:B------:R-:W4:Y:S04]  /*3e290*/  LDL.LU R172, [R1+0x2fd8] ;  /* 0x002fd80001ac7983 */ /* 0x000f280000300800 */
[----:B------:R-:W4:Y:S04]  /*3e2a0*/  LDL.LU R156, [R1+0x100] ;  /* 0x00010000019c7983 */ /* 0x000f280000300800 */
[----:B------:R-:W4:Y:S04]  /*3e2b0*/  LDL.LU R157, [R1+0x104] ;  /* 0x00010400019d7983 */ /* 0x000f280000300800 */
[----:B------:R-:W4:Y:S04]  /*3e2c0*/  LDL.LU R158, [R1+0x108] ;  /* 0x00010800019e7983 */ /* 0x000f280000300800 */
[----:B------:R-:W4:Y:S04]  /*3e2d0*/  LDL.LU R159, [R1+0x10c] ;  /* 0x00010c00019f7983 */ /* 0x000f280000300800 */
[----:B------:R-:W4:Y:S01]  /*3e2e0*/  LDL.LU R160, [R1+0x110] ;  /* 0x0001100001a07983 */ /* 0x000f220000300800 */
[----:B--2---:R-:W-:-:S02]  /*3e2f0*/  IMAD.MOV.U32 R163, RZ, RZ, R174 ;  /* 0x000000ffffa37224 */ /* 0x004fc400078e00ae */
[----:B---3--:R-:W-:Y:S01]  /*3e300*/  IMAD.MOV.U32 R162, RZ, RZ, R173 ;  /* 0x000000ffffa27224 */ /* 0x008fe200078e00ad */
[----:B----4-:R-:W-:Y:S02]  /*3e310*/  MOV R161, R172 ;  /* 0x000000ac00a17202 */ /* 0x010fe40000000f00 */
[----:B------:R-:W2:Y:S04]  /*3e320*/  LDL.LU R172, [R1+0x2fd4] ;  /* 0x002fd40001ac7983 */ /* 0x000ea80000300800 */
        /* <DEDUP_REMOVED lines=10> */
[----:B-1----:R-:W4:Y:S04]  /*3e3d0*/  LDL.LU R132, [R1+0x540] ;  /* 0x0005400001847983 */ /* 0x002f280000300800 */
        /* <DEDUP_REMOVED lines=18> */
[----:B------:R-:W-:-:S03]  /*3e500*/  MOV R152, R175 ;  /* 0x000000af00987202 */ /* 0x000fc60000000f00 */
[----:B------:R-:W4:Y:S01]  /*3e510*/  LDL.LU R236, [R1+0x170] ;  /* 0x0001700001ec7983 */ /* 0x000f220000300800 */
[----:B------:R-:W-:Y:S02]  /*3e520*/  IMAD.MOV.U32 R153, RZ, RZ, R62 ;  /* 0x000000ffff997224 */ /* 0x000fe400078e003e */
[----:B------:R-:W-:Y:S02]  /*3e530*/  IMAD.MOV.U32 R154, RZ, RZ, R63 ;  /* 0x000000ffff9a7224 */ /* 0x000fe400078e003f */
[----:B--2---:R-:W-:Y:S02]  /*3e540*/  IMAD.MOV.U32 R239, RZ, RZ, R174 ;  /* 0x000000ffffef7224 */ /* 0x004fe400078e00ae */
[----:B---3--:R-:W-:Y:S01]  /*3e550*/  IMAD.MOV.U32 R238, RZ, RZ, R173 ;  /* 0x000000ffffee7224 */ /* 0x008fe200078e00ad */
[----:B----4-:R-:W-:Y:S02]  /*3e560*/  MOV R237, R172 ;  /* 0x000000ac00ed7202 */ /* 0x010fe40000000f00 */
[----:B------:R-:W2:Y:S04]  /*3e570*/  LDL.LU R172, [R1+0x2fbc] ;  /* 0x002fbc0001ac7983 */ /* 0x000ea80000300800 */
[----:B------:R-:W2:Y:S04]  /*3e580*/  LDL.LU R173, [R1+0x2fb8] ;  /* 0x002fb80001ad7983 */ /* 0x000ea80000300800 */
[----:B------:R-:W2:Y:S04]  /*3e590*/  LDL.LU R174, [R1+0x2fb4] ;  /* 0x002fb40001ae7983 */ /* 0x000ea80000300800 */
[----:B------:R-:W2:Y:S04]  /*3e5a0*/  LDL.LU R175, [R1+0x2fb0] ;  /* 0x002fb00001af7983 */ /* 0x000ea80000300800 */
[----:B------:R-:W2:Y:S04]  /*3e5b0*/  LDL.LU R62, [R1+0x2fac] ;  /* 0x002fac00013e7983 */ /* 0x000ea80000300800 */
[----:B------:R-:W2:Y:S01]  /*3e5c0*/  LDL.LU R63, [R1+0x2fa8] ;  /* 0x002fa800013f7983 */ /* 0x000ea20000300800 */
[----:B------:R-:W-:-:S03]  /*3e5d0*/  MOV R138, R128 ;  /* 0x00000080008a7202 */ /* 0x000fc60000000f00 */
[----:B------:R-:W3:Y:S01]  /*3e5e0*/  LDL.LU R155, [R1+0xfc] ;  /* 0x0000fc00019b7983 */ /* 0x000ee20000300800 */
[----:B------:R-:W-:-:S03]  /*3e5f0*/  IMAD.MOV.U32 R139, RZ, RZ, R129 ;  /* 0x000000ffff8b7224 */ /* 0x000fc600078e0081 */
[----:B------:R-:W4:Y:S04]  /*3e600*/  LDL.LU R136, [R1+0xb0] ;  /* 0x0000b00001887983 */ /* 0x000f280000300800 */
[----:B------:R-:W4:Y:S04]  /*3e610*/  LDL.LU R137, [R1+0xb4] ;  /* 0x0000b40001897983 */ /* 0x000f280000300800 */
[----:B------:R-:W3:Y:S04]  /*3e620*/  LDL.LU R128, [R1+0x2fa4] ;  /* 0x002fa40001807983 */ /* 0x000ee80000300800 */
[----:B------:R-:W3:Y:S01]  /*3e630*/  LDL.LU R129, [R1+0x2fa0] ;  /* 0x002fa00001817983 */ /* 0x000ee20000300800 */
[C---:B------:R-:W-:Y:S08]  /*3e640*/  HMMA.1688.F32.TF32 R132, R244.reuse, R130, R132 ;  /* 0x00000082f484723c */ /* 0x040ff00000081084 */
[C---:B------:R-:W-:Y:S08]  /*3e650*/  HMMA.1688.F32.TF32 R180, R244.reuse, R126, R180 ;  /* 0x0000007ef4b4723c */ /* 0x040ff000000810b4 */
[----:B------:R-:W-:Y:S03]  /*3e660*/  HMMA.1688.F32.TF32 R176, R244, R122, R176 ;  /* 0x0000007af4b0723c */ /* 0x000fe600000810b0 */
[----:B------:R-:W-:-:S05]  /*3e670*/  IMAD.MOV.U32 R96, RZ, RZ, R132 ;  /* 0x000000ffff607224 */ /* 0x000fca00078e0084 */
[----:B------:R-:W-:Y:S01]  /*3e680*/  HMMA.1688.F32.TF32 R236, R244, R118, R236 ;  /* 0x00000076f4ec723c */ /* 0x000fe200000810ec */
[----:B------:R-:W-:-:S07]  /*3e690*/  IMAD.MOV.U32 R97, RZ, RZ, R133 ;  /* 0x000000ffff617224 */ /* 0x000fce00078e0085 */
[----:B--2---:R-:W-:Y:S01]  /*3e6a0*/  HMMA.1688.F32.TF32 R172, R240, R62, R172 ;  /* 0x0000003ef0ac723c */ /* 0x004fe200000810ac */
[----:B------:R-:W2:-:S15]  /*3e6b0*/  LDL.LU R240, [R1+0x160] ;  /* 0x0001600001f07983 */ /* 0x000e9e0000300800 */
[----:B------:R-:W-:-:S03]  /*3e6c0*/  NOP ;  /* 0x0000000000007918 */ /* 0x000fc60000000000 */
[----:B------:R1:W-:Y:S04]  /*3e6d0*/  STL.64 [R1+0x90], R172 ;  /* 0x000090ac01007387 */ /* 0x0003e80000100a00 */
[----:B------:R-:W-:Y:S04]  /*3e6e0*/  STL.64 [R1+0x98], R174 ;  /* 0x000098ae01007387 */ /* 0x000fe80000100a00 */
[----:B------:R-:W2:Y:S04]  /*3e6f0*/  LDL.LU R241, [R1+0x164] ;  /* 0x0001640001f17983 */ /* 0x000ea80000300800 */
[----:B------:R-:W2:Y:S04]  /*3e700*/  LDL.LU R242, [R1+0x168] ;  /* 0x0001680001f27983 */ /* 0x000ea80000300800 */
[----:B------:R-:W2:Y:S04]  /*3e710*/  LDL.LU R243, [R1+0x16c] ;  /* 0x00016c0001f37983 */ /* 0x000ea80000300800 */
[----:B-1----:R-:W4:Y:S04]  /*3e720*/  LDL.LU R172, [R1+0x140] ;  /* 0x0001400001ac7983 */ /* 0x002f280000300800 */
[----:B------:R-:W4:Y:S04]  /*3e730*/  LDL.LU R173, [R1+0x144] ;  /* 0x0001440001ad7983 */ /* 0x000f280000300800 */
[----:B------:R-:W-:Y:S04]  /*3e740*/  STL.64 [R1+0x908], R134 ;  /* 0x0009088601007387 */ /* 0x000fe80000100a00 */
[----:B------:R-:W-:Y:S04]  /*3e750*/  STL [R1+0x2da4], R96 ;  /* 0x002da46001007387 */ /* 0x000fe80000100800 */
[----:B------:R-:W-:Y:S04]  /*3e760*/  STL [R1+0x2da0], R97 ;  /* 0x002da06101007387 */ /* 0x000fe80000100800 */
        /* <DEDUP_REMOVED lines=12> */
[----:B---3--:R-:W-:Y:S01]  /*3e830*/  IMAD.MOV.U32 R174, RZ, RZ, R129 ;  /* 0x000000ffffae7224 */ /* 0x008fe200078e0081 */
[----:B------:R-:W-:Y:S01]  /*3e840*/  MOV R175, R128 ;  /* 0x0000008000af7202 */ /* 0x000fe20000000f00 */
[----:B--2---:R-:W-:-:S15]  /*3e850*/  HMMA.1688.F32.TF32 R240, R244, R114, R240 ;  /* 0x00000072f4f0723c */ /* 0x004fde00000810f0 */
[----:B------:R-:W-:-:S04]  /*3e860*/  NOP ;  /* 0x0000000000007918 */ /* 0x000fc80000000000 */
[----:B------:R-:W-:Y:S04]  /*3e870*/  STL.64 [R1+0x9e0], R240 ;  /* 0x0009e0f001007387 */ /* 0x000fe80000100a00 */
[----:B------:R1:W-:Y:S02]  /*3e880*/  STL.64 [R1+0x9e8], R242 ;  /* 0x0009e8f201007387 */ /* 0x0003e40000100a00 */
[----:B-1----:R-:W-:Y:S02]  /*3e890*/  HMMA.1688.F32.TF32 R240, R244, R110, R248 ;  /* 0x0000006ef4f0723c */ /* 0x002fe400000810f8 */
[----:B------:R-:W2:-:S15]  /*3e8a0*/  LDL.LU R248, [R1+0x560] ;  /* 0x0005600001f87983 */ /* 0x000e9e0000300800 */
[----:B------:R-:W-:Y:S02]  /*3e8b0*/  NOP ;  /* 0x0000000000007918 */ /* 0x000fe40000000000 */
[----:B------:R-:W-:Y:S04]  /*3e8c0*/  STL.64 [R1+0x9d0], R240 ;  /* 0x0009d0f001007387 */ /* 0x000fe80000100a00 */
[----:B------:R1:W-:Y:S04]  /*3e8d0*/  STL.64 [R1+0x9d8], R242 ;  /* 0x0009d8f201007387 */ /* 0x0003e80000100a00 */
[----:B------:R-:W2:Y:S04]  /*3e8e0*/  LDL.LU R249, [R1+0x564] ;  /* 0x0005640001f97983 */ /* 0x000ea80000300800 */
[----:B------:R-:W2:Y:S04]  /*3e8f0*/  LDL.LU R250, [R1+0x568] ;  /* 0x0005680001fa7983 */ /* 0x000ea80000300800 */
[----:B------:R-:W2:Y:S01]  /*3e900*/  LDL.LU R251, [R1+0x56c] ;  /* 0x00056c0001fb7983 */ /* 0x000ea20000300800 */
[C---:B----4-:R-:W-:Y:S08]  /*3e910*/  HMMA.1688.F32.TF32 R172, R244.reuse, R106, R172 ;  /* 0x0000006af4ac723c */ /* 0x050ff000000810ac */
[C---:B-1----:R-:W-:Y:S11]  /*3e920*/  HMMA.1688.F32.TF32 R240, R244.reuse, R102, R168 ;  /* 0x00000066f4f0723c */ /* 0x042ff600000810a8 */
[----:B------:R-:W-:Y:S01]  /*3e930*/  STL.64 [R1+0x9c0], R172 ;  /* 0x0009c0ac01007387 */ /* 0x000fe20000100a00 */
[C---:B------:R-:W-:Y:S03]  /*3e940*/  HMMA.1688.F32.TF32 R168, R244.reuse, R94, R160 ;  /* 0x0000005ef4a8723c */ /* 0x040fe600000810a0 */
[----:B------:R1:W-:Y:S05]  /*3e950*/  STL.64 [R1+0x9c8], R174 ;  /* 0x0009c8ae01007387 */ /* 0x0003ea0000100a00 */
[C---:B------:R-:W-:Y:S08]  /*3e960*/  HMMA.1688.F32.TF32 R160, R244.reuse, R86, R152 ;  /* 0x00000056f4a0723c */ /* 0x040ff00000081098 */
[C---:B-1----:R-:W-:Y:S08]  /*3e970*/  HMMA.1688.F32.TF32 R172, R244.reuse, R98, R164 ;  /* 0x00000062f4ac723c */ /* 0x042ff000000810a4 */
[C---:B------:R-:W-:Y:S08]  /*3e980*/  HMMA.1688.F32.TF32 R164, R244.reuse, R90, R156 ;  /* 0x0000005af4a4723c */ /* 0x040ff0000008109c */
[C---:B------:R-:W-:Y:S01]  /*3e990*/  HMMA.1688.F32.TF32 R156, R244.reuse, R82, R148 ;  /* 0x00000052f49c723c */ /* 0x040fe20000081094 */
[----:B------:R-:W-:Y:S07]  /*3e9a0*/  STL.64 [R1+0x9b0], R240 ;  /* 0x0009b0f001007387 */ /* 0x000fee0000100a00 */
[C---:B------:R-:W-:Y:S01]  /*3e9b0*/  HMMA.1688.F32.TF32 R152, R244.reuse, R78, R144 ;  /* 0x0000004ef498723c */ /* 0x040fe20000081090 */
[----:B------:R-:W-:Y:S07]  /*3e9c0*/  STL.64 [R1+0x9b8], R242 ;  /* 0x0009b8f201007387 */ /* 0x000fee0000100a00 */
        /* <DEDUP_REMOVED lines=13> */
[----:B------:R-:W-:Y:S01]  /*3eaa0*/  STL.64 [R1+0x120], R152 ;  /* 0x0001209801007387 */ /* 0x000fe20000100a00 */
[C---:B------:R-:W-:Y:S03]  /*3eab0*/  HMMA.1688.F32.TF32 R136, R244.reuse, R10, R176 ;  /* 0x0000000af488723c */ /* 0x040fe600000810b0 */
[----:B------:R-:W-:Y:S04]  /*3eac0*/  STL.64 [R1+0x128], R154 ;  /* 0x0001289a01007387 */ /* 0x000fe80000100a00 */
[----:B------:R-:W-:Y:S04]  /*3ead0*/  STL.64 [R1+0x110], R148 ;  /* 0x0001109401007387 */ /* 0x000fe80000100a00 */
[----:B------:R-:W-:Y:S04]  /*3eae0*/  STL.64 [R1+0x118], R150 ;  /* 0x0001189601007387 */ /* 0x000fe80000100a00 */
[----:B------:R-:W-:Y:S04]  /*3eaf0*/  STL.64 [R1+0x100], R144 ;  /* 0x0001009001007387 */ /* 0x000fe80000100a00 */
[----:B------:R1:W-:Y:S04]  /*3eb00*/  STL.64 [R1+0x108], R146 ;  /* 0x0001089201007387 */ /* 0x0003e80000100a00 */
[----:B------:R-:W-:Y:S04]  /*3eb10*/  STL.64 [R1+0xf0], R140 ;  /* 0x0000f08c01007387 */ /* 0x000fe80000100a00 */
[----:B------:R3:W-:Y:S01]  /*3eb20*/  STL.64 [R1+0xf8], R142 ;  /* 0x0000f88e01007387 */ /* 0x0007e20000100a00 */
[C---:B-1----:R-:W-:Y:S08]  /*3eb30*/  HMMA.1688.F32.TF32 R144, R244.reuse, R50, R180 ;  /* 0x00000032f490723c */ /* 0x042ff000000810b4 */
[C---:B---3--:R-:W-:Y:S01]  /*3eb40*/  HMMA.1688.F32.TF32 R140, R244.reuse, R46, R184 ;  /* 0x0000002ef48c723c */ /* 0x048fe200000810b8 */
[----:B------:R-:W-:Y:S04]  /*3eb50*/  STL.64 [R1+0xe0], R136 ;  /* 0x0000e08801007387 */ /* 0x000fe80000100a00 */
[----:B------:R1:W-:Y:S06]  /*3eb60*/  STL.64 [R1+0xe8], R138 ;  /* 0x0000e88a01007387 */ /* 0x0003ec0000100a00 */
[----:B------:R-:W-:Y:S04]  /*3eb70*/  STL.64 [R1+0xd0], R144 ;  /* 0x0000d09001007387 */ /* 0x000fe80000100a00 */
[----:B------:R3:W-:Y:S01]  /*3eb80*/  STL.64 [R1+0xd8], R146 ;  /* 0x0000d89201007387 */ /* 0x0007e20000100a00 */
[C---:B-1----:R-:W-:Y:S03]  /*3eb90*/  HMMA.1688.F32.TF32 R136, R244.reuse, R18, R188 ;  /* 0x00000012f488723c */ /* 0x042fe600000810bc */
[----:B------:R-:W-:Y:S04]  /*3eba0*/  STL.64 [R1+0xc0], R140 ;  /* 0x0000c08c01007387 */ /* 0x000fe80000100a00 */
[----:B------:R1:W-:Y:S01]  /*3ebb0*/  STL.64 [R1+0xc8], R142 ;  /* 0x0000c88e01007387 */ /* 0x0003e20000100a00 */
[C---:B---3--:R-:W-:Y:S08]  /*3ebc0*/  HMMA.1688.F32.TF32 R144, R244.reuse, R6, R192 ;  /* 0x00000006f490723c */ /* 0x048ff000000810c0 */
        /* <DEDUP_REMOVED lines=18> */
[----:B-1----:R-:W-:Y:S03]  /*3ecf0*/  HMMA.1688.F32.TF32 R140, R244, R38, R220 ;  /* 0x00000026f48c723c */ /* 0x002fe600000810dc */
[----:B------:R-:W-:Y:S01]  /*3ed00*/  STL.64 [R1+0x950], R136 ;  /* 0x0009508801007387 */ /* 0x000fe20000100a00 */
[----:B------:R-:W-:-:S02]  /*3ed10*/  LOP3.LUT R128, R3, 0x40, RZ, 0x3c, !PT ;  /* 0x0000004003807812 */ /* 0x000fc400078e3cff */
[----:B------:R-:W-:Y:S01]  /*3ed20*/  LOP3.LUT R129, R3, 0x60, RZ, 0x3c, !PT ;  /* 0x0000006003817812 */ /* 0x000fe200078e3cff */
[----:B------:R1:W-:Y:S04]  /*3ed30*/  STL.64 [R1+0x958], R138 ;  /* 0x0009588a01007387 */ /* 0x0003e80000100a00 */
[----:B------:R-:W-:Y:S04]  /*3ed40*/  LDS R132, [R128+UR12+0x21800] ;  /* 0x0218000c80847984 */ /* 0x000fe80008000800 */
[----:B------:R-:W-:Y:S04]  /*3ed50*/  STL.64 [R1+0x940], R144 ;  /* 0x0009409001007387 */ /* 0x000fe80000100a00 */
[----:B------:R-:W-:Y:S01]  /*3ed60*/  STL.64 [R1+0x948], R146 ;  /* 0x0009489201007387 */ /* 0x000fe20000100a00 */
[C---:B-1----:R-:W-:Y:S03]  /*3ed70*/  HMMA.1688.F32.TF32 R136, R244.reuse, R26, R224 ;  /* 0x0000001af488723c */ /* 0x042fe600000810e0 */
[----:B------:R-:W-:Y:S04]  /*3ed80*/  STL.64 [R1+0x2f68], R26 ;  /* 0x002f681a01007387 */ /* 0x000fe80000100a00 */
[----:B------:R-:W-:Y:S04]  /*3ed90*/  STL.64 [R1+0x930], R140 ;  /* 0x0009308c01007387 */ /* 0x000fe80000100a00 */
[----:B------:R-:W-:Y:S04]  /*3eda0*/  LDS R134, [R128+UR12+0x21c00] ;  /* 0x021c000c80867984 */ /* 0x000fe80008000800 */
[----:B------:R-:W-:Y:S04]  /*3edb0*/  LDS R133, [R129+UR12+0x21800] ;  /* 0x0218000c81857984 */ /* 0x000fe80008000800 */
[----:B------:R-:W2:Y:S04]  /*3edc0*/  LDS R135, [R129+UR12+0x21c00] ;  /* 0x021c000c81877984 */ /* 0x000ea80008000800 */
[----:B------:R-:W-:Y:S04]  /*3edd0*/  STL.64 [R1+0x938], R142 ;  /* 0x0009388e01007387 */ /* 0x000fe80000100a00 */
[----:B------:R1:W-:Y:S02]  /*3ede0*/  STL.64 [R1+0x2f60], R24 ;  /* 0x002f601801007387 */ /* 0x0003e40000100a00 */
[----:B-1----:R-:W-:Y:S02]  /*3edf0*/  HMMA.1688.F32.TF32 R24, R244, R30, R228 ;  /* 0x0000001ef418723c */ /* 0x002fe400000810e4 */
[----:B------:R-:W-:Y:S04]  /*3ee00*/  STL.64 [R1+0x920], R136 ;  /* 0x0009208801007387 */ /* 0x000fe80000100a00 */
[----:B------:R-:W-:Y:S04]  /*3ee10*/  STL.64 [R1+0x928], R138 ;  /* 0x0009288a01007387 */ /* 0x000fe80000100a00 */
[----:B------:R-:W-:Y:S04]  /*3ee20*/  STL.64 [R1+0x2f58], R30 ;  /* 0x002f581e01007387 */ /* 0x000fe80000100a00 */
[----:B------:R-:W-:Y:S04]  /*3ee30*/  STL.64 [R1+0x2f50], R28 ;  /* 0x002f501c01007387 */ /* 0x000fe80000100a00 */
[----:B------:R-:W-:Y:S04]  /*3ee40*/  LDS R138, [R128+UR12+0x21c80] ;  /* 0x021c800c808a7984 */ /* 0x000fe80008000800 */
[----:B------:R-:W-:Y:S04]  /*3ee50*/  STL.64 [R1+0x910], R24 ;  /* 0x0009101801007387 */ /* 0x000fe80000100a00 */
[----:B------:R1:W-:Y:S01]  /*3ee60*/  STL.64 [R1+0x918], R26 ;  /* 0x0009181a01007387 */ /* 0x0003e20000100a00 */
[----:B--2---:R-:W-:Y:S03]  /*3ee70*/  HMMA.1688.F32.TF32 R196, R132, R130, R248 ;  /* 0x0000008284c4723c */ /* 0x004fe600000810f8 */
[----:B------:R-:W2:Y:S04]  /*3ee80*/  LDL.LU R248, [R1+0x2c0] ;  /* 0x0002c00001f87983 */ /* 0x000ea80000300800 */
[----:B------:R-:W3:Y:S01]  /*3ee90*/  LDS R139, [R129+UR12+0x21c80] ;  /* 0x021c800c818b7984 */ /* 0x000ee20008000800 */
[----:B-1----:R-:W-:Y:S03]  /*3eea0*/  HMMA.1688.F32.TF32 R24, R244, R62, R232 ;  /* 0x0000003ef418723c */ /* 0x002fe600000810e8 */
[----:B------:R-:W-:Y:S04]  /*3eeb0*/  LDS R136, [R128+UR12+0x21880] ;  /* 0x0218800c80887984 */ /* 0x000fe80008000800 */
[----:B------:R-:W1:-:S12]  /*3eec0*/  LDS R137, [R129+UR12+0x21880] ;  /* 0x0218800c81897984 */ /* 0x000e580008000800 */
        /* <DEDUP_REMOVED lines=41> */
[----:B------:R-:W-:Y:S04]  /*3f160*/  STL.64 [R1+0x2df0], R198 ;  /* 0x002df0c601007387 */ /* 0x000fe80000100a00 */
[----:B------:R-:W-:Y:S04]  /*3f170*/  STL.64 [R1+0x2de8], R196 ;  /* 0x002de8c401007387 */ /* 0x000fe80000100a00 */
[----:B---3--:R-:W-:Y:S04]  /*3f180*/  STL.64 [R1+0x2f48], R138 ;  /* 0x002f488a01007387 */ /* 0x008fe80000100a00 */
[----:B-1----:R-:W-:Y:S04]  /*3f190*/  STL.64 [R1+0x2f40], R136 ;  /* 0x002f408801007387 */ /* 0x002fe80000100a00 */
[----:B------:R-:W-:Y:S04]  /*3f1a0*/  STL.64 [R1+0x2f38], R130 ;  /* 0x002f388201007387 */ /* 0x000fe80000100a00 */
[----:B------:R-:W-:Y:S04]  /*3f1b0*/  STL.64 [R1+0x2f30], R128 ;  /* 0x002f308001007387 */ /* 0x000fe80000100a00 */
[----:B------:R-:W-:Y:S04]  /*3f1c0*/  STL.64 [R1+0x2f28], R126 ;  /* 0x002f287e01007387 */ /* 0x000fe80000100a00 */
[----:B------:R-:W-:Y:S01]  /*3f1d0*/  STL.64 [R1+0x2f20], R124 ;  /* 0x002f207c01007387 */ /* 0x000fe20000100a00 */
[C---:B--2---:R-:W-:Y:S08]  /*3f1e0*/  HMMA.1688.F32.TF32 R236, R132.reuse, R106, R152 ;  /* 0x0000006a84ec723c */ /* 0x044ff00000081098 */
[C---:B----4-:R-:W-:Y:S08]  /*3f1f0*/  HMMA.1688.F32.TF32 R244, R132.reuse, R114, R160 ;  /* 0x0000007284f4723c */ /* 0x050ff000000810a0 */
[C---:B------:R-:W-:Y:S08]  /*3f200*/  HMMA.1688.F32.TF32 R24, R132.reuse, R126, R172 ;  /* 0x0000007e8418723c */ /* 0x040ff000000810ac */
[C---:B------:R-:W-:Y:S11]  /*3f210*/  HMMA.1688.F32.TF32 R28, R132.reuse, R122, R168 ;  /* 0x0000007a841c723c */ /* 0x040ff600000810a8 */
[----:B------:R-:W-:Y:S04]  /*3f220*/  STL.64 [R1+0x20], R24 ;  /* 0x0000201801007387 */ /* 0x000fe80000100a00 */
[----:B------:R1:W-:Y:S01]  /*3f230*/  STL.64 [R1+0x28], R26 ;  /* 0x0000281a01007387 */ /* 0x0003e20000100a00 */
[C---:B------:R-:W-:Y:S08]  /*3f240*/  HMMA.1688.F32.TF32 R240, R132.reuse, R110, R156 ;  /* 0x0000006e84f0723c */ /* 0x040ff0000008109c */
[C---:B-1----:R-:W-:Y:S08]  /*3f250*/  HMMA.1688.F32.TF32 R24, R132.reuse, R118, R164 ;  /* 0x000000768418723c */ /* 0x042ff000000810a4 */
[C---:B------:R-:W-:Y:S01]  /*3f260*/  HMMA.1688.F32.TF32 R232, R132.reuse, R102, R148 ;  /* 0x0000006684e8723c */ /* 0x040fe20000081094 */
[----:B------:R-:W-:Y:S04]  /*3f270*/  STL.64 [R1+0x10], R28 ;  /* 0x0000101c01007387 */ /* 0x000fe80000100a00 */
[----:B------:R-:W-:Y:S03]  /*3f280*/  STL.64 [R1+0x18], R30 ;  /* 0x0000181e01007387 */ /* 0x000fe60000100a00 */
[C---:B------:R-:W-:Y:S01]  /*3f290*/  HMMA.1688.F32.TF32 R228, R132.reuse, R98, R144 ;  /* 0x0000006284e4723c */ /* 0x040fe20000081090 */
[----:B------:R-:W-:Y:S04]  /*3f2a0*/  STL.64 [R1+0x2dd0], R246 ;  /* 0x002dd0f601007387 */ /* 0x000fe80000100a00 */
[----:B------:R-:W-:Y:S03]  /*3f2b0*/  STL.64 [R1], R24 ;  /* 0x0000001801007387 */ /* 0x000fe60000100a00 */
[C---:B------:R-:W-:Y:S01]  /*3f2c0*/  HMMA.1688.F32.TF32 R224, R132.reuse, R94, R140 ;  /* 0x0000005e84e0723c */ /* 0x040fe2000008108c */
        /* <DEDUP_REMOVED lines=12> */
[----:B------:R-:W1:Y:S04]  /*3f390*/  LDL.LU R144, [R1+0x470] ;  /* 0x0004700001907983 */ /* 0x000e680000300800 */
[----:B------:R-:W1:Y:S04]  /*3f3a0*/  LDL.LU R145, [R1+0x474] ;  /* 0x0004740001917983 */ /* 0x000e680000300800 */
[----:B------:R-:W1:Y:S04]  /*3f3b0*/  LDL.LU R146, [R1+0x478] ;  /* 0x0004780001927983 */ /* 0x000e680000300800 */
[----:B------:R-:W1:Y:S04]  /*3f3c0*/  LDL.LU R147, [R1+0x47c] ;  /* 0x00047c0001937983 */ /* 0x000e680000300800 */
        /* <DEDUP_REMOVED lines=52> */
[C---:B------:R-:W-:Y:S03]  /*3f710*/  HMMA.1688.F32.TF32 R220, R132.reuse, R90, R248 ;  /* 0x0000005a84dc723c */ /* 0x040fe600000810f8 */
        /* <DEDUP_REMOVED lines=13> */
[----:B------:R-:W-:Y:S01]  /*3f7f0*/  STL.64 [R1+0x2e38], R220 ;  /* 0x002e38dc01007387 */ /* 0x000fe20000100a00 */
[----:B-1----:R-:W-:-:S15]  /*3f800*/  HMMA.1688.F32.TF32 R24, R132, R22, R144 ;  /* 0x000000168418723c */ /* 0x002fde0000081090 */
[----:B------:R-:W-:-:S04]  /*3f810*/  NOP ;  /* 0x0000000000007918 */ /* 0x000fc80000000000 */
[----:B------:R-:W-:Y:S01]  /*3f820*/  MOV R48, R24 ;  /* 0x0000001800307202 */ /* 0x000fe20000000f00 */
[----:B------:R-:W-:Y:S01]  /*3f830*/  IMAD.MOV.U32 R49, RZ, RZ, R25 ;  /* 0x000000ffff317224 */ /* 0x000fe200078e0019 */
[C---:B--2---:R-:W-:Y:S08]  /*3f840*/  HMMA.1688.F32.TF32 R212, R132.reuse, R82, R200 ;  /* 0x0000005284d4723c */ /* 0x044ff000000810c8 */
[C---:B---3--:R-:W-:Y:S08]  /*3f850*/  HMMA.1688.F32.TF32 R216, R132.reuse, R86, R204 ;  /* 0x0000005684d8723c */ /* 0x048ff000000810cc */
[C---:B------:R-:W-:Y:S08]  /*3f860*/  HMMA.1688.F32.TF32 R204, R132.reuse, R74, R188 ;  /* 0x0000004a84cc723c */ /* 0x040ff000000810bc */
[C---:B----4-:R-:W-:Y:S08]  /*3f870*/  HMMA.1688.F32.TF32 R208, R132.reuse, R78, R192 ;  /* 0x0000004e84d0723c */ /* 0x050ff000000810c0 */
[C---:B------:R-:W-:Y:S08]  /*3f880*/  HMMA.1688.F32.TF32 R192, R132.reuse, R66, R180 ;  /* 0x0000004284c0723c */ /* 0x040ff000000810b4 */
[C---:B------:R-:W-:Y:S08]  /*3f890*/  HMMA.1688.F32.TF32 R200, R132.reuse, R70, R184 ;  /* 0x0000004684c8723c */ /* 0x040ff000000810b8 */
[C---:B------:R-:W-:Y:S08]  /*3f8a0*/  HMMA.1688.F32.TF32 R184, R132.reuse, R50, R172 ;  /* 0x0000003284b8723c */ /* 0x040ff000000810ac */
[C---:B------:R-:W-:Y:S08]  /*3f8b0*/  HMMA.1688.F32.TF32 R188, R132.reuse, R10, R176 ;  /* 0x0000000a84bc723c */ /* 0x040ff000000810b0 */
[C---:B------:R-:W-:Y:S08]  /*3f8c0*/  HMMA.1688.F32.TF32 R172, R132.reuse, R6, R160 ;  /* 0x0000000684ac723c */ /* 0x040ff000000810a0 */
[C---:B------:R-:W-:Y:S01]  /*3f8d0*/  HMMA.1688.F32.TF32 R180, R132.reuse, R46, R168 ;  /* 0x0000002e84b4723c */ /* 0x040fe200000810a8 */
[----:B------:R-:W-:Y:S04]  /*3f8e0*/  STL.64 [R1+0x2e50], R218 ;  /* 0x002e50da01007387 */ /* 0x000fe80000100a00 */
[----:B------:R-:W-:Y:S03]  /*3f8f0*/  STL.64 [R1+0x2e48], R216 ;  /* 0x002e48d801007387 */ /* 0x000fe60000100a00 */
[C---:B------:R-:W-:Y:S01]  /*3f900*/  HMMA.1688.F32.TF32 R168, R132.reuse, R58, R156 ;  /* 0x0000003a84a8723c */ /* 0x040fe2000008109c */
[----:B------:R-:W-:Y:S07]  /*3f910*/  STL.64 [R1+0x2e60], R214 ;  /* 0x002e60d601007387 */ /* 0x000fee0000100a00 */
[C---:B------:R-:W-:Y:S01]  /*3f920*/  HMMA.1688.F32.TF32 R248, R132.reuse, R14, R248 ;  /* 0x0000000e84f8723c */ /* 0x040fe200000810f8 */
[----:B------:R-:W-:Y:S04]  /*3f930*/  STL.64 [R1+0x2e58], R212 ;  /* 0x002e58d401007387 */ /* 0x000fe80000100a00 */
[----:B------:R-:W-:Y:S04]  /*3f940*/  STL [R1+0x2dc0], R207 ;  /* 0x002dc0cf01007387 */ /* 0x000fe80000100800 */
[----:B------:R-:W-:Y:S04]  /*3f950*/  STL [R1+0x2dbc], R203 ;  /* 0x002dbccb01007387 */ /* 0x000fe80000100800 */
[----:B------:R-:W-:Y:S04]  /*3f960*/  STL [R1+0x2db8], R195 ;  /* 0x002db8c301007387 */ /* 0x000fe80000100800 */
[----:B------:R-:W-:Y:S04]  /*3f970*/  STL [R1+0x2db4], R191 ;  /* 0x002db4bf01007387 */ /* 0x000fe80000100800 */
[----:B------:R-:W-:Y:S04]  /*3f980*/  STL [R1+0x2db0], R175 ;  /* 0x002db0af01007387 */ /* 0x000fe80000100800 */
[----:B------:R-:W-:Y:S04]  /*3f990*/  STL [R1+0x2dac], R171 ;  /* 0x002dacab01007387 */ /* 0x000fe80000100800 */
[----:B------:R-:W-:Y:S04]  /*3f9a0*/  STL [R1+0x2da8], R251 ;  /* 0x002da8fb01007387 */ /* 0x000fe80000100800 */
[----:B------:R1:W-:Y:S01]  /*3f9b0*/  STL.64 [R1+0x38], R26 ;  /* 0x0000381a01007387 */ /* 0x0003e20000100a00 */
[C---:B------:R-:W-:Y:S08]  /*3f9c0*/  HMMA.1688.F32.TF32 R160, R132.reuse, R42, R148 ;  /* 0x0000002a84a0723c */ /* 0x040ff00000081094 */
[C---:B-1----:R-:W-:Y:S01]  /*3f9d0*/  HMMA.1688.F32.TF32 R24, R132.reuse, R54, R140 ;  /* 0x000000368418723c */ /* 0x042fe2000008108c */
[----:B------:R-:W2:Y:S04]  /*3f9e0*/  LDL.LU R140, [R1+0x340] ;  /* 0x00034000018c7983 */ /* 0x000ea80000300800 */
[----:B------:R-:W2:Y:S04]  /*3f9f0*/  LDL.LU R141, [R1+0x344] ;  /* 0x00034400018d7983 */ /* 0x000ea80000300800 */
[----:B------:R-:W2:Y:S01]  /*3fa00*/  LDL.LU R142, [R1+0x348] ;  /* 0x00034800018e7983 */ /* 0x000ea20000300800 */
[C---:B------:R-:W-:Y:S03]  /*3fa10*/  HMMA.1688.F32.TF32 R176, R132.reuse, R18, R164 ;  /* 0x0000001284b0723c */ /* 0x040fe600000810a4 */
[----:B------:R-:W2:Y:S04]  /*3fa20*/  LDL.LU R143, [R1+0x34c] ;  /* 0x00034c00018f7983 */ /* 0x000ea80000300800 */
[----:B------:R-:W3:Y:S01]  /*3fa30*/  LDL.LU R148, [R1+0x360] ;  /* 0x0003600001947983 */ /* 0x000ee20000300800 */
[----:B------:R-:W-:Y:S03]  /*3fa40*/  HMMA.1688.F32.TF32 R164, R132, R34, R152 ;  /* 0x0000002284a4723c */ /* 0x000fe60000081098 */
        /* <DEDUP_REMOVED lines=79> */
[----:B--2---:R-:W-:-:S15]  /*3ff40*/  HMMA.1688.F32.TF32 R24, R132, R38, R24 ;  /* 0x000000268418723c */ /* 0x004fde0000081018 */
[----:B------:R-:W-:-:S04]  /*3ff50*/  NOP ;  /* 0x0000000000007918 */ /* 0x000fc80000000000 */
[----:B------:R-:W-:Y:S01]  /*3ff60*/  IMAD.MOV.U32 R195, RZ, RZ, R26 ;  /* 0x000000ffffc37224 */ /* 0x000fe200078e001a */
[----:B------:R-:W-:Y:S02]  /*3ff70*/  MOV R191, R27 ;  /* 0x0000001b00bf7202 */ /* 0x000fe40000000f00 */
[----:B------:R-:W3:Y:S01]  /*3ff80*/  LDL.LU.64 R26, [R1+0x2f68] ;  /* 0x002f6800011a7983 */ /* 0x000ee20000300a00 */
[----:B------:R-:W-:Y:S01]  /*3ff90*/  MOV R56, R24 ;  /* 0x0000001800387202 */ /* 0x000fe20000000f00 */
[----:B------:R-:W-:Y:S02]  /*3ffa0*/  IMAD.MOV.U32 R57, RZ, RZ, R25 ;  /* 0x000000ffff397224 */ /* 0x000fe400078e0019 */
[----:B------:R-:W2:Y:S01]  /*3ffb0*/  LDL.LU.64 R24, [R1+0x2f60] ;  /* 0x002f600001187983 */ /* 0x000ea20000300a00 */
[----:B---3--:R-:W-:-:S15]  /*3ffc0*/  HMMA.1688.F32.TF32 R28, R132, R26, R28 ;  /* 0x0000001a841c723c */ /* 0x008fde000008101c */
[----:B------:R-:W-:-:S04]  /*3ffd0*/  NOP ;  /* 0x0000000000007918 */ /* 0x000fc80000000000 */
[----:B------:R-:W-:Y:S01]  /*3ffe0*/  MOV R175, R30 ;  /* 0x0000001e00af7202 */ /* 0x000fe20000000f00 */
[----:B------:R-:W-:Y:S02]  /*3fff0*/  IMAD.MOV.U32 R171, RZ, RZ, R31 ;  /* 0x000000ffffab7224 */ /* 0x000fe400078e001f */
[----:B------:R-:W3:Y:S01]  /*40000*/  LDL.LU.64 R30, [R1+0x2f58] ;  /* 0x002f5800011e7983 */ /* 0x000ee20000300a00 */
[----:B------:R-:W-:Y:S02]  /*40010*/  IMAD.MOV.U32 R60, RZ, RZ, R28 ;  /* 0x000000ffff3c7224 */ /* 0x000fe400078e001c */
[----:B------:R-:W-:Y:S02]  /*40020*/  IMAD.MOV.U32 R61, RZ, RZ, R29 ;  /* 0x000000ffff3d7224 */ /* 0x000fe400078e001d */
[----:B------:R-:W2:Y:S01]  /*40030*/  LDL.LU.64 R28, [R1+0x2f50] ;  /* 0x002f5000011c7983 */ /* 0x000ea20000300a00 */
[C---:B---3--:R-:W-:Y:S08]  /*40040*/  HMMA.1688.F32.TF32 R136, R132.reuse, R30, R136 ;  /* 0x0000001e8488723c */ /* 0x048ff00000081088 */
[----:B------:R-:W-:Y:S11]  /*40050*/  HMMA.1688.F32.TF32 R132, R132, R62, R128 ;  /* 0x0000003e8484723c */ /* 0x000ff60000081080 */
[----:B------:R-:W-:Y:S01]  /*40060*/  STL [R1+0x84], R137 ;  /* 0x0000848901007387 */ /* 0x000fe20000100800 */
[----:B------:R-:W-:-:S03]  /*40070*/  IMAD.MOV.U32 R251, RZ, RZ, R136 ;  /* 0x000000fffffb7224 */ /* 0x000fc600078e0088 */
[----:B------:R1:W-:Y:S04]  /*40080*/  STL.64 [R1+0x88], R138 ;  /* 0x0000888a01007387 */ /* 0x0003e80000100a00 */
[----:B-1----:R-:W3:Y:S04]  /*40090*/  LDL.LU.64 R138, [R1+0x2f48] ;  /* 0x002f4800018a7983 */ /* 0x002ee80000300a00 */
[----:B------:R-:W3:Y:S04]  /*400a0*/  LDL.LU.64 R136, [R1+0x2f40] ;  /* 0x002f400001887983 */ /* 0x000ee80000300a00 */
[----:B------:R-:W3:Y:S01]  /*400b0*/  LDL.LU.64 R130, [R1+0x2f38] ;  /* 0x002f380001827983 */ /* 0x000ee20000300a00 */
[----:B------:R-:W-:Y:S01]  /*400c0*/  MOV R96, R132 ;  /* 0x0000008400607202 */ /* 0x000fe20000000f00 */
[----:B------:R-:W-:-:S02]  /*400d0*/  IMAD.MOV.U32 R97, RZ, RZ, R133 ;  /* 0x000000ffff617224 */ /* 0x000fc400078e0085 */
[----:B------:R-:W2:Y:S04]  /*400e0*/  LDL.LU.64 R128, [R1+0x2f30] ;  /* 0x002f300001807983 */ /* 0x000ea80000300a00 */
[----:B------:R1:W-:Y:S04]  /*400f0*/  STL.64 [R1+0x78], R134 ;  /* 0x0000788601007387 */ /* 0x0003e80000100a00 */
[----:B------:R-:W2:Y:S04]  /*40100*/  LDL.LU R132, [R1+0x6c0] ;  /* 0x0006c00001847983 */ /* 0x000ea80000300800 */
[----:B------:R-:W2:Y:S04]  /*40110*/  LDL.LU R133, [R1+0x6c4] ;  /* 0x0006c40001857983 */ /* 0x000ea80000300800 */
[----:B-1----:R-:W2:Y:S04]  /*40120*/  LDL.LU R134, [R1+0x6c8] ;  /* 0x0006c80001867983 */ /* 0x002ea80000300800 */
[----:B------:R-:W2:Y:S01]  /*40130*/  LDL.LU R135, [R1+0x6cc] ;  /* 0x0006cc0001877983 */ /* 0x000ea20000300800 */
[----:B---3--:R-:W-:-:S15]  /*40140*/  HMMA.1688.F32.TF32 R124, R136, R130, R124 ;  /* 0x00000082887c723c */ /* 0x008fde000008107c */
[----:B------:R-:W-:-:S04]  /*40150*/  NOP ;  /* 0x0000000000007918 */ /* 0x000fc80000000000 */
[----:B------:R-:W-:Y:S04]  /*40160*/  STL.64 [R1+0x790], R124 ;  /* 0x0007907c01007387 */ /* 0x000fe80000100a00 */
[----:B------:R1:W-:Y:S04]  /*40170*/  STL.64 [R1+0x798], R126 ;  /* 0x0007987e01007387 */ /* 0x0003e80000100a00 */
[----:B-1----:R-:W2:Y:S04]  /*40180*/  LDL.LU.64 R126, [R1+0x2f28] ;  /* 0x002f2800017e7983 */ /* 0x002ea80000300a00 */
[----:B------:R-:W3:Y:S01]  /*40190*/  LDL.LU.64 R124, [R1+0x2f20] ;  /* 0x002f2000017c7983 */ /* 0x000ee20000300a00 */
[C---:B------:R-:W-:Y:S08]  /*401a0*/  HMMA.1688.F32.TF32 R216, R136.reuse, R118, R216 ;  /* 0x0000007688d8723c */ /* 0x040ff000000810d8 */
[C---:B------:R-:W-:Y:S08]  /*401b0*/  HMMA.1688.F32.TF32 R156, R136.reuse, R82, R156 ;  /* 0x00000052889c723c */ /* 0x040ff0000008109c */
[C---:B----4-:R-:W-:Y:S08]  /*401c0*/  HMMA.1688.F32.TF32 R152, R136.reuse, R78, R152 ;  /* 0x0000004e8898723c */ /* 0x050ff00000081098 */
[C---:B------:R-:W-:Y:S08]  /*401d0*/  HMMA.1688.F32.TF32 R144, R136.reuse, R70, R144 ;  /* 0x000000468890723c */ /* 0x040ff00000081090 */
[----:B--2---:R-:W-:-:S15]  /*401e0*/  HMMA.1688.F32.TF32 R132, R136, R126, R132 ;  /* 0x0000007e8884723c */ /* 0x004fde0000081084 */
[----:B------:R-:W-:-:S04]  /*401f0*/  NOP ;  /* 0x0000000000007918 */ /* 0x000fc80000000000 */
[----:B------:R-:W-:Y:S04]  /*40200*/  STL.64 [R1+0x780], R132 ;  /* 0x0007808401007387 */ /* 0x000fe80000100a00 */
[----:B------:R1:W-:Y:S02]  /*40210*/  STL.64 [R1+0x788], R134 ;  /* 0x0007888601007387 */ /* 0x0003e40000100a00 */
[C---:B-1----:R-:W-:Y:S08]  /*40220*/  HMMA.1688.F32.TF32 R132, R136.reuse, R122, R212 ;  /* 0x0000007a8884723c */ /* 0x042ff000000810d4 */
[C---:B------:R-:W-:Y:S11]  /*40230*/  HMMA.1688.F32.TF32 R212, R136.reuse, R114, R220 ;  /* 0x0000007288d4723c */ /* 0x040ff600000810dc */
        /* <DEDUP_REMOVED lines=20> */
[----:B-1----:R-:W-:Y:S03]  /*40380*/  HMMA.1688.F32.TF32 R132, R136, R86, R196 ;  /* 0x000000568884723c */ /* 0x002fe600000810c4 */
[----:B------:R-:W-:Y:S04]  /*40390*/  STL.64 [R1+0x710], R216 ;  /* 0x000710d801007387 */ /* 0x000fe80000100a00 */
[----:B------:R-:W-:Y:S04]  /*403a0*/  STL.64 [R1+0x718], R218 ;  /* 0x000718da01007387 */ /* 0x000fe80000100a00 */
[----:B------:R-:W-:Y:S04]  /*403b0*/  STL.64 [R1+0x700], R212 ;  /* 0x000700d401007387 */ /* 0x000fe80000100a00 */
[----:B------:R-:W-:Y:S01]  /*403c0*/  STL.64 [R1+0x708], R214 ;  /* 0x000708d601007387 */ /* 0x000fe20000100a00 */
[----:B------:R-:W-:Y:S01]  /*403d0*/  MOV R240, R68 ;  /* 0x0000004400f07202 */ /* 0x000fe20000000f00 */
[----:B------:R-:W-:Y:S01]  /*403e0*/  IMAD.MOV.U32 R241, RZ, RZ, R93 ;  /* 0x000000fffff17224 */ /* 0x000fe200078e005d */
[----:B------:R-:W-:Y:S01]  /*403f0*/  MOV R243, R101 ;  /* 0x0000006500f37202 */ /* 0x000fe20000000f00 */
[----:B------:R-:W-:-:S02]  /*40400*/  IMAD.MOV.U32 R242, RZ, RZ, R100 ;  /* 0x000000fffff27224 */ /* 0x000fc400078e0064 */
[----:B------:R-:W-:Y:S01]  /*40410*/  IMAD.MOV.U32 R236, RZ, RZ, R104 ;  /* 0x000000ffffec7224 */ /* 0x000fe200078e0068 */
[----:B------:R-:W-:Y:S04]  /*40420*/  STL.64 [R1+0x6f0], R132 ;  /* 0x0006f08401007387 */ /* 0x000fe80000100a00 */
[----:B------:R1:W-:Y:S01]  /*40430*/  STL.64 [R1+0x6f8], R134 ;  /* 0x0006f88601007387 */ /* 0x0003e20000100a00 */
[----:B------:R-:W-:Y:S01]  /*40440*/  IMAD.MOV.U32 R237, RZ, RZ, R85 ;  /* 0x000000ffffed7224 */ /* 0x000fe200078e0055 */
[----:B------:R-:W-:Y:S01]  /*40450*/  MOV R238, R88 ;  /* 0x0000005800ee7202 */ /* 0x000fe20000000f00 */
[----:B------:R-:W-:Y:S01]  /*40460*/  IMAD.MOV.U32 R239, RZ, RZ, R89 ;  /* 0x000000ffffef7224 */ /* 0x000fe200078e0059 */
[----:B------:R-:W-:Y:S01]  /*40470*/  MOV R233, R77 ;  /* 0x0000004d00e97202 */ /* 0x000fe20000000f00 */
[----:B------:R-:W-:Y:S01]  /*40480*/  LDS R90, [R3+UR12+0x22400] ;  /* 0x0224000c035a7984 */ /* 0x000fe20008000800 */
[C---:B-1----:R-:W-:Y:S03]  /*40490*/  HMMA.1688.F32.TF32 R132, R136.reuse, R74, R148 ;  /* 0x0000004a8884723c */ /* 0x042fe60000081094 */
[----:B------:R-:W-:Y:S04]  /*404a0*/  STL.64 [R1+0x6e0], R156 ;  /* 0x0006e09c01007387 */ /* 0x000fe80000100a00 */
[----:B------:R-:W-:Y:S04]  /*404b0*/  STL.64 [R1+0x6e8], R158 ;  /* 0x0006e89e01007387 */ /* 0x000fe80000100a00 */
[----:B------:R-:W-:Y:S04]  /*404c0*/  STL.64 [R1+0x6d0], R152 ;  /* 0x0006d09801007387 */ /* 0x000fe80000100a00 */
[----:B------:R-:W-:Y:S04]  /*404d0*/  STL.64 [R1+0x6d8], R154 ;  /* 0x0006d89a01007387 */ /* 0x000fe80000100a00 */
[----:B------:R-:W-:Y:S04]  /*404e0*/  STL.64 [R1+0x6c0], R132 ;  /* 0x0006c08401007387 */ /* 0x000fe80000100a00 */
[----:B------:R1:W-:Y:S02]  /*404f0*/  STL.64 [R1+0x6c8], R134 ;  /* 0x0006c88601007387 */ /* 0x0003e40000100a00 */
[----:B-1----:R-:W-:Y:S02]  /*40500*/  HMMA.1688.F32.TF32 R132, R136, R66, R140 ;  /* 0x000000428884723c */ /* 0x002fe4000008108c */
[----:B------:R1:W-:Y:S01]  /*40510*/  STL.64 [R1+0x6b0], R144 ;  /* 0x0006b09001007387 */ /* 0x0003e20000100a00 */
[----:B------:R-:W-:-:S03]  /*40520*/  IMAD.MOV.U32 R140, RZ, RZ, R92 ;  /* 0x000000ffff8c7224 */ /* 0x000fc600078e005c */
[----:B------:R2:W-:Y:S01]  /*40530*/  STL.64 [R1+0x6b8], R146 ;  /* 0x0006b89201007387 */ /* 0x0005e20000100a00 */
[----:B------:R-:W-:-:S03]  /*40540*/  MOV R141, R69 ;  /* 0x00000045008d7202 */ /* 0x000fc60000000f00 */
[----:B------:R-:W4:Y:S01]  /*40550*/  LDL.LU R92, [R1+0x2f1c] ;  /* 0x002f1c00015c7983 */ /* 0x000f220000300800 */
[----:B------:R-:W-:Y:S02]  /*40560*/  IMAD.MOV.U32 R142, RZ, RZ, R84 ;  /* 0x000000ffff8e7224 */ /* 0x000fe400078e0054 */
[----:B------:R-:W-:Y:S01]  /*40570*/  IMAD.MOV.U32 R143, RZ, RZ, R81 ;  /* 0x000000ffff8f7224 */ /* 0x000fe200078e0051 */
[----:B-1----:R-:W-:Y:S01]  /*40580*/  MOV R144, R80 ;  /* 0x0000005000907202 */ /* 0x002fe20000000f00 */
[----:B------:R-:W-:-:S04]  /*40590*/  IMAD.MOV.U32 R145, RZ, RZ, R0 ;  /* 0x000000ffff917224 */ /* 0x000fc800078e0000 */
[----:B------:R-:W-:Y:S04]  /*405a0*/  STL.64 [R1+0x6a0], R132 ;  /* 0x0006a08401007387 */ /* 0x000fe80000100a00 */
[----:B------:R1:W-:Y:S04]  /*405b0*/  STL.64 [R1+0x6a8], R134 ;  /* 0x0006a88601007387 */ /* 0x0003e80000100a00 */
[----:B------:R-:W4:Y:S01]  /*405c0*/  LDL.LU R69, [R1+0x2f18] ;  /* 0x002f180001457983 */ /* 0x000f220000300800 */
[----:B--2---:R-:W-:-:S03]  /*405d0*/  IMAD.MOV.U32 R146, RZ, RZ, R76 ;  /* 0x000000ffff927224 */ /* 0x004fc600078e004c */
[----:B------:R-:W2:Y:S01]  /*405e0*/  LDL.LU R84, [R1+0x2f14] ;  /* 0x002f140001547983 */ /* 0x000ea20000300800 */
[----:B------:R-:W-:-:S03]  /*405f0*/  MOV R147, R73 ;  /* 0x0000004900937202 */ /* 0x000fc60000000f00 */
[----:B------:R-:W2:Y:S01]  /*40600*/  LDL.LU R81, [R1+0x2f10] ;  /* 0x002f100001517983 */ /* 0x000ea20000300800 */
[----:B------:R-:W-:-:S03]  /*40610*/  IMAD.MOV.U32 R148, RZ, RZ, R72 ;  /* 0x000000ffff947224 */ /* 0x000fc600078e0048 */
[----:B------:R-:W2:Y:S04]  /*40620*/  LDL.LU R80, [R1+0x2f0c] ;  /* 0x002f0c0001507983 */ /* 0x000ea80000300800 */
[----:B------:R-:W2:Y:S04]  /*40630*/  LDL.LU R0, [R1+0x2f08] ;  /* 0x002f080001007983 */ /* 0x000ea80000300800 */
[----:B------:R-:W2:Y:S04]  /*40640*/  LDL.LU R76, [R1+0x2f04] ;  /* 0x002f0400014c7983 */ /* 0x000ea80000300800 */
[----:B------:R-:W2:Y:S04]  /*40650*/  LDL.LU R73, [R1+0x2f00] ;  /* 0x002f000001497983 */ /* 0x000ea80000300800 */
[----:B------:R-:W2:Y:S01]  /*40660*/  LDL.LU R72, [R1+0x2efc] ;  /* 0x002efc0001487983 */ /* 0x000ea20000300800 */
[----:B------:R-:W-:Y:S01]  /*40670*/  IMAD.MOV.U32 R149, RZ, RZ, R2 ;  /* 0x000000ffff957224 */ /* 0x000fe200078e0002 */
[----:B------:R-:W-:Y:S01]  /*40680*/  MOV R150, R40 ;  /* 0x0000002800967202 */ /* 0x000fe20000000f00 */
[----:B------:R-:W-:Y:S01]  /*40690*/  IMAD.MOV.U32 R151, RZ, RZ, R41 ;  /* 0x000000ffff977224 */ /* 0x000fe200078e0029 */
[----:B------:R-:W2:Y:S01]  /*406a0*/  LDL.LU R2, [R1+0x2ef8] ;  /* 0x002ef80001027983 */ /* 0x000ea20000300800 */
[----:B------:R-:W-:Y:S01]  /*406b0*/  IMAD.MOV.U32 R152, RZ, RZ, R44 ;  /* 0x000000ffff987224 */ /* 0x000fe200078e002c */
[----:B------:R-:W-:-:S02]  /*406c0*/  MOV R153, R121 ;  /* 0x0000007900997202 */ /* 0x000fc40000000f00 */
[----:B------:R-:W2:Y:S01]  /*406d0*/  LDL.LU R40, [R1+0x2ef4] ;  /* 0x002ef40001287983 */ /* 0x000ea20000300800 */
[----:B---3--:R-:W-:-:S03]  /*406e0*/  IMAD.MOV.U32 R154, RZ, RZ, R124 ;  /* 0x000000ffff9a7224 */ /* 0x008fc600078e007c */
[----:B------:R-:W3:Y:S01]  /*406f0*/  LDL.LU R41, [R1+0x2ef0] ;  /* 0x002ef00001297983 */ /* 0x000ee20000300800 */
[----:B------:R-:W-:-:S03]  /*40700*/  IMAD.MOV.U32 R155, RZ, RZ, R125 ;  /* 0x000000ffff9b7224 */ /* 0x000fc600078e007d */
[----:B------:R-:W3:Y:S01]  /*40710*/  LDL.LU R44, [R1+0x2eec] ;  /* 0x002eec00012c7983 */ /* 0x000ee20000300800 */
[----:B------:R-:W-:-:S03]  /*40720*/  MOV R156, R252 ;  /* 0x000000fc009c7202 */ /* 0x000fc60000000f00 */
[----:B------:R-:W3:Y:S01]  /*40730*/  LDL.LU R121, [R1+0x2ee8] ;  /* 0x002ee80001797983 */ /* 0x000ee20000300800 */
[----:B------:R-:W-:-:S03]  /*40740*/  IMAD.MOV.U32 R157, RZ, RZ, R113 ;  /* 0x000000ffff9d7224 */ /* 0x000fc600078e0071 */
        /* <DEDUP_REMOVED lines=16> */
[----:B------:R-:W1:Y:S01]  /*40850*/  LDL.LU R108, [R1+0x2ec4] ;  /* 0x002ec400016c7983 */ /* 0x000e620000300800 */
[----:B------:R-:W-:-:S03]  /*40860*/  IMAD.MOV.U32 R246, RZ, RZ, R64 ;  /* 0x000000fffff67224 */ /* 0x000fc600078e0040 */
[----:B------:R-:W3:Y:S01]  /*40870*/  LDL.LU R109, [R1+0x2ec0] ;  /* 0x002ec000016d7983 */ /* 0x000ee20000300800 */
[----:B------:R-:W-:-:S03]  /*40880*/  IMAD.MOV.U32 R247, RZ, RZ, R65 ;  /* 0x000000fffff77224 */ /* 0x000fc600078e0041 */
        /* <DEDUP_REMOVED lines=12> */
[----:B----4-:R-:W-:-:S03]  /*40950*/  IMAD.MOV.U32 R232, RZ, RZ, R92 ;  /* 0x000000ffffe87224 */ /* 0x010fc600078e005c */
[----:B------:R-:W4:Y:S04]  /*40960*/  LDL.LU R92, [R1+0x2e8c] ;  /* 0x002e8c00015c7983 */ /* 0x000f280000300800 */
[----:B------:R-:W4:Y:S01]  /*40970*/  LDL.LU R77, [R1+0x2e88] ;  /* 0x002e8800014d7983 */ /* 0x000f220000300800 */
[----:B------:R-:W-:Y:S01]  /*40980*/  MOV R231, R69 ;  /* 0x0000004500e77202 */ /* 0x000fe20000000f00 */
[----:B--2---:R-:W-:Y:S02]  /*40990*/  IMAD.MOV.U32 R230, RZ, RZ, R84 ;  /* 0x000000ffffe67224 */ /* 0x004fe400078e0054 */
[----:B------:R-:W-:Y:S01]  /*409a0*/  IMAD.MOV.U32 R229, RZ, RZ, R81 ;  /* 0x000000ffffe57224 */ /* 0x000fe200078e0051 */
[----:B------:R-:W-:Y:S02]  /*409b0*/  MOV R228, R80 ;  /* 0x0000005000e47202 */ /* 0x000fe40000000f00 */
[----:B------:R-:W2:Y:S04]  /*409c0*/  LDL.LU R80, [R1+0x2e84] ;  /* 0x002e840001507983 */ /* 0x000ea80000300800 */
[----:B------:R-:W2:Y:S04]  /*409d0*/  LDL.LU R81, [R1+0x2e80] ;  /* 0x002e800001517983 */ /* 0x000ea80000300800 */
[----:B------:R-:W2:Y:S01]  /*409e0*/  LDL.LU R84, [R1+0x2e7c] ;  /* 0x002e7c0001547983 */ /* 0x000ea20000300800 */
[----:B------:R-:W-:Y:S01]  /*409f0*/  MOV R226, R76 ;  /* 0x0000004c00e27202 */ /* 0x000fe20000000f00 */
[----:B------:R-:W-:-:S02]  /*40a00*/  IMAD.MOV.U32 R225, RZ, RZ, R73 ;  /* 0x000000ffffe17224 */ /* 0x000fc400078e0049 */
[----:B------:R-:W2:Y:S01]  /*40a10*/  LDL.LU R69, [R1+0x2e78] ;  /* 0x002e780001457983 */ /* 0x000ea20000300800 */
[----:B------:R-:W-:-:S03]  /*40a20*/  IMAD.MOV.U32 R224, RZ, RZ, R72 ;  /* 0x000000ffffe07224 */ /* 0x000fc600078e0048 */
[----:B------:R-:W2:Y:S01]  /*40a30*/  LDL.LU R72, [R1+0x2e74] ;  /* 0x002e740001487983 */ /* 0x000ea20000300800 */
[----:B------:R-:W-:-:S03]  /*40a40*/  IMAD.MOV.U32 R227, RZ, RZ, R0 ;  /* 0x000000ffffe37224 */ /* 0x000fc600078e0000 */
[----:B------:R-:W2:Y:S04]  /*40a50*/  LDL.LU R73, [R1+0x2e70] ;  /* 0x002e700001497983 */ /* 0x000ea80000300800 */
[----:B------:R-:W2:Y:S04]  /*40a60*/  LDL.LU R76, [R1+0x2e6c] ;  /* 0x002e6c00014c7983 */ /* 0x000ea80000300800 */
[----:B------:R-:W2:Y:S01]  /*40a70*/  LDL.LU R0, [R1+0x2e68] ;  /* 0x002e680001007983 */ /* 0x000ea20000300800 */
[----:B---3--:R-:W-:Y:S01]  /*40a80*/  IMAD.MOV.U32 R218, RZ, RZ, R124 ;  /* 0x000000ffffda7224 */ /* 0x008fe200078e007c */
[----:B------:R-:W-:-:S02]  /*40a90*/  MOV R217, R125 ;  /* 0x0000007d00d97202 */ /* 0x000fc40000000f00 */
[----:B------:R-:W-:Y:S02]  /*40aa0*/  MOV R215, R113 ;  /* 0x0000007100d77202 */ /* 0x000fe40000000f00 */
[----:B-1----:R-:W-:Y:S01]  /*40ab0*/  MOV R134, R108 ;  /* 0x0000006c00867202 */ /* 0x002fe20000000f00 */
[----:B------:R-:W-:Y:S02]  /*40ac0*/  IMAD.MOV.U32 R132, RZ, RZ, R112 ;  /* 0x000000ffff847224 */ /* 0x000fe400078e0070 */
[----:B------:R-:W-:Y:S02]  /*40ad0*/  IMAD.MOV.U32 R133, RZ, RZ, R109 ;  /* 0x000000ffff857224 */ /* 0x000fe400078e006d */
[----:B------:R-:W-:Y:S02]  /*40ae0*/  IMAD.MOV.U32 R126, RZ, RZ, R64 ;  /* 0x000000ffff7e7224 */ /* 0x000fe400078e0040 */
[----:B------:R-:W-:Y:S01]  /*40af0*/  IMAD.MOV.U32 R125, RZ, RZ, R65 ;  /* 0x000000ffff7d7224 */ /* 0x000fe200078e0041 */
[----:B------:R-:W-:-:S02]  /*40b00*/  MOV R124, R68 ;  /* 0x00000044007c7202 */ /* 0x000fc40000000f00 */
[----:B------:R-:W-:Y:S01]  /*40b10*/  MOV R119, R85 ;  /* 0x0000005500777202 */ /* 0x000fe20000000f00 */
[----:B------:R-:W-:Y:S02]  /*40b20*/  IMAD.MOV.U32 R213, RZ, RZ, R117 ;  /* 0x000000ffffd57224 */ /* 0x000fe400078e0075 */
[----:B------:R-:W-:Y:S02]  /*40b30*/  IMAD.MOV.U32 R214, RZ, RZ, R116 ;  /* 0x000000ffffd67224 */ /* 0x000fe400078e0074 */
[----:B------:R-:W-:Y:S02]  /*40b40*/  IMAD.MOV.U32 R118, RZ, RZ, R88 ;  /* 0x000000ffff767224 */ /* 0x000fe400078e0058 */
        /* <DEDUP_REMOVED lines=8> */
[----:B------:R-:W-:Y:S01]  /*40bd0*/  IMAD.MOV.U32 R120, RZ, RZ, R104 ;  /* 0x000000ffff787224 */ /* 0x000fe200078e0068 */
[----:B------:R-:W-:Y:S01]  /*40be0*/  MOV R222, R40 ;  /* 0x0000002800de7202 */ /* 0x000fe20000000f00 */
[----:B------:R-:W-:Y:S01]  /*40bf0*/  IMAD.MOV.U32 R135, RZ, RZ, R105 ;  /* 0x000000ffff877224 */ /* 0x000fe200078e0069 */
[----:B------:R-:W-:Y:S01]  /*40c00*/  LOP3.LUT R99, R3, 0x20, RZ, 0x3c, !PT ;  /* 0x0000002003637812 */ /* 0x000fe200078e3cff */
[----:B------:R-:W-:Y:S01]  /*40c10*/  IMAD.MOV.U32 R216, RZ, RZ, R252 ;  /* 0x000000ffffd87224 */ /* 0x000fe200078e00fc */
[----:B------:R-:W-:Y:S01]  /*40c20*/  LDS R88, [R3+UR12+0x22000] ;  /* 0x0220000c03587984 */ /* 0x000fe20008000800 */
[----:B------:R-:W-:Y:S02]  /*40c30*/  IMAD.MOV.U32 R221, RZ, RZ, R41 ;  /* 0x000000ffffdd7224 */ /* 0x000fe400078e0029 */
[----:B------:R-:W-:Y:S01]  /*40c40*/  IMAD.MOV.U32 R223, RZ, RZ, R2 ;  /* 0x000000ffffdf7224 */ /* 0x000fe200078e0002 */
[----:B------:R-:W-:Y:S04]  /*40c50*/  LDS R89, [R99+UR12+0x22000] ;  /* 0x0220000c63597984 */ /* 0x000fe80008000800 */
[----:B------:R-:W-:Y:S01]  /*40c60*/  LDS R91, [R99+UR12+0x22400] ;  /* 0x0224000c635b7984 */ /* 0x000fe20008000800 */
[----:B------:R-:W-:-:S02]  /*40c70*/  IMAD.MOV.U32 R234, RZ, RZ, R37 ;  /* 0x000000ffffea7224 */ /* 0x000fc400078e0025 */
[----:B------:R-:W-:Y:S02]  /*40c80*/  IMAD.MOV.U32 R235, RZ, RZ, R36 ;  /* 0x000000ffffeb7224 */ /* 0x000fe400078e0024 */
[----:B----4-:R-:W-:Y:S01]  /*40c90*/  IMAD.MOV.U32 R115, RZ, RZ, R77 ;  /* 0x000000ffff737224 */ /* 0x010fe200078e004d */
[----:B--2---:R-:W-:Y:S01]  /*40ca0*/  MOV R114, R80 ;  /* 0x0000005000727202 */ /* 0x004fe20000000f00 */
[----:B------:R-:W-:Y:S02]  /*40cb0*/  IMAD.MOV.U32 R113, RZ, RZ, R81 ;  /* 0x000000ffff717224 */ /* 0x000fe400078e0051 */
[----:B------:R-:W-:Y:S02]  /*40cc0*/  IMAD.MOV.U32 R112, RZ, RZ, R84 ;  /* 0x000000ffff707224 */ /* 0x000fe400078e0054 */
[----:B------:R-:W-:Y:S02]  /*40cd0*/  IMAD.MOV.U32 R111, RZ, RZ, R69 ;  /* 0x000000ffff6f7224 */ /* 0x000fe400078e0045 */
[----:B------:R-:W-:Y:S01]  /*40ce0*/  IMAD.MOV.U32 R110, RZ, RZ, R72 ;  /* 0x000000ffff6e7224 */ /* 0x000fe200078e0048 */
[----:B------:R-:W-:Y:S01]  /*40cf0*/  MOV R109, R73 ;  /* 0x00000049006d7202 */ /* 0x000fe20000000f00 */
[----:B------:R-:W-:Y:S01]  /*40d00*/  IMAD.MOV.U32 R108, RZ, RZ, R76 ;  /* 0x000000ffff6c7224 */ /* 0x000fe200078e004c */
[----:B------:R-:W1:Y:S04]  /*40d10*/  LDSM.16.M88.4 R84, [R0+UR13+0x80] ;  /* 0x0000800d0054783b */ /* 0x000e680008000200 */
[----:B------:R-:W2:Y:S04]  /*40d20*/  LDSM.16.M88.4 R80, [R0+UR13+0x880] ;  /* 0x0008800d0050783b */ /* 0x000ea80008000200 */
[----:B------:R-:W3:Y:S04]  /*40d30*/  LDSM.16.M88.4 R76, [R0+UR13+0x1080] ;  /* 0x0010800d004c783b */ /* 0x000ee80008000200 */
[----:B------:R-:W4:Y:S04]  /*40d40*/  LDSM.16.M88.4 R72, [R0+UR13+0x1880] ;  /* 0x0018800d0048783b */ /* 0x000f280008000200 */
[----:B------:R-:W3:Y:S04]  /*40d50*/  LDSM.16.M88.4 R68, [R0+UR13+0x2080] ;  /* 0x0020800d0044783b */ /* 0x000ee80008000200 */
[----:B------:R-:W4:Y:S01]  /*40d60*/  LDSM.16.M88.4 R64, [R0+UR13+0x2880] ;  /* 0x0028800d0040783b */ /* 0x000f220008000200 */
[----:B------:R-:W-:Y:S01]  /*40d70*/  MOV R116, R92 ;  /* 0x0000005c00747202 */ /* 0x000fe20000000f00 */
[C---:B------:R-:W-:Y:S02]  /*40d80*/  HMMA.1688.F32.TF32 R100, R136.reuse, R10, R108 ;  /* 0x0000000a8864723c */ /* 0x040fe4000008106c */
[----:B------:R-:W4:Y:S04]  /*40d90*/  LDSM.16.M88.4 R104, [R0+UR13+0x3080] ;  /* 0x0030800d0068783b */ /* 0x000f280008000200 */
[----:B------:R-:W-:Y:S02]  /*40da0*/  LDSM.16.M88.4 R108, [R0+UR13+0xa080] ;  /* 0x00a0800d006c783b */ /* 0x000fe40008000200 */
[C---:B------:R-:W-:Y:S02]  /*40db0*/  HMMA.1688.F32.TF32 R92, R136.reuse, R50, R112 ;  /* 0x00000032885c723c */ /* 0x040fe40000081070 */
[----:B------:R-:W-:Y:S06]  /*40dc0*/  LDSM.16.M88.4 R112, [R0+UR13+0x9880] ;  /* 0x0098800d0070783b */ /* 0x000fec0008000200 */
[C---:B------:R-:W-:Y:S01]  /*40dd0*/  HMMA.1688.F32.TF32 R44, R136.reuse, R46, R116 ;  /* 0x0000002e882c723c */ /* 0x040fe20000081074 */
[----:B------:R-:W-:Y:S04]  /*40de0*/  LDSM.16.M88.4 R116, [R0+UR13+0x9080] ;  /* 0x0090800d0074783b */ /* 0x000fe80008000200 */
[----:B-1----:R-:W-:Y:S04]  /*40df0*/  STL [R1+0x2d7c], R86 ;  /* 0x002d7c5601007387 */ /* 0x002fe80000100800 */
        /* <DEDUP_REMOVED lines=15> */
[C---:B-1----:R-:W-:Y:S03]  /*40ef0*/  HMMA.1688.F32.TF32 R100, R136.reuse, R18, R120 ;  /* 0x000000128864723c */ /* 0x042fe60000081078 */
[----:B------:R-:W-:Y:S04]  /*40f00*/  STL.64 [R1+0x670], R44 ;  /* 0x0006702c01007387 */ /* 0x000fe80000100a00 */
[----:B------:R1:W-:Y:S01]  /*40f10*/  STL.64 [R1+0x678], R46 ;  /* 0x0006782e01007387 */ /* 0x0003e20000100a00 */
[C---:B--2---:R-:W-:Y:S03]  /*40f20*/  HMMA.1688.F32.TF32 R92, R136.reuse, R6, R124 ;  /* 0x00000006885c723c */ /* 0x044fe6000008107c */
[----:B------:R-:W-:Y:S04]  /*40f30*/  LDSM.16.M88.4 R124, [R0+UR13+0x8080] ;  /* 0x0080800d007c783b */ /* 0x000fe80008000200 */
[----:B------:R-:W-:Y:S01]  /*40f40*/  LDSM.16.M88.4 R120, [R0+UR13+0x8880] ;  /* 0x0088800d0078783b */ /* 0x000fe20008000200 */
[C---:B-1----:R-:W-:Y:S03]  /*40f50*/  HMMA.1688.F32.TF32 R44, R136.reuse, R58, R132 ;  /* 0x0000003a882c723c */ /* 0x042fe60000081084 */
[----:B------:R-:W-:Y:S04]  /*40f60*/  LDSM.16.M88.4 R132, [R0+UR13+0x7080] ;  /* 0x0070800d0084783b */ /* 0x000fe80008000200 */
        /* <DEDUP_REMOVED lines=20> */
[----:B------:R-:W2:Y:S05]  /*410b0*/  LDSM.16.M88.4 R100, [R0+UR13+0x3880] ;  /* 0x0038800d0064783b */ /* 0x000eaa0008000200 */
[C---:B-1----:R-:W-:Y:S08]  /*410c0*/  HMMA.1688.F32.TF32 R40, R136.reuse, R26, R236 ;  /* 0x0000001a8828723c */ /* 0x042ff000000810ec */
[----:B------:R-:W-:Y:S01]  /*410d0*/  HMMA.1688.F32.TF32 R36, R136, R30, R240 ;  /* 0x0000001e8824723c */ /* 0x000fe200000810f0 */
[----:B------:R-:W-:Y:S04]  /*410e0*/  STL.64 [R1+0x240], R92 ;  /* 0x0002405c01007387 */ /* 0x000fe80000100a00 */
[----:B------:R-:W-:Y:S04]  /*410f0*/  STL.64 [R1+0x248], R94 ;  /* 0x0002485e01007387 */ /* 0x000fe80000100a00 */
[----:B------:R-:W-:Y:S04]  /*41100*/  STL.64 [R1+0x2c0], R44 ;  /* 0x0002c02c01007387 */ /* 0x000fe80000100a00 */
[----:B------:R-:W-:Y:S04]  /*41110*/  STL.64 [R1+0x2c8], R46 ;  /* 0x0002c82e01007387 */ /* 0x000fe80000100a00 */
[----:B------:R-:W-:Y:S02]  /*41120*/  STL.64 [R1+0x2f0], R40 ;  /* 0x0002f02801007387 */ /* 0x000fe40000100a00 */
[----:B------:R-:W-:-:S02]  /*41130*/  IMAD.MOV.U32 R252, RZ, RZ, R38 ;  /* 0x000000fffffc7224 */ /* 0x000fc400078e0026 */
[----:B------:R1:W-:Y:S01]  /*41140*/  STL.64 [R1+0x2f8], R42 ;  /* 0x0002f82a01007387 */ /* 0x0003e20000100a00 */
[----:B------:R-:W-:-:S03]  /*41150*/  MOV R2, R39 ;  /* 0x0000002700027202 */ /* 0x000fc60000000f00 */
[----:B------:R3:W-:Y:S04]  /*41160*/  STL.64 [R1+0x310], R36 ;  /* 0x0003102401007387 */ /* 0x0007e80000100a00 */
[----:B------:R-:W-:Y:S01]  /*41170*/  LDS R92, [R128+UR12+0x22000] ;  /* 0x0220000c805c7984 */ /* 0x000fe20008000800 */
[----:B-1----:R-:W-:Y:S03]  /*41180*/  HMMA.1688.F32.TF32 R40, R136, R62, R244 ;  /* 0x0000003e8828723c */ /* 0x002fe600000810f4 */
[----:B------:R-:W-:Y:S04]  /*41190*/  LDSM.16.M88.4 R136, [R0+UR13+0x6880] ;  /* 0x0068800d0088783b */ /* 0x000fe80008000200 */
[----:B------:R-:W-:Y:S01]  /*411a0*/  LDS R94, [R128+UR12+0x22400] ;  /* 0x0224000c805e7984 */ /* 0x000fe20008000800 */
[C---:B---3--:R-:W-:Y:S03]  /*411b0*/  HMMA.1688.F32.TF32 R36, R88.reuse, R84, R196 ;  /* 0x000000545824723c */ /* 0x048fe600000810c4 */
[----:B------:R-:W-:Y:S04]  /*411c0*/  LDS R93, [R129+UR12+0x22000] ;  /* 0x0220000c815d7984 */ /* 0x000fe80008000800 */
[----:B------:R-:W-:Y:S01]  /*411d0*/  LDS R95, [R129+UR12+0x22400] ;  /* 0x0224000c815f7984 */ /* 0x000fe20008000800 */
[C---:B------:R-:W-:Y:S03]  /*411e0*/  HMMA.1688.F32.TF32 R44, R88.reuse, R80, R156 ;  /* 0x00000050582c723c */ /* 0x040fe6000008109c */
[----:B------:R-:W1:Y:S04]  /*411f0*/  LDSM.16.M88.4 R156, [R0+UR13+0x4080] ;  /* 0x0040800d009c783b */ /* 0x000e680008000200 */
[----:B------:R-:W-:Y:S04]  /*41200*/  STL.64 [R1+0x300], R40 ;  /* 0x0003002801007387 */ /* 0x000fe80000100a00 */
[----:B------:R-:W-:Y:S04]  /*41210*/  STL.64 [R1+0x308], R42 ;  /* 0x0003082a01007387 */ /* 0x000fe80000100a00 */
[----:B------:R-:W-:Y:S04]  /*41220*/  STL.64 [R1+0x340], R36 ;  /* 0x0003402401007387 */ /* 0x000fe80000100a00 */
[----:B------:R3:W-:Y:S04]  /*41230*/  STL.64 [R1+0x348], R38 ;  /* 0x0003482601007387 */ /* 0x0007e80000100a00 */
[----:B------:R-:W-:Y:S01]  /*41240*/  LDSM.16.M88.4 R128, [R0+UR13+0x7880] ;  /* 0x0078800d0080783b */ /* 0x000fe20008000200 */
[----:B---3--:R-:W-:Y:S03]  /*41250*/  HMMA.1688.F32.TF32 R36, R88, R72, R148 ;  /* 0x000000485824723c */ /* 0x008fe60000081094 */
[----:B------:R-:W-:-:S15]  /*41260*/  LDSM.16.M88.4 R148, [R0+UR13+0x5080] ;  /* 0x0050800d0094783b */ /* 0x000fde0008000200 */
[----:B------:R-:W-:Y:S01]  /*41270*/  NOP ;  /* 0x0000000000007918 */ /* 0x000fe20000000000 */
[----:B------:R-:W-:Y:S01]  /*41280*/  IMAD.MOV.U32 R66, RZ, RZ, R36 ;  /* 0x000000ffff427224 */ /* 0x000fe200078e0024 */
[----:B------:R-:W-:Y:S01]  /*41290*/  MOV R70, R38 ;  /* 0x0000002600467202 */ /* 0x000fe20000000f00 */
[----:B------:R-:W-:Y:S02]  /*412a0*/  IMAD.MOV.U32 R67, RZ, RZ, R37 ;  /* 0x000000ffff437224 */ /* 0x000fe400078e0025 */
[----:B------:R-:W-:Y:S02]  /*412b0*/  IMAD.MOV.U32 R71, RZ, RZ, R39 ;  /* 0x000000ffff477224 */ /* 0x000fe400078e0027 */
[C---:B------:R-:W-:Y:S01]  /*412c0*/  HMMA.1688.F32.TF32 R36, R88.reuse, R68, R144 ;  /* 0x000000445824723c */ /* 0x040fe20000081090 */
[----:B------:R-:W-:Y:S07]  /*412d0*/  LDSM.16.M88.4 R144, [R0+UR13+0x5880] ;  /* 0x0058800d0090783b */ /* 0x000fee0008000200 */
[----:B------:R-:W-:Y:S01]  /*412e0*/  HMMA.1688.F32.TF32 R40, R88, R76, R152 ;  /* 0x0000004c5828723c */ /* 0x000fe20000081098 */
[----:B------:R-:W3:Y:S10]  /*412f0*/  LDSM.16.M88.4 R152, [R0+UR13+0x4880] ;  /* 0x0048800d0098783b */ /* 0x000ef40008000200 */
[----:B------:R-:W-:Y:S01]  /*41300*/  IMAD.MOV.U32 R74, RZ, RZ, R36 ;  /* 0x000000ffff4a7224 */ /* 0x000fe200078e0024 */
[----:B------:R-:W-:Y:S01]  /*41310*/  MOV R75, R37 ;  /* 0x00000025004b7202 */ /* 0x000fe20000000f00 */
[----:B------:R-:W-:-:S02]  /*41320*/  IMAD.MOV.U32 R78, RZ, RZ, R38 ;  /* 0x000000ffff4e7224 */ /* 0x000fc400078e0026 */
[----:B------:R-:W-:Y:S02]  /*41330*/  IMAD.MOV.U32 R79, RZ, RZ, R39 ;  /* 0x000000ffff4f7224 */ /* 0x000fe400078e0027 */
[----:B------:R-:W-:Y:S01]  /*41340*/  HMMA.1688.F32.TF32 R36, R88, R64, R140 ;  /* 0x000000405824723c */ /* 0x000fe2000008108c */
[----:B------:R-:W4:Y:S04]  /*41350*/  LDSM.16.M88.4 R140, [R0+UR13+0x6080] ;  /* 0x0060800d008c783b */ /* 0x000f280008000200 */
[----:B------:R-:W-:Y:S04]  /*41360*/  STL.64 [R1+0x620], R44 ;  /* 0x0006202c01007387 */ /* 0x000fe80000100a00 */
[----:B------:R-:W-:Y:S04]  /*41370*/  STL.64 [R1+0x628], R46 ;  /* 0x0006282e01007387 */ /* 0x000fe80000100a00 */
[----:B------:R-:W-:Y:S04]  /*41380*/  STL.64 [R1+0x630], R40 ;  /* 0x0006302801007387 */ /* 0x000fe80000100a00 */
[----:B------:R-:W1:Y:S02]  /*41390*/  LDSM.16.M88.4 R44, [R0+UR13+0xa880] ;  /* 0x00a8800d002c783b */ /* 0x000e640008000200 */
[----:B------:R-:W-:-:S02]  /*413a0*/  MOV R86, R36 ;  /* 0x0000002400567202 */ /* 0x000fc40000000f00 */
[----:B------:R-:W-:Y:S01]  /*413b0*/  STL.64 [R1+0x638], R42 ;  /* 0x0006382a01007387 */ /* 0x000fe20000100a00 */
[----:B------:R-:W-:Y:S01]  /*413c0*/  IMAD.MOV.U32 R87, RZ, RZ, R37 ;  /* 0x000000ffff577224 */ /* 0x000fe200078e0025 */
[----:B------:R-:W-:Y:S01]  /*413d0*/  MOV R83, R39 ;  /* 0x0000002700537202 */ /* 0x000fe20000000f00 */
[----:B------:R-:W-:Y:S01]  /*413e0*/  IMAD.MOV.U32 R82, RZ, RZ, R38 ;  /* 0x000000ffff527224 */ /* 0x000fe200078e0026 */
[----:B------:R-:W1:Y:S01]  /*413f0*/  LDSM.16.M88.4 R40, [R0+UR13+0xb080] ;  /* 0x00b0800d0028783b */ /* 0x000e620008000200 */
[----:B------:R-:W-:Y:S02]  /*41400*/  IMAD.MOV.U32 R240, RZ, RZ, R33 ;  /* 0x000000fffff07224 */ /* 0x000fe400078e0021 */
[----:B------:R-:W-:Y:S01]  /*41410*/  IMAD.MOV.U32 R241, RZ, RZ, R32 ;  /* 0x000000fffff17224 */ /* 0x000fe200078e0020 */
[----:B------:R-:W3:Y:S01]  /*41420*/  LDSM.16.M88.4 R36, [R0+UR13+0xb880] ;  /* 0x00b8800d0024783b */ /* 0x000ee20008000200 */
[----:B------:R-:W-:Y:S01]  /*41430*/  MOV R242, R29 ;  /* 0x0000001d00f27202 */ /* 0x000fe20000000f00 */
[----:B------:R-:W-:-:S02]  /*41440*/  IMAD.MOV.U32 R243, RZ, RZ, R28 ;  /* 0x000000fffff37224 */ /* 0x000fc400078e001c */
[----:B------:R-:W3:Y:S01]  /*41450*/  LDSM.16.M88.4 R32, [R0+UR13+0xc080] ;  /* 0x00c0800d0020783b */ /* 0x000ee20008000200 */
[----:B------:R-:W-:Y:S01]  /*41460*/  IMAD.MOV.U32 R196, RZ, RZ, R25 ;  /* 0x000000ffffc47224 */ /* 0x000fe200078e0019 */
[----:B------:R-:W-:Y:S02]  /*41470*/  MOV R197, R24 ;  /* 0x0000001800c57202 */ /* 0x000fe40000000f00 */
[----:B------:R-:W3:Y:S01]  /*41480*/  LDSM.16.M88.4 R28, [R0+UR13+0xc880] ;  /* 0x00c8800d001c783b */ /* 0x000ee20008000200 */
[----:B------:R-:W-:Y:S02]  /*41490*/  IMAD.MOV.U32 R198, RZ, RZ, R21 ;  /* 0x000000ffffc67224 */ /* 0x000fe400078e0015 */
[----:B------:R-:W-:Y:S01]  /*414a0*/  IMAD.MOV.U32 R199, RZ, RZ, R20 ;  /* 0x000000ffffc77224 */ /* 0x000fe200078e0014 */
[----:B------:R-:W-:Y:S01]  /*414b0*/  STL [R1+0x2c58], R106 ;  /* 0x002c586a01007387 */ /* 0x000fe20000100800 */
[----:B------:R-:W-:-:S03]  /*414c0*/  MOV R244, R17 ;  /* 0x0000001100f47202 */ /* 0x000fc60000000f00 */
[----:B------:R-:W4:Y:S01]  /*414d0*/  LDSM.16.M88.4 R24, [R0+UR13+0xd080] ;  /* 0x00d0800d0018783b */ /* 0x000f220008000200 */
[----:B------:R-:W-:-:S03]  /*414e0*/  IMAD.MOV.U32 R245, RZ, RZ, R16 ;  /* 0x000000fffff57224 */ /* 0x000fc600078e0010 */
[----:B------:R-:W-:Y:S01]  /*414f0*/  STL [R1+0x2c54], R107 ;  /* 0x002c546b01007387 */ /* 0x000fe20000100800 */
[----:B------:R-:W-:-:S03]  /*41500*/  IMAD.MOV.U32 R246, RZ, RZ, R13 ;  /* 0x000000fffff67224 */ /* 0x000fc600078e000d */
[----:B--2---:R-:W-:Y:S01]  /*41510*/  STL [R1+0x2c4c], R102 ;  /* 0x002c4c6601007387 */ /* 0x004fe20000100800 */
[----:B------:R-:W-:-:S03]  /*41520*/  MOV R247, R12 ;  /* 0x0000000c00f77202 */ /* 0x000fc60000000f00 */
[----:B------:R-:W2:Y:S04]  /*41530*/  LDSM.16.M88.4 R20, [R0+UR13+0xd880] ;  /* 0x00d8800d0014783b */ /* 0x000ea80008000200 */
[----:B------:R-:W-:Y:S01]  /*41540*/  STL [R1+0x2c48], R103 ;  /* 0x002c486701007387 */ /* 0x000fe20000100800 */
[----:B------:R-:W-:-:S03]  /*41550*/  IMAD.MOV.U32 R236, RZ, RZ, R9 ;  /* 0x000000ffffec7224 */ /* 0x000fc600078e0009 */
[----:B-1----:R-:W-:Y:S01]  /*41560*/  STL [R1+0x2c44], R158 ;  /* 0x002c449e01007387 */ /* 0x002fe20000100800 */
[----:B------:R-:W-:-:S03]  /*41570*/  IMAD.MOV.U32 R237, RZ, RZ, R8 ;  /* 0x000000ffffed7224 */ /* 0x000fc600078e0008 */
[----:B------:R-:W1:Y:S04]  /*41580*/  LDSM.16.M88.4 R16, [R0+UR13+0xe080] ;  /* 0x00e0800d0010783b */ /* 0x000e680008000200 */
[----:B------:R-:W-:Y:S01]  /*41590*/  STL [R1+0x2c40], R159 ;  /* 0x002c409f01007387 */ /* 0x000fe20000100800 */
[----:B------:R-:W-:-:S03]  /*415a0*/  MOV R238, R5 ;  /* 0x0000000500ee7202 */ /* 0x000fc60000000f00 */
[----:B---3--:R-:W-:Y:S01]  /*415b0*/  STL [R1+0x2c5c], R154 ;  /* 0x002c5c9a01007387 */ /* 0x008fe20000100800 */
[----:B------:R-:W-:-:S03]  /*415c0*/  IMAD.MOV.U32 R239, RZ, RZ, R4 ;  /* 0x000000ffffef7224 */ /* 0x000fc600078e0004 */
[----:B------:R-:W3:Y:S04]  /*415d0*/  LDSM.16.M88.4 R12, [R0+UR13+0xe880] ;  /* 0x00e8800d000c783b */ /* 0x000ee80008000200 */
[----:B------:R-:W-:Y:S04]  /*415e0*/  STL [R1+0x2c50], R155 ;  /* 0x002c509b01007387 */ /* 0x000fe80000100800 */
[----:B------:R-:W-:Y:S04]  /*415f0*/  STL [R1+0x2c64], R150 ;  /* 0x002c649601007387 */ /* 0x000fe80000100800 */
[----:B------:R-:W1:Y:S04]  /*41600*/  LDSM.16.M88.4 R8, [R0+UR13+0xf080] ;  /* 0x00f0800d0008783b */ /* 0x000e680008000200 */
[----:B------:R-:W-:Y:S04]  /*41610*/  STL [R1+0x2c60], R151 ;  /* 0x002c609701007387 */ /* 0x000fe80000100800 */
[----:B------:R-:W-:Y:S04]  /*41620*/  STL [R1+0x2c6c], R146 ;  /* 0x002c6c9201007387 */ /* 0x000fe80000100800 */
[----:B------:R-:W1:Y:S04]  /*41630*/  LDSM.16.M88.4 R4, [R0+UR13+0xf880] ;  /* 0x00f8800d0004783b */ /* 0x000e680008000200 */
[----:B------:R-:W-:Y:S04]  /*41640*/  STL [R1+0x2c68], R147 ;  /* 0x002c689301007387 */ /* 0x000fe80000100800 */
[----:B----4-:R-:W-:Y:S04]  /*41650*/  STL [R1+0x2c74], R142 ;  /* 0x002c748e01007387 */ /* 0x010fe80000100800 */
        /* <DEDUP_REMOVED lines=16> */
[----:B------:R4:W-:Y:S04]  /*41760*/  STL [R1+0x2cb0], R111 ;  /* 0x002cb06f01007387 */ /* 0x0009e80000100800 */
[----:B------:R-:W-:Y:S01]  /*41770*/  STL [R1+0x2cbc], R46 ;  /* 0x002cbc2e01007387 */ /* 0x000fe20000100800 */
[C---:B------:R-:W-:Y:S03]  /*41780*/  HMMA.1688.F32.TF32 R216, R88.reuse, R104, R236 ;  /* 0x0000006858d8723c */ /* 0x040fe600000810ec */
[----:B------:R1:W-:Y:S04]  /*41790*/  STL [R1+0x2cb8], R47 ;  /* 0x002cb82f01007387 */ /* 0x0003e80000100800 */
[----:B------:R-:W-:Y:S01]  /*417a0*/  STL [R1+0x2cc4], R42 ;  /* 0x002cc42a01007387 */ /* 0x000fe20000100800 */
[C---:B------:R-:W-:Y:S03]  /*417b0*/  HMMA.1688.F32.TF32 R212, R88.reuse, R100, R244 ;  /* 0x0000006458d4723c */ /* 0x040fe600000810f4 */
[----:B------:R1:W-:Y:S04]  /*417c0*/  STL [R1+0x2cc0], R43 ;  /* 0x002cc02b01007387 */ /* 0x0003e80000100800 */
[----:B------:R1:W-:Y:S04]  /*417d0*/  STL [R1+0x2cc8], R38 ;  /* 0x002cc82601007387 */ /* 0x0003e80000100800 */
[----:B------:R-:W-:Y:S04]  /*417e0*/  STL [R1+0x2c2c], R39 ;  /* 0x002c2c2701007387 */ /* 0x000fe80000100800 */
[----:B------:R-:W-:Y:S04]  /*417f0*/  STL [R1+0x2c28], R34 ;  /* 0x002c282201007387 */ /* 0x000fe80000100800 */
[----:B------:R-:W-:Y:S04]  /*41800*/  STL [R1+0x2c24], R35 ;  /* 0x002c242301007387 */ /* 0x000fe80000100800 */
[----:B------:R1:W-:Y:S04]  /*41810*/  STL [R1+0x2ccc], R30 ;  /* 0x002ccc1e01007387 */ /* 0x0003e80000100800 */
[----:B------:R-:W-:Y:S01]  /*41820*/  STL [R1+0x2c20], R31 ;  /* 0x002c201f01007387 */ /* 0x000fe20000100800 */
[----:B------:R-:W-:Y:S03]  /*41830*/  HMMA.1688.F32.TF32 R196, R88, R156, R196 ;  /* 0x0000009c58c4723c */ /* 0x000fe600000810c4 */
[----:B------:R-:W-:Y:S04]  /*41840*/  STL [R1+0x2c1c], R26 ;  /* 0x002c1c1a01007387 */ /* 0x000fe80000100800 */
[----:B------:R-:W-:Y:S04]  /*41850*/  STL [R1+0x2c18], R27 ;  /* 0x002c181b01007387 */ /* 0x000fe80000100800 */
[----:B--2---:R-:W-:Y:S04]  /*41860*/  STL [R1+0x2c04], R22 ;  /* 0x002c041601007387 */ /* 0x004fe80000100800 */
[----:B------:R-:W-:Y:S04]  /*41870*/  STL [R1+0x2c00], R23 ;  /* 0x002c001701007387 */ /* 0x000fe80000100800 */
[----:B-1----:R-:W-:Y:S04]  /*41880*/  STL [R1+0x2c0c], R18 ;  /* 0x002c0c1201007387 */ /* 0x002fe80000100800 */
[----:B------:R-:W-:Y:S04]  /*41890*/  STL [R1+0x2c08], R19 ;  /* 0x002c081301007387 */ /* 0x000fe80000100800 */
[----:B---3--:R-:W-:Y:S04]  /*418a0*/  STL [R1+0x2c10], R14 ;  /* 0x002c100e01007387 */ /* 0x008fe80000100800 */
[----:B------:R-:W-:Y:S04]  /*418b0*/  STL [R1+0x2bfc], R15 ;  /* 0x002bfc0f01007387 */ /* 0x000fe80000100800 */
[----:B------:R-:W-:Y:S04]  /*418c0*/  STL [R1+0x2c14], R10 ;  /* 0x002c140a01007387 */ /* 0x000fe80000100800 */
[----:B------:R-:W-:Y:S04]  /*418d0*/  STL [R1+0x2bf8], R11 ;  /* 0x002bf80b01007387 */ /* 0x000fe80000100800 */
[----:B------:R-:W-:Y:S01]  /*418e0*/  STL [R1+0x2bf4], R6 ;  /* 0x002bf40601007387 */ /* 0x000fe20000100800 */
[----:B----4-:R-:W-:-:S03]  /*418f0*/  IMAD.MOV.U32 R111, RZ, RZ, R215 ;  /* 0x000000ffff6f7224 */ /* 0x010fc600078e00d7 */
[----:B------:R-:W-:Y:S01]  /*41900*/  STL [R1+0x2bf0], R7 ;  /* 0x002bf00701007387 */ /* 0x000fe20000100800 */
[----:B------:R-:W-:-:S03]  /*41910*/  IMAD.MOV.U32 R110, RZ, RZ, R214 ;  /* 0x000000ffff6e7224 */ /* 0x000fc600078e00d6 */
[----:B------:R-:W-:Y:S01]  /*41920*/  STL [R1+0x23ac], R0 ;  /* 0x0023ac0001007387 */ /* 0x000fe20000100800 */
[----:B------:R-:W-:-:S03]  /*41930*/  MOV R47, R213 ;  /* 0x000000d5002f7202 */ /* 0x000fc60000000f00 */
[----:B------:R-:W-:Y:S01]  /*41940*/  STL.64 [R1+0x5e0], R216 ;  /* 0x0005e0d801007387 */ /* 0x000fe20000100a00 */
[----:B------:R-:W-:-:S03]  /*41950*/  IMAD.MOV.U32 R46, RZ, RZ, R212 ;  /* 0x000000ffff2e7224 */ /* 0x000fc600078e00d4 */
[----:B------:R-:W-:Y:S04]  /*41960*/  STL.64 [R1+0x5e8], R218 ;  /* 0x0005e8da01007387 */ /* 0x000fe80000100a00 */
[----:B------:R-:W2:Y:S04]  /*41970*/  LDL.LU R244, [R1+0x8a0] ;  /* 0x0008a00001f47983 */ /* 0x000ea80000300800 */
[----:B------:R-:W2:Y:S04]  /*41980*/  LDL.LU R245, [R1+0x8a4] ;  /* 0x0008a40001f57983 */ /* 0x000ea80000300800 */
[----:B------:R-:W2:Y:S04]  /*41990*/  LDL.LU R246, [R1+0x8a8] ;  /* 0x0008a80001f67983 */ /* 0x000ea80000300800 */
[----:B------:R-:W2:Y:S01]  /*419a0*/  LDL.LU R247, [R1+0x8ac] ;  /* 0x0008ac0001f77983 */ /* 0x000ea20000300800 */
[----:B------:R-:W-:-:S03]  /*419b0*/  MOV R122, R196 ;  /* 0x000000c4007a7202 */ /* 0x000fc60000000f00 */
[----:B------:R1:W-:Y:S01]  /*419c0*/  STL [R1+0x2cdc], R111 ;  /* 0x002cdc6f01007387 */ /* 0x0003e20000100800 */
[----:B------:R-:W-:-:S03]  /*419d0*/  IMAD.MOV.U32 R123, RZ, RZ, R197 ;  /* 0x000000ffff7b7224 */ /* 0x000fc600078e00c5 */
[----:B------:R3:W-:Y:S01]  /*419e0*/  STL [R1+0x2cd8], R110 ;  /* 0x002cd86e01007387 */ /* 0x0007e20000100800 */
[----:B------:R-:W-:-:S03]  /*419f0*/  IMAD.MOV.U32 R126, RZ, RZ, R198 ;  /* 0x000000ffff7e7224 */ /* 0x000fc600078e00c6 */
[----:B------:R4:W-:Y:S01]  /*41a00*/  STL [R1+0x2cd4], R47 ;  /* 0x002cd42f01007387 */ /* 0x0009e20000100800 */
[----:B------:R-:W-:-:S03]  /*41a10*/  MOV R127, R199 ;  /* 0x000000c7007f7202 */ /* 0x000fc60000000f00 */
[----:B------:R1:W-:Y:S04]  /*41a20*/  STL [R1+0x2cd0], R46 ;  /* 0x002cd02e01007387 */ /* 0x0003e80000100800 */
[----:B------:R-:W3:Y:S04]  /*41a30*/  LDL.LU R196, [R1+0x890] ;  /* 0x0008900001c47983 */ /* 0x000ee80000300800 */
[----:B------:R-:W3:Y:S04]  /*41a40*/  LDL.LU R197, [R1+0x894] ;  /* 0x0008940001c57983 */ /* 0x000ee80000300800 */
[----:B------:R-:W3:Y:S04]  /*41a50*/  LDL.LU R198, [R1+0x898] ;  /* 0x0008980001c67983 */ /* 0x000ee80000300800 */
[----:B------:R-:W3:Y:S01]  /*41a60*/  LDL.LU R199, [R1+0x89c] ;  /* 0x00089c0001c77983 */ /* 0x000ee20000300800 */
[----:B------:R-:W-:Y:S03]  /*41a70*/  HMMA.1688.F32.TF32 R212, R88, R152, R240 ;  /* 0x0000009858d4723c */ /* 0x000fe600000810f0 */
[----:B------:R1:W-:Y:S04]  /*41a80*/  STL [R1+0x2cec], R127 ;  /* 0x002cec7f01007387 */ /* 0x0003e80000100800 */
[----:B------:R1:W-:Y:S04]  /*41a90*/  STL [R1+0x2ce8], R126 ;  /* 0x002ce87e01007387 */ /* 0x0003e80000100800 */
[----:B------:R1:W-:Y:S04]  /*41aa0*/  STL [R1+0x2ce4], R123 ;  /* 0x002ce47b01007387 */ /* 0x0003e80000100800 */
[----:B------:R1:W-:Y:S04]  /*41ab0*/  STL [R1+0x2ce0], R122 ;  /* 0x002ce07a01007387 */ /* 0x0003e80000100800 */
        /* <DEDUP_REMOVED lines=11> */
[----:B------:R1:W-:Y:S04]  /*41b70*/  STL [R1+0x2cf0], R114 ;  /* 0x002cf07201007387 */ /* 0x0003e80000100800 */
[----:B------:R-:W4:Y:S04]  /*41b80*/  LDL.LU R240, [R1+0x870] ;  /* 0x0008700001f07983 */ /* 0x000f280000300800 */
[----:B------:R-:W4:Y:S04]  /*41b90*/  LDL.LU R241, [R1+0x874] ;  /* 0x0008740001f17983 */ /* 0x000f280000300800 */
[----:B------:R-:W4:Y:S04]  /*41ba0*/  LDL.LU R242, [R1+0x878] ;  /* 0x0008780001f27983 */ /* 0x000f280000300800 */
[----:B------:R-:W4:Y:S01]  /*41bb0*/  LDL.LU R243, [R1+0x87c] ;  /* 0x00087c0001f37983 */ /* 0x000f220000300800 */
[C---:B--2---:R-:W-:Y:S03]  /*41bc0*/  HMMA.1688.F32.TF32 R212, R88.reuse, R148, R244 ;  /* 0x0000009458d4723c */ /* 0x044fe600000810f4 */
[----:B------:R-:W2:Y:S04]  /*41bd0*/  LDL.LU R244, [R1+0x860] ;  /* 0x0008600001f47983 */ /* 0x000ea80000300800 */
[----:B------:R-:W2:Y:S04]  /*41be0*/  LDL.LU R245, [R1+0x864] ;  /* 0x0008640001f57983 */ /* 0x000ea80000300800 */
[----:B------:R-:W2:Y:S04]  /*41bf0*/  LDL.LU R246, [R1+0x868] ;  /* 0x0008680001f67983 */ /* 0x000ea80000300800 */
[----:B------:R-:W2:Y:S04]  /*41c00*/  LDL.LU R247, [R1+0x86c] ;  /* 0x00086c0001f77983 */ /* 0x000ea80000300800 */
[----:B------:R-:W-:Y:S01]  /*41c10*/  IMAD.MOV.U32 R43, RZ, RZ, R215 ;  /* 0x000000ffff2b7224 */ /* 0x000fe200078e00d7 */
[----:B---3--:R-:W-:Y:S01]  /*41c20*/  HMMA.1688.F32.TF32 R196, R88, R144, R196 ;  /* 0x0000009058c4723c */ /* 0x008fe200000810c4 */
[----:B------:R-:W-:Y:S01]  /*41c30*/  IMAD.MOV.U32 R42, RZ, RZ, R214 ;  /* 0x000000ffff2a7224 */ /* 0x000fe200078e00d6 */
[----:B------:R-:W-:Y:S01]  /*41c40*/  MOV R38, R213 ;  /* 0x000000d500267202 */ /* 0x000fe20000000f00 */
[----:B------:R-:W-:Y:S01]  /*41c50*/  IMAD.MOV.U32 R30, RZ, RZ, R212 ;  /* 0x000000ffff1e7224 */ /* 0x000fe200078e00d4 */
[----:B------:R3:W-:Y:S04]  /*41c60*/  STL [R1+0x2d0c], R43 ;  /* 0x002d0c2b01007387 */ /* 0x0007e80000100800 */
[----:B------:R-:W-:Y:S04]  /*41c70*/  STL [R1+0x2d08], R42 ;  /* 0x002d082a01007387 */ /* 0x000fe80000100800 */
[----:B------:R2:W-:Y:S04]  /*41c80*/  STL [R1+0x2d04], R38 ;  /* 0x002d042601007387 */ /* 0x0005e80000100800 */
[----:B------:R2:W-:Y:S03]  /*41c90*/  STL [R1+0x2d00], R30 ;  /* 0x002d001e01007387 */ /* 0x0005e60000100800 */
[----:B-1----:R-:W-:Y:S01]  /*41ca0*/  MOV R111, R196 ;  /* 0x000000c4006f7202 */ /* 0x002fe20000000f00 */
[----:B------:R-:W-:Y:S01]  /*41cb0*/  IMAD.MOV.U32 R110, RZ, RZ, R197 ;  /* 0x000000ffff6e7224 */ /* 0x000fe200078e00c5 */
[----:B------:R-:W3:Y:S01]  /*41cc0*/  LDL.LU R196, [R1+0x850] ;  /* 0x0008500001c47983 */ /* 0x000ee20000300800 */
[----:B----4-:R-:W-:Y:S01]  /*41cd0*/  IMAD.MOV.U32 R47, RZ, RZ, R198 ;  /* 0x000000ffff2f7224 */ /* 0x010fe200078e00c6 */
[----:B------:R-:W-:-:S02]  /*41ce0*/  MOV R46, R199 ;  /* 0x000000c7002e7202 */ /* 0x000fc40000000f00 */
[----:B------:R-:W3:Y:S04]  /*41cf0*/  LDL.LU R197, [R1+0x854] ;  /* 0x0008540001c57983 */ /* 0x000ee80000300800 */
[----:B------:R-:W3:Y:S04]  /*41d00*/  LDL.LU R198, [R1+0x858] ;  /* 0x0008580001c67983 */ /* 0x000ee80000300800 */
[----:B------:R-:W3:Y:S01]  /*41d10*/  LDL.LU R199, [R1+0x85c] ;  /* 0x00085c0001c77983 */ /* 0x000ee20000300800 */
[----:B------:R-:W-:-:S15]  /*41d20*/  HMMA.1688.F32.TF32 R212, R88, R140, R236 ;  /* 0x0000008c58d4723c */ /* 0x000fde00000810ec */
[----:B------:R-:W-:-:S04]  /*41d30*/  NOP ;  /* 0x0000000000007918 */ /* 0x000fc80000000000 */
[----:B------:R-:W-:Y:S01]  /*41d40*/  IMAD.MOV.U32 R130, RZ, RZ, R212 ;  /* 0x000000ffff827224 */ /* 0x000fe200078e00d4 */
[----:B------:R-:W-:Y:S01]  /*41d50*/  MOV R134, R214 ;  /* 0x000000d600867202 */ /* 0x000fe20000000f00 */
[----:B------:R-:W-:Y:S02]  /*41d60*/  IMAD.MOV.U32 R131, RZ, RZ, R213 ;  /* 0x000000ffff837224 */ /* 0x000fe400078e00d5 */
[----:B------:R-:W-:Y:S02]  /*41d70*/  IMAD.MOV.U32 R135, RZ, RZ, R215 ;  /* 0x000000ffff877224 */ /* 0x000fe400078e00d7 */
[----:B------:R-:W-:Y:S01]  /*41d80*/  HMMA.1688.F32.TF32 R212, R88, R136, R240 ;  /* 0x0000008858d4723c */ /* 0x000fe200000810f0 */
[----:B------:R1:W-:Y:S04]  /*41d90*/  STL [R1+0x2d1c], R46 ;  /* 0x002d1c2e01007387 */ /* 0x0003e80000100800 */
[----:B------:R4:W-:Y:S04]  /*41da0*/  STL [R1+0x2d18], R47 ;  /* 0x002d182f01007387 */ /* 0x0009e80000100800 */
[----:B------:R-:W-:Y:S04]  /*41db0*/  STL [R1+0x2d14], R110 ;  /* 0x002d146e01007387 */ /* 0x000fe80000100800 */
[----:B------:R1:W-:Y:S04]  /*41dc0*/  STL [R1+0x2d10], R111 ;  /* 0x002d106f01007387 */ /* 0x0003e80000100800 */
[----:B------:R1:W-:Y:S02]  /*41dd0*/  STL [R1+0x2d2c], R135 ;  /* 0x002d2c8701007387 */ /* 0x0003e40000100800 */
[----:B------:R-:W-:Y:S01]  /*41de0*/  IMAD.MOV.U32 R127, RZ, RZ, R212 ;  /* 0x000000ffff7f7224 */ /* 0x000fe200078e00d4 */
[----:B------:R-:W-:Y:S01]  /*41df0*/  MOV R126, R213 ;  /* 0x000000d5007e7202 */ /* 0x000fe20000000f00 */
[----:B------:R-:W-:-:S02]  /*41e00*/  IMAD.MOV.U32 R123, RZ, RZ, R214 ;  /* 0x000000ffff7b7224 */ /* 0x000fc400078e00d6 */
[----:B------:R-:W-:Y:S01]  /*41e10*/  IMAD.MOV.U32 R122, RZ, RZ, R215 ;  /* 0x000000ffff7a7224 */ /* 0x000fe200078e00d7 */
[----:B------:R-:W-:Y:S04]  /*41e20*/  STL [R1+0x2d28], R134 ;  /* 0x002d288601007387 */ /* 0x000fe80000100800 */
[----:B------:R1:W-:Y:S04]  /*41e30*/  STL [R1+0x2d24], R131 ;  /* 0x002d248301007387 */ /* 0x0003e80000100800 */
[----:B------:R1:W-:Y:S04]  /*41e40*/  STL [R1+0x2d20], R130 ;  /* 0x002d208201007387 */ /* 0x0003e80000100800 */
        /* <DEDUP_REMOVED lines=8> */
[----:B--2---:R-:W-:-:S15]  /*41ed0*/  HMMA.1688.F32.TF32 R212, R88, R132, R244 ;  /* 0x0000008458d4723c */ /* 0x004fde00000810f4 */
[----:B------:R-:W-:-:S04]  /*41ee0*/  NOP ;  /* 0x0000000000007918 */ /* 0x000fc80000000000 */
[----:B------:R-:W-:Y:S01]  /*41ef0*/  MOV R114, R215 ;  /* 0x000000d700727202 */ /* 0x000fe20000000f00 */
[----:B------:R-:W-:Y:S01]  /*41f00*/  IMAD.MOV.U32 R115, RZ, RZ, R214 ;  /* 0x000000ffff737224 */ /* 0x000fe200078e00d6 */
[----:B------:R-:W-:Y:S01]  /*41f10*/  MOV R119, R212 ;  /* 0x000000d400777202 */ /* 0x000fe20000000f00 */
[----:B------:R-:W-:Y:S02]  /*41f20*/  IMAD.MOV.U32 R118, RZ, RZ, R213 ;  /* 0x000000ffff767224 */ /* 0x000fe400078e00d5 */
[----:B------:R2:W-:Y:S04]  /*41f30*/  STL [R1+0x2d4c], R114 ;  /* 0x002d4c7201007387 */ /* 0x0005e80000100800 */
[----:B------:R1:W-:Y:S04]  /*41f40*/  STL [R1+0x2d48], R115 ;  /* 0x002d487301007387 */ /* 0x0003e80000100800 */
[----:B------:R1:W-:Y:S04]  /*41f50*/  STL [R1+0x2d44], R118 ;  /* 0x002d447601007387 */ /* 0x0003e80000100800 */
[----:B------:R1:W-:Y:S04]  /*41f60*/  STL [R1+0x2d40], R119 ;  /* 0x002d407701007387 */ /* 0x0003e80000100800 */
[----:B------:R-:W2:Y:S04]  /*41f70*/  LDL.LU R228, [R1+0x830] ;  /* 0x0008300001e47983 */ /* 0x000ea80000300800 */
[----:B------:R-:W2:Y:S04]  /*41f80*/  LDL.LU R229, [R1+0x834] ;  /* 0x0008340001e57983 */ /* 0x000ea80000300800 */
[----:B------:R-:W2:Y:S01]  /*41f90*/  LDL.LU R230, [R1+0x838] ;  /* 0x0008380001e67983 */ /* 0x000ea20000300800 */
[----:B---3--:R-:W-:Y:S03]  /*41fa0*/  HMMA.1688.F32.TF32 R196, R88, R128, R196 ;  /* 0x0000008058c4723c */ /* 0x008fe600000810c4 */
[----:B------:R-:W2:-:S15]  /*41fb0*/  LDL.LU R231, [R1+0x83c] ;  /* 0x00083c0001e77983 */ /* 0x000e9e0000300800 */
[----:B------:R-:W-:Y:S01]  /*41fc0*/  NOP ;  /* 0x0000000000007918 */ /* 0x000fe20000000000 */
        /* <DEDUP_REMOVED lines=26> */
[----:B------:R-:W-:Y:S01]  /*42170*/  IMAD.MOV.U32 R138, RZ, RZ, R212 ;  /* 0x000000ffff8a7224 */ /* 0x000fe200078e00d4 */
[----:B------:R-:W-:Y:S01]  /*42180*/  MOV R139, R213 ;  /* 0x000000d5008b7202 */ /* 0x000fe20000000f00 */
[----:B------:R-:W-:Y:S02]  /*42190*/  IMAD.MOV.U32 R142, RZ, RZ, R214 ;  /* 0x000000ffff8e7224 */ /* 0x000fe400078e00d6 */
[----:B------:R-:W-:Y:S01]  /*421a0*/  IMAD.MOV.U32 R143, RZ, RZ, R215 ;  /* 0x000000ffff8f7224 */ /* 0x000fe200078e00d7 */
[----:B------:R4:W-:Y:S04]  /*421b0*/  STL [R1+0x2d5c], R30 ;  /* 0x002d5c1e01007387 */ /* 0x0009e80000100800 */
[----:B------:R1:W-:Y:S04]  /*421c0*/  STL [R1+0x2d58], R38 ;  /* 0x002d582601007387 */ /* 0x0003e80000100800 */
[----:B------:R1:W-:Y:S04]  /*421d0*/  STL [R1+0x2d54], R42 ;  /* 0x002d542a01007387 */ /* 0x0003e80000100800 */
[----:B------:R1:W-:Y:S04]  /*421e0*/  STL [R1+0x2d50], R43 ;  /* 0x002d502b01007387 */ /* 0x0003e80000100800 */
[----:B------:R-:W-:Y:S04]  /*421f0*/  STL [R1+0x2d6c], R143 ;  /* 0x002d6c8f01007387 */ /* 0x000fe80000100800 */
[----:B------:R1:W-:Y:S04]  /*42200*/  STL [R1+0x2d68], R142 ;  /* 0x002d688e01007387 */ /* 0x0003e80000100800 */
[----:B------:R1:W-:Y:S04]  /*42210*/  STL [R1+0x2d64], R139 ;  /* 0x002d648b01007387 */ /* 0x0003e80000100800 */
[----:B------:R1:W-:Y:S01]  /*42220*/  STL [R1+0x2d60], R138 ;  /* 0x002d608a01007387 */ /* 0x0003e20000100800 */
[----:B--2---:R-:W-:-:S15]  /*42230*/  HMMA.1688.F32.TF32 R212, R88, R120, R228 ;  /* 0x0000007858d4723c */ /* 0x004fde00000810e4 */
[----:B------:R-:W-:-:S04]  /*42240*/  NOP ;  /* 0x0000000000007918 */ /* 0x000fc80000000000 */
[----:B-1----:R-:W-:Y:S01]  /*42250*/  MOV R46, R212 ;  /* 0x000000d4002e7202 */ /* 0x002fe20000000f00 */
[----:B------:R-:W-:Y:S01]  /*42260*/  IMAD.MOV.U32 R47, RZ, RZ, R213 ;  /* 0x000000ffff2f7224 */ /* 0x000fe200078e00d5 */
[----:B------:R-:W-:Y:S01]  /*42270*/  MOV R111, R215 ;  /* 0x000000d7006f7202 */ /* 0x000fe20000000f00 */
[----:B------:R-:W-:Y:S02]  /*42280*/  IMAD.MOV.U32 R110, RZ, RZ, R214 ;  /* 0x000000ffff6e7224 */ /* 0x000fe400078e00d6 */
[----:B---3--:R-:W-:-:S15]  /*42290*/  HMMA.1688.F32.TF32 R212, R88, R116, R232 ;  /* 0x0000007458d4723c */ /* 0x008fde00000810e8 */
        /* <DEDUP_REMOVED lines=11> */
[C---:B------:R-:W-:Y:S08]  /*42350*/  HMMA.1688.F32.TF32 R212, R88.reuse, R108, R240 ;  /* 0x0000006c58d4723c */ /* 0x040ff000000810f0 */
[----:B------:R-:W-:Y:S11]  /*42360*/  HMMA.1688.F32.TF32 R196, R88, R40, R196 ;  /* 0x0000002858c4723c */ /* 0x000ff600000810c4 */
[----:B------:R-:W-:Y:S01]  /*42370*/  MOV R154, R212 ;  /* 0x000000d4009a7202 */ /* 0x000fe20000000f00 */
[----:B------:R-:W-:Y:S01]  /*42380*/  IMAD.MOV.U32 R106, RZ, RZ, R213 ;  /* 0x000000ffff6a7224 */ /* 0x000fe200078e00d5 */
[----:B------:R-:W-:Y:S01]  /*42390*/  MOV R155, R215 ;  /* 0x000000d7009b7202 */ /* 0x000fe20000000f00 */
[----:B------:R-:W-:-:S02]  /*423a0*/  IMAD.MOV.U32 R107, RZ, RZ, R214 ;  /* 0x000000ffff6b7224 */ /* 0x000fc400078e00d6 */
[----:B------:R-:W-:Y:S01]  /*423b0*/  HMMA.1688.F32.TF32 R212, R88, R44, R244 ;  /* 0x0000002c58d4723c */ /* 0x000fe200000810f4 */
[----:B------:R-:W2:Y:S02]  /*423c0*/  LDL.LU R244, [R1+0x7d0] ;  /* 0x0007d00001f47983 */ /* 0x000ea40000300800 */
[----:B------:R-:W-:Y:S02]  /*423d0*/  IMAD.MOV.U32 R114, RZ, RZ, R196 ;  /* 0x000000ffff727224 */ /* 0x000fe400078e00c4 */
[----:B------:R-:W2:Y:S01]  /*423e0*/  LDL.LU R245, [R1+0x7d4] ;  /* 0x0007d40001f57983 */ /* 0x000ea20000300800 */
[----:B------:R-:W-:-:S03]  /*423f0*/  MOV R115, R197 ;  /* 0x000000c500737202 */ /* 0x000fc60000000f00 */
[----:B------:R-:W2:Y:S01]  /*42400*/  LDL.LU R246, [R1+0x7d8] ;  /* 0x0007d80001f67983 */ /* 0x000ea20000300800 */
[----:B------:R-:W-:-:S03]  /*42410*/  IMAD.MOV.U32 R118, RZ, RZ, R198 ;  /* 0x000000ffff767224 */ /* 0x000fc600078e00c6 */
[----:B------:R-:W2:Y:S01]  /*42420*/  LDL.LU R247, [R1+0x7dc] ;  /* 0x0007dc0001f77983 */ /* 0x000ea20000300800 */
[----:B------:R-:W-:-:S03]  /*42430*/  IMAD.MOV.U32 R119, RZ, RZ, R199 ;  /* 0x000000ffff777224 */ /* 0x000fc600078e00c7 */
[----:B------:R-:W3:Y:S04]  /*42440*/  LDL.LU R196, [R1+0x90] ;  /* 0x0000900001c47983 */ /* 0x000ee80000300800 */
[----:B------:R-:W3:Y:S04]  /*42450*/  LDL.LU R197, [R1+0x94] ;  /* 0x0000940001c57983 */ /* 0x000ee80000300800 */
[----:B------:R-:W3:Y:S04]  /*42460*/  LDL.LU R198, [R1+0x98] ;  /* 0x0000980001c67983 */ /* 0x000ee80000300800 */
        /* <DEDUP_REMOVED lines=38> */
[----:B----4-:R-:W-:Y:S01]  /*426d0*/  MOV R30, R240 ;  /* 0x000000f0001e7202 */ /* 0x010fe20000000f00 */
[----:B------:R-:W-:Y:S01]  /*426e0*/  IMAD.MOV.U32 R38, RZ, RZ, R241 ;  /* 0x000000ffff267224 */ /* 0x000fe200078e00f1 */
[----:B------:R-:W4:Y:S01]  /*426f0*/  LDL.LU R240, [R1+0x20] ;  /* 0x0000200001f07983 */ /* 0x000f220000300800 */
[----:B------:R-:W-:Y:S01]  /*42700*/  IMAD.MOV.U32 R42, RZ, RZ, R242 ;  /* 0x000000ffff2a7224 */ /* 0x000fe200078e00f2 */
[----:B------:R-:W-:-:S02]  /*42710*/  MOV R43, R243 ;  /* 0x000000f3002b7202 */ /* 0x000fc40000000f00 */
[----:B------:R-:W4:Y:S04]  /*42720*/  LDL.LU R241, [R1+0x24] ;  /* 0x0000240001f17983 */ /* 0x000f280000300800 */
[----:B------:R-:W4:Y:S01]  /*42730*/  LDL.LU R242, [R1+0x28] ;  /* 0x0000280001f27983 */ /* 0x000f220000300800 */
[C---:B---3--:R-:W-:Y:S03]  /*42740*/  HMMA.1688.F32.TF32 R236, R88.reuse, R8, R236 ;  /* 0x0000000858ec723c */ /* 0x048fe600000810ec */
[----:B------:R-:W4:Y:S05]  /*42750*/  LDL.LU R243, [R1+0x2c] ;  /* 0x00002c0001f37983 */ /* 0x000f2a0000300800 */
[C---:B------:R-:W-:Y:S08]  /*42760*/  HMMA.1688.F32.TF32 R212, R88.reuse, R32, R212 ;  /* 0x0000002058d4723c */ /* 0x040ff000000810d4 */
[C---:B------:R-:W-:Y:S08]  /*42770*/  HMMA.1688.F32.TF32 R228, R88.reuse, R16, R228 ;  /* 0x0000001058e4723c */ /* 0x040ff000000810e4 */
[----:B------:R-:W-:Y:S03]  /*42780*/  HMMA.1688.F32.TF32 R216, R88, R28, R216 ;  /* 0x0000001c58d8723c */ /* 0x000fe600000810d8 */
[----:B------:R-:W-:-:S05]  /*42790*/  MOV R158, R214 ;  /* 0x000000d6009e7202 */ /* 0x000fca0000000f00 */
[C---:B------:R-:W-:Y:S01]  /*427a0*/  HMMA.1688.F32.TF32 R220, R88.reuse, R24, R220 ;  /* 0x0000001858dc723c */ /* 0x040fe200000810dc */
[----:B------:R-:W-:Y:S02]  /*427b0*/  IMAD.MOV.U32 R159, RZ, RZ, R215 ;  /* 0x000000ffff9f7224 */ /* 0x000fe400078e00d7 */
[----:B------:R-:W-:Y:S01]  /*427c0*/  IMAD.MOV.U32 R102, RZ, RZ, R212 ;  /* 0x000000ffff667224 */ /* 0x000fe200078e00d4 */
[----:B------:R-:W3:Y:S04]  /*427d0*/  LDL.LU.64 R214, [R1+0x2e60] ;  /* 0x002e600001d67983 */ /* 0x000ee80000300a00 */
[----:B------:R-:W-:Y:S01]  /*427e0*/  HMMA.1688.F32.TF32 R224, R88, R20, R224 ;  /* 0x0000001458e0723c */ /* 0x000fe200000810e0 */
[----:B------:R-:W-:Y:S02]  /*427f0*/  IMAD.MOV.U32 R103, RZ, RZ, R213 ;  /* 0x000000ffff677224 */ /* 0x000fe400078e00d5 */
[----:B------:R-:W-:Y:S01]  /*42800*/  MOV R142, R217 ;  /* 0x000000d9008e7202 */ /* 0x000fe20000000f00 */
[----:B------:R-:W3:Y:S01]  /*42810*/  LDL.LU.64 R212, [R1+0x2e58] ;  /* 0x002e580001d47983 */ /* 0x000ee20000300a00 */
[----:B------:R-:W-:-:S02]  /*42820*/  IMAD.MOV.U32 R139, RZ, RZ, R218 ;  /* 0x000000ffff8b7224 */ /* 0x000fc400078e00da */
[----:B------:R-:W-:-:S04]  /*42830*/  IMAD.MOV.U32 R138, RZ, RZ, R219 ;  /* 0x000000ffff8a7224 */ /* 0x000fc800078e00db */
[----:B------:R-:W-:Y:S01]  /*42840*/  MOV R31, R223 ;  /* 0x000000df001f7202 */ /* 0x000fe20000000f00 */
[----:B------:R-:W-:Y:S01]  /*42850*/  IMAD.MOV.U32 R143, RZ, RZ, R216 ;  /* 0x000000ffff8f7224 */ /* 0x000fe200078e00d8 */
[----:B------:R-:W3:Y:S01]  /*42860*/  LDL.LU.64 R218, [R1+0x2e50] ;  /* 0x002e500001da7983 */ /* 0x000ee20000300a00 */
[C---:B------:R-:W-:Y:S03]  /*42870*/  HMMA.1688.F32.TF32 R232, R88.reuse, R12, R232 ;  /* 0x0000000c58e8723c */ /* 0x040fe600000810e8 */
[----:B------:R-:W3:Y:S01]  /*42880*/  LDL.LU.64 R216, [R1+0x2e48] ;  /* 0x002e480001d87983 */ /* 0x000ee20000300a00 */
[----:B------:R-:W-:Y:S01]  /*42890*/  IMAD.MOV.U32 R35, RZ, RZ, R222 ;  /* 0x000000ffff237224 */ /* 0x000fe200078e00de */
[----:B------:R-:W-:Y:S01]  /*428a0*/  MOV R39, R220 ;  /* 0x000000dc00277202 */ /* 0x000fe20000000f00 */
[----:B------:R-:W-:Y:S01]  /*428b0*/  IMAD.MOV.U32 R34, RZ, RZ, R221 ;  /* 0x000000ffff227224 */ /* 0x000fe200078e00dd */
[----:B------:R-:W3:Y:S04]  /*428c0*/  LDL.LU.64 R222, [R1+0x2e40] ;  /* 0x002e400001de7983 */ /* 0x000ee80000300a00 */
[----:B------:R-:W3:Y:S04]  /*428d0*/  LDL.LU.64 R220, [R1+0x2e38] ;  /* 0x002e380001dc7983 */ /* 0x000ee80000300a00 */
[----:B------:R-:W-:Y:S04]  /*428e0*/  STL.64 [R1+0x490], R224 ;  /* 0x000490e001007387 */ /* 0x000fe80000100a00 */
[----:B------:R1:W-:Y:S04]  /*428f0*/  STL.64 [R1+0x498], R226 ;  /* 0x000498e201007387 */ /* 0x0003e80000100a00 */
[----:B-1----:R-:W3:Y:S04]  /*42900*/  LDL.LU.64 R226, [R1+0x2e30] ;  /* 0x002e300001e27983 */ /* 0x002ee80000300a00 */
[----:B------:R-:W3:Y:S04]  /*42910*/  LDL.LU.64 R224, [R1+0x2e28] ;  /* 0x002e280001e07983 */ /* 0x000ee80000300a00 */
[----:B------:R-:W-:Y:S04]  /*42920*/  STL.64 [R1+0x480], R228 ;  /* 0x000480e401007387 */ /* 0x000fe80000100a00 */
[----:B------:R1:W-:Y:S01]  /*42930*/  STL.64 [R1+0x488], R230 ;  /* 0x000488e601007387 */ /* 0x0003e20000100a00 */
[----:B------:R-:W-:Y:S03]  /*42940*/  HMMA.1688.F32.TF32 R88, R88, R4, R196 ;  /* 0x000000045858723c */ /* 0x000fe600000810c4 */
[----:B-1----:R-:W3:Y:S04]  /*42950*/  LDL.LU.64 R230, [R1+0x2e20] ;  /* 0x002e200001e67983 */ /* 0x002ee80000300a00 */
[----:B------:R-:W3:Y:S04]  /*42960*/  LDL.LU.64 R228, [R1+0x2e18] ;  /* 0x002e180001e47983 */ /* 0x000ee80000300a00 */
[----:B------:R-:W-:Y:S04]  /*42970*/  STL.64 [R1+0x470], R232 ;  /* 0x000470e801007387 */ /* 0x000fe80000100a00 */
[----:B------:R1:W-:Y:S04]  /*42980*/  STL.64 [R1+0x478], R234 ;  /* 0x000478ea01007387 */ /* 0x0003e80000100a00 */
[----:B-1----:R-:W3:Y:S04]  /*42990*/  LDL.LU.64 R234, [R1+0x2e10] ;  /* 0x002e100001ea7983 */ /* 0x002ee80000300a00 */
[----:B------:R-:W3:Y:S04]  /*429a0*/  LDL.LU.64 R232, [R1+0x2e08] ;  /* 0x002e080001e87983 */ /* 0x000ee80000300a00 */
[----:B------:R-:W-:Y:S04]  /*429b0*/  STL.64 [R1+0x460], R236 ;  /* 0x000460ec01007387 */ /* 0x000fe80000100a00 */
[----:B------:R1:W-:Y:S04]  /*429c0*/  STL.64 [R1+0x468], R238 ;  /* 0x000468ee01007387 */ /* 0x0003e80000100a00 */
[----:B-1----:R-:W3:Y:S04]  /*429d0*/  LDL.LU.64 R238, [R1+0x2e00] ;  /* 0x002e000001ee7983 */ /* 0x002ee80000300a00 */
[----:B------:R-:W3:Y:S04]  /*429e0*/  LDL.LU.64 R236, [R1+0x2df8] ;  /* 0x002df80001ec7983 */ /* 0x000ee80000300a00 */
[----:B------:R-:W3:Y:S04]  /*429f0*/  LDL.LU.64 R198, [R1+0x2df0] ;  /* 0x002df00001c67983 */ /* 0x000ee80000300a00 */
[----:B------:R-:W3:Y:S01]  /*42a00*/  LDL.LU.64 R196, [R1+0x2de8] ;  /* 0x002de80001c47983 */ /* 0x000ee20000300a00 */
[----:B------:R-:W-:-:S03]  /*42a10*/  IMAD.MOV.U32 R26, RZ, RZ, R89 ;  /* 0x000000ffff1a7224 */ /* 0x000fc600078e0059 */
[----:B------:R1:W-:Y:S01]  /*42a20*/  STL [R1+0x450], R88 ;  /* 0x0004505801007387 */ /* 0x0003e20000100800 */
[----:B------:R-:W-:-:S03]  /*42a30*/  IMAD.MOV.U32 R27, RZ, RZ, R90 ;  /* 0x000000ffff1b7224 */ /* 0x000fc600078e005a */
[----:B------:R1:W-:Y:S04]  /*42a40*/  STL [R1+0x45c], R91 ;  /* 0x00045c5b01007387 */ /* 0x0003e80000100800 */
[----:B-1----:R-:W3:Y:S04]  /*42a50*/  LDL.LU R88, [R1] ;  /* 0x0000000001587983 */ /* 0x002ee80000300800 */
[----:B------:R-:W3:Y:S04]  /*42a60*/  LDL.LU R89, [R1+0x4] ;  /* 0x0000040001597983 */ /* 0x000ee80000300800 */
[----:B------:R-:W3:Y:S04]  /*42a70*/  LDL.LU R90, [R1+0x8] ;  /* 0x00000800015a7983 */ /* 0x000ee80000300800 */
[----:B------:R-:W3:Y:S01]  /*42a80*/  LDL.LU R91, [R1+0xc] ;  /* 0x00000c00015b7983 */ /* 0x000ee20000300800 */
[C---:B--2---:R-:W-:Y:S08]  /*42a90*/  HMMA.1688.F32.TF32 R244, R92.reuse, R76, R244 ;  /* 0x0000004c5cf4723c */ /* 0x044ff000000810f4 */
[C---:B----4-:R-:W-:Y:S11]  /*42aa0*/  HMMA.1688.F32.TF32 R240, R92.reuse, R80, R240 ;  /* 0x000000505cf0723c */ /* 0x050ff600000810f0 */
[----:B------:R-:W-:Y:S01]  /*42ab0*/  IMAD.MOV.U32 R14, RZ, RZ, R246 ;  /* 0x000000ffff0e7224 */ /* 0x000fe200078e00f6 */
[----:B------:R-:W-:Y:S01]  /*42ac0*/  MOV R10, R245 ;  /* 0x000000f5000a7202 */ /* 0x000fe20000000f00 */
[----:B------:R-:W-:Y:S01]  /*42ad0*/  IMAD.MOV.U32 R18, RZ, RZ, R247 ;  /* 0x000000ffff127224 */ /* 0x000fe200078e00f7 */
[----:B---3--:R-:W-:-:S15]  /*42ae0*/  HMMA.1688.F32.TF32 R196, R92, R84, R196 ;  /* 0x000000545cc4723c */ /* 0x008fde00000810c4 */
[----:B------:R-:W-:-:S04]  /*42af0*/  NOP ;  /* 0x0000000000007918 */ /* 0x000fc80000000000 */
[----:B------:R-:W-:Y:S04]  /*42b00*/  STL.64 [R1+0x330], R196 ;  /* 0x000330c401007387 */ /* 0x000fe80000100a00 */
[----:B------:R-:W-:Y:S04]  /*42b10*/  STL.64 [R1+0x338], R198 ;  /* 0x000338c601007387 */ /* 0x000fe80000100a00 */
[----:B------:R-:W-:Y:S04]  /*42b20*/  STL.64 [R1+0x3b0], R240 ;  /* 0x0003b0f001007387 */ /* 0x000fe80000100a00 */
[----:B------:R1:W-:Y:S01]  /*42b30*/  STL.64 [R1+0x3b8], R242 ;  /* 0x0003b8f201007387 */ /* 0x0003e20000100a00 */
[----:B------:R-:W-:Y:S01]  /*42b40*/  HMMA.1688.F32.TF32 R88, R92, R72, R88 ;  /* 0x000000485c58723c */ /* 0x000fe20000081058 */
[----:B------:R-:W-:-:S02]  /*42b50*/  IMAD.MOV.U32 R54, RZ, RZ, R207 ;  /* 0x000000ffff367224 */ /* 0x000fc400078e00cf */
[----:B------:R-:W-:Y:S01]  /*42b60*/  IMAD.MOV.U32 R55, RZ, RZ, R203 ;  /* 0x000000ffff377224 */ /* 0x000fe200078e00cb */
[----:B------:R-:W-:Y:S01]  /*42b70*/  MOV R58, R195 ;  /* 0x000000c3003a7202 */ /* 0x000fe20000000f00 */
[----:B------:R-:W-:Y:S02]  /*42b80*/  IMAD.MOV.U32 R59, RZ, RZ, R191 ;  /* 0x000000ffff3b7224 */ /* 0x000fe400078e00bf */
[----:B------:R-:W-:Y:S01]  /*42b90*/  IMAD.MOV.U32 R62, RZ, RZ, R175 ;  /* 0x000000ffff3e7224 */ /* 0x000fe200078e00af */
[C---:B------:R-:W-:Y:S01]  /*42ba0*/  HMMA.1688.F32.TF32 R236, R92.reuse, R104, R236 ;  /* 0x000000685cec723c */ /* 0x040fe200000810ec */
[----:B------:R-:W-:Y:S01]  /*42bb0*/  MOV R63, R171 ;  /* 0x000000ab003f7202 */ /* 0x000fe20000000f00 */
[----:B------:R-:W-:Y:S04]  /*42bc0*/  LDS R197, [R99+UR12+0x22080] ;  /* 0x0220800c63c57984 */ /* 0x000fe80008000800 */
[----:B-1----:R-:W2:Y:S04]  /*42bd0*/  LDL.LU.64 R242, [R1+0x2de0] ;  /* 0x002de00001f27983 */ /* 0x002ea80000300a00 */
[----:B------:R-:W2:Y:S04]  /*42be0*/  LDL.LU.64 R240, [R1+0x2dd8] ;  /* 0x002dd80001f07983 */ /* 0x000ea80000300a00 */
[----:B------:R1:W-:Y:S04]  /*42bf0*/  STL [R1+0x440], R244 ;  /* 0x000440f401007387 */ /* 0x0003e80000100800 */
[----:B------:R-:W3:Y:S01]  /*42c00*/  LDL.LU.64 R246, [R1+0x2dd0] ;  /* 0x002dd00001f67983 */ /* 0x000ee20000300a00 */
[C---:B------:R-:W-:Y:S03]  /*42c10*/  HMMA.1688.F32.TF32 R232, R92.reuse, R100, R232 ;  /* 0x000000645ce8723c */ /* 0x040fe600000810e8 */
[----:B------:R-:W-:Y:S04]  /*42c20*/  LDS R199, [R99+UR12+0x22480] ;  /* 0x0224800c63c77984 */ /* 0x000fe80008000800 */
[----:B-1----:R-:W3:Y:S04]  /*42c30*/  LDL.LU.64 R244, [R1+0x2dc8] ;  /* 0x002dc80001f47983 */ /* 0x002ee80000300a00 */
[----:B------:R-:W-:Y:S04]  /*42c40*/  STL.64 [R1+0x430], R88 ;  /* 0x0004305801007387 */ /* 0x000fe80000100a00 */
[----:B------:R3:W-:Y:S01]  /*42c50*/  STL.64 [R1+0x438], R90 ;  /* 0x0004385a01007387 */ /* 0x0007e20000100a00 */
[C---:B------:R-:W-:Y:S03]  /*42c60*/  HMMA.1688.F32.TF32 R224, R92.reuse, R152, R224 ;  /* 0x000000985ce0723c */ /* 0x040fe600000810e0 */
[----:B------:R-:W-:Y:S04]  /*42c70*/  LDS R196, [R3+UR12+0x22080] ;  /* 0x0220800c03c47984 */ /* 0x000fe80008000800 */
[----:B------:R-:W1:Y:S01]  /*42c80*/  LDS R198, [R3+UR12+0x22480] ;  /* 0x0224800c03c67984 */ /* 0x000e620008000800 */
[C---:B------:R-:W-:Y:S08]  /*42c90*/  HMMA.1688.F32.TF32 R220, R92.reuse, R148, R220 ;  /* 0x000000945cdc723c */ /* 0x040ff000000810dc */
[----:B---3--:R-:W-:-:S15]  /*42ca0*/  HMMA.1688.F32.TF32 R88, R92, R68, R244 ;  /* 0x000000445c58723c */ /* 0x008fde00000810f4 */
[----:B------:R-:W-:-:S04]  /*42cb0*/  NOP ;  /* 0x0000000000007918 */ /* 0x000fc80000000000 */
[----:B------:R-:W-:Y:S01]  /*42cc0*/  MOV R19, R88 ;  /* 0x0000005800137202 */ /* 0x000fe20000000f00 */
[----:B------:R-:W-:Y:S01]  /*42cd0*/  IMAD.MOV.U32 R22, RZ, RZ, R89 ;  /* 0x000000ffff167224 */ /* 0x000fe200078e0059 */
[----:B------:R-:W-:Y:S01]  /*42ce0*/  MOV R15, R91 ;  /* 0x0000005b000f7202 */ /* 0x000fe20000000f00 */
[----:B------:R-:W-:Y:S02]  /*42cf0*/  IMAD.MOV.U32 R23, RZ, RZ, R90 ;  /* 0x000000ffff177224 */ /* 0x000fe400078e005a */
[----:B--2---:R-:W-:-:S15]  /*42d00*/  HMMA.1688.F32.TF32 R88, R92, R64, R240 ;  /* 0x000000405c58723c */ /* 0x004fde00000810f0 */
[----:B------:R-:W-:-:S04]  /*42d10*/  NOP ;  /* 0x0000000000007918 */ /* 0x000fc80000000000 */
[----:B------:R-:W-:Y:S01]  /*42d20*/  IMAD.MOV.U32 R11, RZ, RZ, R88 ;  /* 0x000000ffff0b7224 */ /* 0x000fe200078e0058 */
[----:B------:R2:W-:Y:S01]  /*42d30*/  STL [R1+0x414], R89 ;  /* 0x0004145901007387 */ /* 0x0005e20000100800 */
[----:B------:R-:W-:Y:S01]  /*42d40*/  IMAD.MOV.U32 R6, RZ, RZ, R90 ;  /* 0x000000ffff067224 */ /* 0x000fe200078e005a */
[----:B------:R-:W-:Y:S02]  /*42d50*/  MOV R7, R91 ;  /* 0x0000005b00077202 */ /* 0x000fe40000000f00 */
[C---:B--2---:R-:W-:Y:S01]  /*42d60*/  HMMA.1688.F32.TF32 R88, R92.reuse, R156, R228 ;  /* 0x0000009c5c58723c */ /* 0x044fe200000810e4 */
[----:B------:R-:W-:Y:S04]  /*42d70*/  STL.64 [R1+0x400], R236 ;  /* 0x000400ec01007387 */ /* 0x000fe80000100a00 */
[----:B------:R-:W-:Y:S04]  /*42d80*/  STL.64 [R1+0x408], R238 ;  /* 0x000408ee01007387 */ /* 0x000fe80000100a00 */
[----:B------:R-:W-:Y:S04]  /*42d90*/  STL.64 [R1+0x3f0], R232 ;  /* 0x0003f0e801007387 */ /* 0x000fe80000100a00 */
[----:B------:R-:W-:Y:S06]  /*42da0*/  STL.64 [R1+0x3f8], R234 ;  /* 0x0003f8ea01007387 */ /* 0x000fec0000100a00 */
[----:B------:R-:W-:Y:S04]  /*42db0*/  STL.64 [R1+0x3e0], R88 ;  /* 0x0003e05801007387 */ /* 0x000fe80000100a00 */
[----:B------:R2:W-:Y:S02]  /*42dc0*/  STL.64 [R1+0x3e8], R90 ;  /* 0x0003e85a01007387 */ /* 0x0005e40000100a00 */
[C---:B--2---:R-:W-:Y:S02]  /*42dd0*/  HMMA.1688.F32.TF32 R88, R92.reuse, R144, R216 ;  /* 0x000000905c58723c */ /* 0x044fe400000810d8 */
[----:B------:R-:W-:Y:S04]  /*42de0*/  STL.64 [R1+0x3d0], R224 ;  /* 0x0003d0e001007387 */ /* 0x000fe80000100a00 */
[----:B------:R-:W-:Y:S04]  /*42df0*/  STL.64 [R1+0x3d8], R226 ;  /* 0x0003d8e201007387 */ /* 0x000fe80000100a00 */
[----:B------:R-:W-:Y:S04]  /*42e00*/  STL.64 [R1+0x3c0], R220 ;  /* 0x0003c0dc01007387 */ /* 0x000fe80000100a00 */
[----:B------:R-:W-:Y:S05]  /*42e10*/  STL.64 [R1+0x3c8], R222 ;  /* 0x0003c8de01007387 */ /* 0x000fea0000100a00 */
[----:B------:R-:W-:Y:S04]  /*42e20*/  STL.64 [R1+0x3a0], R88 ;  /* 0x0003a05801007387 */ /* 0x000fe80000100a00 */
[----:B------:R2:W-:Y:S04]  /*42e30*/  STL.64 [R1+0x3a8], R90 ;  /* 0x0003a85a01007387 */ /* 0x0005e80000100a00 */
[----:B------:R-:W3:Y:S04]  /*42e40*/  LDL.LU R50, [R1+0x38] ;  /* 0x0000380001327983 */ /* 0x000ee80000300800 */
[----:B------:R-:W3:Y:S04]  /*42e50*/  LDL.LU R51, [R1+0x3c] ;  /* 0x00003c0001337983 */ /* 0x000ee80000300800 */
[----:B------:R-:W4:Y:S04]  /*42e60*/  LDL.LU R207, [R1+0x2dc0] ;  /* 0x002dc00001cf7983 */ /* 0x000f280000300800 */
[----:B------:R-:W3:Y:S04]  /*42e70*/  LDL.LU R203, [R1+0x2dbc] ;  /* 0x002dbc0001cb7983 */ /* 0x000ee80000300800 */
[----:B------:R-:W3:Y:S04]  /*42e80*/  LDL.LU R195, [R1+0x2db8] ;  /* 0x002db80001c37983 */ /* 0x000ee80000300800 */
[----:B------:R-:W3:Y:S01]  /*42e90*/  LDL.LU R191, [R1+0x2db4] ;  /* 0x002db40001bf7983 */ /* 0x000ee20000300800 */
[C---:B------:R-:W-:Y:S08]  /*42ea0*/  HMMA.1688.F32.TF32 R212, R92.reuse, R140, R212 ;  /* 0x0000008c5cd4723c */ /* 0x040ff000000810d4 */
[C---:B--2---:R-:W-:Y:S11]  /*42eb0*/  HMMA.1688.F32.TF32 R88, R92.reuse, R136, R208 ;  /* 0x000000885c58723c */ /* 0x044ff600000810d0 */
[----:B------:R-:W-:Y:S04]  /*42ec0*/  STL.64 [R1+0x390], R212 ;  /* 0x000390d401007387 */ /* 0x000fe80000100a00 */
[----:B------:R-:W-:Y:S04]  /*42ed0*/  STL.64 [R1+0x398], R214 ;  /* 0x000398d601007387 */ /* 0x000fe80000100a00 */
[----:B------:R-:W-:Y:S04]  /*42ee0*/  STL.64 [R1+0x380], R88 ;  /* 0x0003805801007387 */ /* 0x000fe80000100a00 */
[----:B------:R2:W-:Y:S01]  /*42ef0*/  STL.64 [R1+0x388], R90 ;  /* 0x0003885a01007387 */ /* 0x0005e20000100a00 */
[C---:B------:R-:W-:Y:S08]  /*42f00*/  HMMA.1688.F32.TF32 R184, R92.reuse, R116, R184 ;  /* 0x000000745cb8723c */ /* 0x040ff000000810b8 */
[C---:B------:R-:W-:Y:S08]  /*42f10*/  HMMA.1688.F32.TF32 R176, R92.reuse, R108, R176 ;  /* 0x0000006c5cb0723c */ /* 0x040ff000000810b0 */
[C---:B----4-:R-:W-:Y:S08]  /*42f20*/  HMMA.1688.F32.TF32 R204, R92.reuse, R132, R204 ;  /* 0x000000845ccc723c */ /* 0x050ff000000810cc */
[C---:B---3--:R-:W-:Y:S08]  /*42f30*/  HMMA.1688.F32.TF32 R200, R92.reuse, R128, R200 ;  /* 0x000000805cc8723c */ /* 0x048ff000000810c8 */
[C---:B--2---:R-:W-:Y:S03]  /*42f40*/  HMMA.1688.F32.TF32 R88, R92.reuse, R124, R192 ;  /* 0x0000007c5c58723c */ /* 0x044fe600000810c0 */
[----:B------:R-:W-:Y:S04]  /*42f50*/  STL.64 [R1+0x370], R204 ;  /* 0x000370cc01007387 */ /* 0x000fe80000100a00 */
[----:B------:R-:W-:Y:S01]  /*42f60*/  STL.64 [R1+0x378], R206 ;  /* 0x000378ce01007387 */ /* 0x000fe20000100a00 */
[C---:B------:R-:W-:Y:S03]  /*42f70*/  HMMA.1688.F32.TF32 R188, R92.reuse, R120, R188 ;  /* 0x000000785cbc723c */ /* 0x040fe600000810bc */
[----:B------:R-:W-:Y:S04]  /*42f80*/  STL.64 [R1+0x360], R200 ;  /* 0x000360c801007387 */ /* 0x000fe80000100a00 */
[----:B------:R-:W-:Y:S04]  /*42f90*/  STL.64 [R1+0x368], R202 ;  /* 0x000368ca01007387 */ /* 0x000fe80000100a00 */
[----:B------:R-:W-:Y:S04]  /*42fa0*/  STL.64 [R1+0x350], R88 ;  /* 0x0003505801007387 */ /* 0x000fe80000100a00 */
[----:B------:R2:W-:Y:S04]  /*42fb0*/  STL.64 [R1+0x358], R90 ;  /* 0x0003585a01007387 */ /* 0x0005e80000100a00 */
[----:B------:R-:W3:Y:S04]  /*42fc0*/  LDL.LU R175, [R1+0x2db0] ;  /* 0x002db00001af7983 */ /* 0x000ee80000300800 */
[----:B------:R-:W4:Y:S01]  /*42fd0*/  LDL.LU R171, [R1+0x2dac] ;  /* 0x002dac0001ab7983 */ /* 0x000f220000300800 */
[----:B--2---:R-:W-:Y:S03]  /*42fe0*/  HMMA.1688.F32.TF32 R88, R92, R112, R180 ;  /* 0x000000705c58723c */ /* 0x004fe600000810b4 */
[----:B------:R-:W-:Y:S04]  /*42ff0*/  STL.64 [R1+0x320], R188 ;  /* 0x000320bc01007387 */ /* 0x000fe80000100a00 */
[----:B------:R-:W-:Y:S04]  /*43000*/  STL.64 [R1+0x328], R190 ;  /* 0x000328be01007387 */ /* 0x000fe80000100a00 */
[----:B------:R-:W-:Y:S04]  /*43010*/  STL.64 [R1+0x2e0], R184 ;  /* 0x0002e0b801007387 */ /* 0x000fe80000100a00 */
[----:B------:R-:W-:Y:S04]  /*43020*/  STL.64 [R1+0x2e8], R186 ;  /* 0x0002e8ba01007387 */ /* 0x000fe80000100a00 */
[----:B------:R2:W-:Y:S04]  /*43030*/  STL.64 [R1+0x2d0], R88 ;  /* 0x0002d05801007387 */ /* 0x0005e80000100a00 */
[----:B------:R1:W-:Y:S04]  /*43040*/  STL.64 [R1+0x2d8], R90 ;  /* 0x0002d85a01007387 */ /* 0x0003e80000100a00 */
[----:B------:R-:W-:Y:S01]  /*43050*/  STL.64 [R1+0x2b0], R176 ;  /* 0x0002b0b001007387 */ /* 0x000fe20000100a00 */
[----:B--2---:R-:W-:-:S03]  /*43060*/  IMAD.MOV.U32 R88, RZ, RZ, R251 ;  /* 0x000000ffff587224 */ /* 0x004fc600078e00fb */
[----:B------:R-:W-:Y:S04]  /*43070*/  STL.64 [R1+0x2b8], R178 ;  /* 0x0002b8b201007387 */ /* 0x000fe80000100a00 */
[----:B------:R-:W2:Y:S01]  /*43080*/  LDL.LU R251, [R1+0x2da8] ;  /* 0x002da80001fb7983 */ /* 0x000ea20000300800 */
[C---:B------:R-:W-:Y:S08]  /*43090*/  HMMA.1688.F32.TF32 R164, R92.reuse, R36, R164 ;  /* 0x000000245ca4723c */ /* 0x040ff000000810a4 */
[C---:B------:R-:W-:Y:S08]  /*430a0*/  HMMA.1688.F32.TF32 R160, R92.reuse, R32, R160 ;  /* 0x000000205ca0723c */ /* 0x040ff000000810a0 */
[C---:B------:R-:W-:Y:S08]  /*430b0*/  HMMA.1688.F32.TF32 R48, R92.reuse, R24, R48 ;  /* 0x000000185c30723c */ /* 0x040ff00000081030 */
[----:B------:R-:W-:Y:S01]  /*430c0*/  HMMA.1688.F32.TF32 R52, R92, R20, R52 ;  /* 0x000000145c34723c */ /* 0x000fe20000081034 */
[----:B------:R-:W-:Y:S01]  /*430d0*/  IMAD.MOV.U32 R244, RZ, RZ, R96 ;  /* 0x000000fffff47224 */ /* 0x000fe200078e0060 */
[----:B------:R-:W-:-:S06]  /*430e0*/  MOV R245, R97 ;  /* 0x0000006100f57202 */ /* 0x000fcc0000000f00 */
[C---:B---3--:R-:W-:Y:S08]  /*430f0*/  HMMA.1688.F32.TF32 R172, R92.reuse, R44, R172 ;  /* 0x0000002c5cac723c */ /* 0x048ff000000810ac */
[C---:B----4-:R-:W-:Y:S11]  /*43100*/  HMMA.1688.F32.TF32 R168, R92.reuse, R40, R168 ;  /* 0x000000285ca8723c */ /* 0x050ff600000810a8 */
[----:B------:R-:W-:Y:S04]  /*43110*/  STL.64 [R1+0x230], R172 ;  /* 0x000230ac01007387 */ /* 0x000fe80000100a00 */
[----:B------:R-:W-:Y:S04]  /*43120*/  STL.64 [R1+0x238], R174 ;  /* 0x000238ae01007387 */ /* 0x000fe80000100a00 */
[----:B------:R-:W3:Y:S04]  /*43130*/  LDL.LU R89, [R1+0x84] ;  /* 0x0000840001597983 */ /* 0x000ee80000300800 */
[----:B-1----:R-:W3:Y:S04]  /*43140*/  LDL.LU R90, [R1+0x88] ;  /* 0x00008800015a7983 */ /* 0x002ee80000300800 */
[----:B------:R-:W3:Y:S01]  /*43150*/  LDL.LU R91, [R1+0x8c] ;  /* 0x00008c00015b7983 */ /* 0x000ee20000300800 */
[C---:B--2---:R-:W-:Y:S03]  /*43160*/  HMMA.1688.F32.TF32 R248, R92.reuse, R28, R248 ;  /* 0x0000001c5cf8723c */ /* 0x044fe600000810f8 */
        /* <DEDUP_REMOVED lines=12> */
[----:B------:R-:W2:Y:S04]  /*43230*/  LDL.LU R96, [R1+0x2da4] ;  /* 0x002da40001607983 */ /* 0x000ea80000300800 */
[----:B------:R-:W2:Y:S04]  /*43240*/  LDL.LU R97, [R1+0x2da0] ;  /* 0x002da00001617983 */ /* 0x000ea80000300800 */
[----:B------:R-:W4:Y:S04]  /*43250*/  LDL.LU R246, [R1+0x78] ;  /* 0x0000780001f67983 */ /* 0x000f280000300800 */
[----:B------:R-:W4:Y:S01]  /*43260*/  LDL.LU R247, [R1+0x7c] ;  /* 0x00007c0001f77983 */ /* 0x000f220000300800 */
[C---:B------:R-:W-:Y:S08]  /*43270*/  HMMA.1688.F32.TF32 R56, R92.reuse, R16, R56 ;  /* 0x000000105c38723c */ /* 0x040ff00000081038 */
[C---:B------:R-:W-:Y:S11]  /*43280*/  HMMA.1688.F32.TF32 R60, R92.reuse, R12, R60 ;  /* 0x0000000c5c3c723c */ /* 0x040ff6000008103c */
[----:B------:R-:W-:Y:S04]  /*43290*/  STL [R1+0x2b5c], R56 ;  /* 0x002b5c3801007387 */ /* 0x000fe80000100800 */
[----:B------:R-:W-:Y:S04]  /*432a0*/  STL [R1+0x2b58], R57 ;  /* 0x002b583901007387 */ /* 0x000fe80000100800 */
[----:B------:R-:W-:Y:S04]  /*432b0*/  STL [R1+0x2b54], R58 ;  /* 0x002b543a01007387 */ /* 0x000fe80000100800 */
[----:B------:R-:W-:Y:S04]  /*432c0*/  STL [R1+0x2b50], R59 ;  /* 0x002b503b01007387 */ /* 0x000fe80000100800 */
[----:B------:R-:W2:Y:S04]  /*432d0*/  LDL.LU R98, [R1+0x908] ;  /* 0x0009080001627983 */ /* 0x000ea80000300800 */
[----:B------:R-:W2:Y:S04]  /*432e0*/  LDL.LU R99, [R1+0x90c] ;  /* 0x00090c0001637983 */ /* 0x000ea80000300800 */
[----:B------:R-:W-:Y:S04]  /*432f0*/  STL [R1+0x2b60], R60 ;  /* 0x002b603c01007387 */ /* 0x000fe80000100800 */
[----:B------:R-:W-:Y:S04]  /*43300*/  STL [R1+0x2b4c], R61 ;  /* 0x002b4c3d01007387 */ /* 0x000fe80000100800 */
[----:B------:R-:W-:Y:S04]  /*43310*/  STL [R1+0x2b48], R62 ;  /* 0x002b483e01007387 */ /* 0x000fe80000100800 */
[----:B------:R-:W-:Y:S04]  /*43320*/  STL [R1+0x2b44], R63 ;  /* 0x002b443f01007387 */ /* 0x000fe80000100800 */
        /* <DEDUP_REMOVED lines=12> */
[----:B---3--:R-:W-:-:S15]  /*433f0*/  HMMA.1688.F32.TF32 R88, R92, R8, R88 ;  /* 0x000000085c58723c */ /* 0x008fde0000081058 */
[----:B------:R-:W-:-:S04]  /*43400*/  NOP ;  /* 0x0000000000007918 */ /* 0x000fc80000000000 */
[----:B------:R3:W-:Y:S04]  /*43410*/  STL [R1+0x2b6c], R88 ;  /* 0x002b6c5801007387 */ /* 0x0007e80000100800 */
[----:B------:R-:W-:Y:S04]  /*43420*/  STL [R1+0x2b68], R89 ;  /* 0x002b685901007387 */ /* 0x000fe80000100800 */
[----:B------:R1:W-:Y:S04]  /*43430*/  STL [R1+0x2b64], R90 ;  /* 0x002b645a01007387 */ /* 0x0003e80000100800 */
[----:B------:R-:W-:Y:S04]  /*43440*/  STL [R1+0x2b40], R91 ;  /* 0x002b405b01007387 */ /* 0x000fe80000100800 */
[----:B------:R-:W2:Y:S04]  /*43450*/  LDL.LU R236, [R1+0x9e0] ;  /* 0x0009e00001ec7983 */ /* 0x000ea80000300800 */
[----:B------:R-:W2:Y:S04]  /*43460*/  LDL.LU R237, [R1+0x9e4] ;  /* 0x0009e40001ed7983 */ /* 0x000ea80000300800 */
[----:B------:R-:W2:Y:S04]  /*43470*/  LDL.LU R238, [R1+0x9e8] ;  /* 0x0009e80001ee7983 */ /* 0x000ea80000300800 */
[----:B------:R-:W2:Y:S01]  /*43480*/  LDL.LU R239, [R1+0x9ec] ;  /* 0x0009ec0001ef7983 */ /* 0x000ea20000300800 */
[----:B----4-:R-:W-:-:S15]  /*43490*/  HMMA.1688.F32.TF32 R92, R92, R4, R244 ;  /* 0x000000045c5c723c */ /* 0x010fde00000810f4 */
[----:B------:R-:W-:-:S04]  /*434a0*/  NOP ;  /* 0x0000000000007918 */ /* 0x000fc80000000000 */
        /* <DEDUP_REMOVED lines=8> */
[C---:B--2---:R-:W-:Y:S08]  /*43530*/  HMMA.1688.F32.TF32 R96, R196.reuse, R84, R96 ;  /* 0x00000054c460723c */ /* 0x044ff00000081060 */
[C---:B-1----:R-:W-:Y:S11]  /*43540*/  HMMA.1688.F32.TF32 R48, R196.reuse, R72, R232 ;  /* 0x00000048c430723c */ /* 0x042ff600000810e8 */
[----:B------:R1:W-:Y:S01]  /*43550*/  STL [R1+0x2b8c], R96 ;  /* 0x002b8c6001007387 */ /* 0x0003e20000100800 */
[----:B------:R-:W-:Y:S07]  /*43560*/  HMMA.1688.F32.TF32 R160, R196, R80, R224 ;  /* 0x00000050c4a0723c */ /* 0x000fee00000810e0 */
[----:B---3--:R-:W-:Y:S01]  /*43570*/  IMAD.MOV.U32 R88, RZ, RZ, R48 ;  /* 0x000000ffff587224 */ /* 0x008fe200078e0030 */
[----:B------:R-:W-:Y:S01]  /*43580*/  MOV R90, R50 ;  /* 0x00000032005a7202 */ /* 0x000fe20000000f00 */
[----:B------:R-:W-:-:S02]  /*43590*/  IMAD.MOV.U32 R89, RZ, RZ, R49 ;  /* 0x000000ffff597224 */ /* 0x000fc400078e0031 */
[----:B------:R-:W-:Y:S01]  /*435a0*/  IMAD.MOV.U32 R60, RZ, RZ, R51 ;  /* 0x000000ffff3c7224 */ /* 0x000fe200078e0033 */
[C---:B------:R-:W-:Y:S01]  /*435b0*/  HMMA.1688.F32.TF32 R52, R196.reuse, R76, R228 ;  /* 0x0000004cc434723c */ /* 0x040fe200000810e4 */
[----:B------:R2:W-:Y:S04]  /*435c0*/  STL [R1+0x2b88], R97 ;  /* 0x002b886101007387 */ /* 0x0005e80000100800 */
[----:B------:R-:W-:Y:S04]  /*435d0*/  STL [R1+0x2b84], R98 ;  /* 0x002b846201007387 */ /* 0x000fe80000100800 */
[----:B------:R3:W-:Y:S04]  /*435e0*/  STL [R1+0x2b80], R99 ;  /* 0x002b806301007387 */ /* 0x0007e80000100800 */
[----:B------:R1:W-:Y:S04]  /*435f0*/  STL [R1+0x2b9c], R160 ;  /* 0x002b9ca001007387 */ /* 0x0003e80000100800 */
[----:B------:R1:W-:Y:S04]  /*43600*/  STL [R1+0x2b98], R161 ;  /* 0x002b98a101007387 */ /* 0x0003e80000100800 */
[----:B------:R1:W-:Y:S04]  /*43610*/  STL [R1+0x2b94], R162 ;  /* 0x002b94a201007387 */ /* 0x0003e80000100800 */
[----:B------:R1:W-:Y:S04]  /*43620*/  STL [R1+0x2b90], R163 ;  /* 0x002b90a301007387 */ /* 0x0003e80000100800 */
[----:B------:R-:W-:Y:S04]  /*43630*/  STL.64 [R1+0x1d0], R52 ;  /* 0x0001d03401007387 */ /* 0x000fe80000100a00 */
[----:B------:R-:W-:Y:S04]  /*43640*/  STL.64 [R1+0x1d8], R54 ;  /* 0x0001d83601007387 */ /* 0x000fe80000100a00 */
[----:B------:R1:W-:Y:S04]  /*43650*/  STL [R1+0x2bac], R60 ;  /* 0x002bac3c01007387 */ /* 0x0003e80000100800 */
[----:B------:R1:W-:Y:S04]  /*43660*/  STL [R1+0x2ba8], R90 ;  /* 0x002ba85a01007387 */ /* 0x0003e80000100800 */
[----:B------:R-:W-:Y:S04]  /*43670*/  STL [R1+0x2ba4], R89 ;  /* 0x002ba45901007387 */ /* 0x000fe80000100800 */
[----:B------:R1:W-:Y:S01]  /*43680*/  STL [R1+0x2ba0], R88 ;  /* 0x002ba05801007387 */ /* 0x0003e20000100800 */
[----:B------:R-:W-:-:S15]  /*43690*/  HMMA.1688.F32.TF32 R48, R196, R68, R236 ;  /* 0x00000044c430723c */ /* 0x000fde00000810ec */
[----:B------:R-:W-:-:S04]  /*436a0*/  NOP ;  /* 0x0000000000007918 */ /* 0x000fc80000000000 */
[----:B----4-:R-:W-:Y:S01]  /*436b0*/  IMAD.MOV.U32 R95, RZ, RZ, R51 ;  /* 0x000000ffff5f7224 */ /* 0x010fe200078e0033 */
[----:B------:R-:W-:Y:S01]  /*436c0*/  MOV R93, R49 ;  /* 0x00000031005d7202 */ /* 0x000fe20000000f00 */
[----:B------:R-:W-:Y:S02]  /*436d0*/  IMAD.MOV.U32 R94, RZ, RZ, R50 ;  /* 0x000000ffff5e7224 */ /* 0x000fe400078e0032 */
[----:B------:R-:W-:Y:S01]  /*436e0*/  IMAD.MOV.U32 R92, RZ, RZ, R48 ;  /* 0x000000ffff5c7224 */ /* 0x000fe200078e0030 */
[----:B------:R4:W-:Y:S04]  /*436f0*/  STL [R1+0x2bbc], R95 ;  /* 0x002bbc5f01007387 */ /* 0x0009e80000100800 */
[----:B------:R-:W-:Y:S04]  /*43700*/  STL [R1+0x2bb8], R94 ;  /* 0x002bb85e01007387 */ /* 0x000fe80000100800 */
[----:B------:R1:W-:Y:S04]  /*43710*/  STL [R1+0x2bb4], R93 ;  /* 0x002bb45d01007387 */ /* 0x0003e80000100800 */
[----:B------:R1:W-:Y:S01]  /*43720*/  STL [R1+0x2bb0], R92 ;  /* 0x002bb05c01007387 */ /* 0x0003e20000100800 */
[----:B------:R-:W-:Y:S03]  /*43730*/  HMMA.1688.F32.TF32 R48, R196, R64, R240 ;  /* 0x00000040c430723c */ /* 0x000fe600000810f0 */
        /* <DEDUP_REMOVED lines=44> */
[----:B-1----:R-:W-:Y:S01]  /*43a00*/  MOV R96, R48 ;  /* 0x0000003000607202 */ /* 0x002fe20000000f00 */
[----:B--2---:R-:W-:Y:S01]  /*43a10*/  IMAD.MOV.U32 R97, RZ, RZ, R49 ;  /* 0x000000ffff617224 */ /* 0x004fe200078e0031 */
[----:B---3--:R-:W-:Y:S01]  /*43a20*/  MOV R99, R51 ;  /* 0x0000003300637202 */ /* 0x008fe20000000f00 */
[----:B------:R-:W-:-:S05]  /*43a30*/  IMAD.MOV.U32 R98, RZ, RZ, R50 ;  /* 0x000000ffff627224 */ /* 0x000fca00078e0032 */
[----:B------:R-:W-:Y:S04]  /*43a40*/  STL.64 [R1+0x2c38], R98 ;  /* 0x002c386201007387 */ /* 0x000fe80000100a00 */
[----:B------:R1:W-:Y:S01]  /*43a50*/  STL.64 [R1+0x2c30], R96 ;  /* 0x002c306001007387 */ /* 0x0003e20000100a00 */
        /* <DEDUP_REMOVED lines=25> */
[C---:B-1----:R-:W-:Y:S08]  /*43bf0*/  HMMA.1688.F32.TF32 R96, R196.reuse, R144, R220 ;  /* 0x00000090c460723c */ /* 0x042ff000000810dc */
[----:B------:R-:W-:Y:S03]  /*43c00*/  HMMA.1688.F32.TF32 R52, R196, R140, R224 ;  /* 0x0000008cc434723c */ /* 0x000fe600000810e0 */
[----:B------:R-:W-:Y:S01]  /*43c10*/  IMAD.MOV.U32 R61, RZ, RZ, R48 ;  /* 0x000000ffff3d7224 */ /* 0x000fe200078e0030 */
[----:B------:R-:W-:Y:S01]  /*43c20*/  MOV R62, R49 ;  /* 0x00000031003e7202 */ /* 0x000fe20000000f00 */
[----:B------:R-:W-:-:S02]  /*43c30*/  IMAD.MOV.U32 R63, RZ, RZ, R50 ;  /* 0x000000ffff3f7224 */ /* 0x000fc400078e0032 */
[----:B------:R-:W-:Y:S02]  /*43c40*/  IMAD.MOV.U32 R91, RZ, RZ, R51 ;  /* 0x000000ffff5b7224 */ /* 0x000fe400078e0033 */
[C---:B------:R-:W-:Y:S02]  /*43c50*/  HMMA.1688.F32.TF32 R48, R196.reuse, R136, R228 ;  /* 0x00000088c430723c */ /* 0x040fe400000810e4 */
        /* <DEDUP_REMOVED lines=8> */
[----:B-1----:R-:W-:Y:S02]  /*43ce0*/  HMMA.1688.F32.TF32 R48, R196, R124, R240 ;  /* 0x0000007cc430723c */ /* 0x002fe400000810f0 */
[----:B------:R-:W-:Y:S04]  /*43cf0*/  STL.64 [R1+0x110], R96 ;  /* 0x0001106001007387 */ /* 0x000fe80000100a00 */
[----:B------:R-:W-:Y:S04]  /*43d00*/  STL.64 [R1+0x118], R98 ;  /* 0x0001186201007387 */ /* 0x000fe80000100a00 */
[----:B------:R-:W2:Y:S04]  /*43d10*/  LDL.LU R228, [R1+0x770] ;  /* 0x0007700001e47983 */ /* 0x000ea80000300800 */
[----:B------:R-:W-:Y:S04]  /*43d20*/  STL.64 [R1+0x100], R52 ;  /* 0x0001003401007387 */ /* 0x000fe80000100a00 */
[----:B------:R-:W-:Y:S04]  /*43d30*/  STL.64 [R1+0x108], R54 ;  /* 0x0001083601007387 */ /* 0x000fe80000100a00 */
[----:B------:R1:W-:Y:S04]  /*43d40*/  STL.64 [R1+0xf0], R48 ;  /* 0x0000f03001007387 */ /* 0x0003e80000100a00 */
[----:B------:R3:W-:Y:S04]  /*43d50*/  STL.64 [R1+0xf8], R50 ;  /* 0x0000f83201007387 */ /* 0x0007e80000100a00 */
[----:B------:R-:W2:Y:S04]  /*43d60*/  LDL.LU R229, [R1+0x774] ;  /* 0x0007740001e57983 */ /* 0x000ea80000300800 */
[----:B------:R-:W2:Y:S04]  /*43d70*/  LDL.LU R230, [R1+0x778] ;  /* 0x0007780001e67983 */ /* 0x000ea80000300800 */
[----:B------:R-:W2:Y:S04]  /*43d80*/  LDL.LU R231, [R1+0x77c] ;  /* 0x00077c0001e77983 */ /* 0x000ea80000300800 */
        /* <DEDUP_REMOVED lines=44> */
[----:B-1----:R-:W4:Y:S04]  /*44050*/  LDL.LU R48, [R1+0xe0] ;  /* 0x0000e00001307983 */ /* 0x002f280000300800 */
[----:B------:R-:W4:Y:S04]  /*44060*/  LDL.LU R49, [R1+0xe4] ;  /* 0x0000e40001317983 */ /* 0x000f280000300800 */
[----:B---3--:R-:W4:Y:S04]  /*44070*/  LDL.LU R50, [R1+0xe8] ;  /* 0x0000e80001327983 */ /* 0x008f280000300800 */
        /* <DEDUP_REMOVED lines=33> */
[----:B------:R-:W-:-:S02]  /*44290*/  LOP3.LUT R247, R3, 0x40, RZ, 0x3c, !PT ;  /* 0x0000004003f77812 */ /* 0x000fc400078e3cff */
[----:B------:R-:W-:-:S03]  /*442a0*/  LOP3.LUT R0, R3, 0x60, RZ, 0x3c, !PT ;  /* 0x0000006003007812 */ /* 0x000fc600078e3cff */
[----:B------:R-:W-:Y:S04]  /*442b0*/  LDS R244, [R247+UR12+0x22080] ;  /* 0x0220800cf7f47984 */ /* 0x000fe80008000800 */
[----:B------:R-:W-:Y:S04]  /*442c0*/  LDS R246, [R247+UR12+0x22480] ;  /* 0x0224800cf7f67984 */ /* 0x000fe80008000800 */
[----:B------:R-:W-:Y:S04]  /*442d0*/  LDS R245, [R0+UR12+0x22080] ;  /* 0x0220800c00f57984 */ /* 0x000fe80008000800 */
[----:B------:R-:W1:Y:S01]  /*442e0*/  LDS R247, [R0+UR12+0x22480] ;  /* 0x0224800c00f77984 */ /* 0x000e620008000800 */
[C---:B--2---:R-:W-:Y:S08]  /*442f0*/  HMMA.1688.F32.TF32 R52, R196.reuse, R116, R248 ;  /* 0x00000074c434723c */ /* 0x044ff000000810f8 */
[C---:B----4-:R-:W-:Y:S08]  /*44300*/  HMMA.1688.F32.TF32 R96, R196.reuse, R120, R48 ;  /* 0x00000078c460723c */ /* 0x050ff00000081030 */
[C---:B---3--:R-:W-:Y:S11]  /*44310*/  HMMA.1688.F32.TF32 R48, R196.reuse, R112, R164 ;  /* 0x00000070c430723c */ /* 0x048ff600000810a4 */
[----:B------:R-:W-:Y:S04]  /*44320*/  STL.64 [R1+0xe0], R96 ;  /* 0x0000e06001007387 */ /* 0x000fe80000100a00 */
[----:B------:R2:W-:Y:S04]  /*44330*/  STL.64 [R1+0xe8], R98 ;  /* 0x0000e86201007387 */ /* 0x0005e80000100a00 */
[----:B------:R-:W-:Y:S04]  /*44340*/  STL.64 [R1+0xd0], R52 ;  /* 0x0000d03401007387 */ /* 0x000fe80000100a00 */
[----:B------:R3:W-:Y:S01]  /*44350*/  STL.64 [R1+0xd8], R54 ;  /* 0x0000d83601007387 */ /* 0x0007e20000100a00 */
[C---:B--2---:R-:W-:Y:S03]  /*44360*/  HMMA.1688.F32.TF32 R96, R196.reuse, R108, R168 ;  /* 0x0000006cc460723c */ /* 0x044fe600000810a8 */
[----:B------:R-:W-:Y:S04]  /*44370*/  STL.64 [R1+0xc0], R48 ;  /* 0x0000c03001007387 */ /* 0x000fe80000100a00 */
[----:B------:R2:W-:Y:S01]  /*44380*/  STL.64 [R1+0xc8], R50 ;  /* 0x0000c83201007387 */ /* 0x0005e20000100a00 */
[C---:B---3--:R-:W-:Y:S08]  /*44390*/  HMMA.1688.F32.TF32 R52, R196.reuse, R44, R172 ;  /* 0x0000002cc434723c */ /* 0x048ff000000810ac */
[C---:B--2---:R-:W-:Y:S03]  /*443a0*/  HMMA.1688.F32.TF32 R48, R196.reuse, R40, R176 ;  /* 0x00000028c430723c */ /* 0x044fe600000810b0 */
[----:B------:R-:W-:Y:S04]  /*443b0*/  STL.64 [R1+0xb0], R96 ;  /* 0x0000b06001007387 */ /* 0x000fe80000100a00 */
[----:B------:R2:W-:Y:S04]  /*443c0*/  STL.64 [R1+0xb8], R98 ;  /* 0x0000b86201007387 */ /* 0x0005e80000100a00 */
[----:B------:R-:W-:Y:S04]  /*443d0*/  STL.64 [R1+0xa0], R52 ;  /* 0x0000a03401007387 */ /* 0x000fe80000100a00 */
[----:B------:R3:W-:Y:S01]  /*443e0*/  STL.64 [R1+0xa8], R54 ;  /* 0x0000a83601007387 */ /* 0x0007e20000100a00 */
[C---:B--2---:R-:W-:Y:S03]  /*443f0*/  HMMA.1688.F32.TF32 R96, R196.reuse, R36, R180 ;  /* 0x00000024c460723c */ /* 0x044fe600000810b4 */
[----:B------:R-:W-:Y:S04]  /*44400*/  STL.64 [R1+0x90], R48 ;  /* 0x0000903001007387 */ /* 0x000fe80000100a00 */
[----:B------:R2:W-:Y:S01]  /*44410*/  STL.64 [R1+0x98], R50 ;  /* 0x0000983201007387 */ /* 0x0005e20000100a00 */
[C---:B---3--:R-:W-:Y:S03]  /*44420*/  HMMA.1688.F32.TF32 R52, R196.reuse, R32, R184 ;  /* 0x00000020c434723c */ /* 0x048fe600000810b8 */
[----:B------:R-:W-:Y:S04]  /*44430*/  LDS R180, [R3+UR12+0x22800] ;  /* 0x0228000c03b47984 */ /* 0x000fe80008000800 */
[----:B------:R-:W-:Y:S01]  /*44440*/  LDS R182, [R3+UR12+0x22c00] ;  /* 0x022c000c03b67984 */ /* 0x000fe20008000800 */
        /* <DEDUP_REMOVED lines=9> */
[----:B--2---:R-:W-:Y:S03]  /*444e0*/  HMMA.1688.F32.TF32 R48, R196, R16, R204 ;  /* 0x00000010c430723c */ /* 0x004fe600000810cc */
[----:B------:R-:W-:Y:S04]  /*444f0*/  STL.64 [R1+0x50], R96 ;  /* 0x0000506001007387 */ /* 0x000fe80000100a00 */
[----:B------:R2:W-:Y:S04]  /*44500*/  STL.64 [R1+0x58], R98 ;  /* 0x0000586201007387 */ /* 0x0005e80000100a00 */
[----:B------:R-:W-:Y:S01]  /*44510*/  STL.64 [R1+0x40], R52 ;  /* 0x0000403401007387 */ /* 0x000fe20000100a00 */
[----:B-1----:R-:W-:Y:S03]  /*44520*/  HMMA.1688.F32.TF32 R164, R244, R84, R220 ;  /* 0x00000054f4a4723c */ /* 0x002fe600000810dc */
[----:B------:R1:W-:Y:S05]  /*44530*/  STL.64 [R1+0x48], R54 ;  /* 0x0000483601007387 */ /* 0x0003ea0000100a00 */
[C---:B--2---:R-:W-:Y:S01]  /*44540*/  HMMA.1688.F32.TF32 R96, R196.reuse, R12, R208 ;  /* 0x0000000cc460723c */ /* 0x044fe200000810d0 */
[----:B------:R-:W-:Y:S04]  /*44550*/  STL.64 [R1+0x30], R48 ;  /* 0x0000303001007387 */ /* 0x000fe80000100a00 */
[----:B------:R2:W-:Y:S03]  /*44560*/  STL.64 [R1+0x38], R50 ;  /* 0x0000383201007387 */ /* 0x0005e60000100a00 */
[C---:B-1----:R-:W-:Y:S08]  /*44570*/  HMMA.1688.F32.TF32 R52, R196.reuse, R8, R212 ;  /* 0x00000008c434723c */ /* 0x042ff000000810d4 */
[----:B--2---:R-:W-:Y:S03]  /*44580*/  HMMA.1688.F32.TF32 R48, R196, R4, R216 ;  /* 0x00000004c430723c */ /* 0x004fe600000810d8 */
[----:B------:R-:W-:Y:S04]  /*44590*/  STL.64 [R1+0x20], R96 ;  /* 0x0000206001007387 */ /* 0x000fe80000100a00 */
[----:B------:R-:W-:Y:S04]  /*445a0*/  STL.64 [R1+0x28], R98 ;  /* 0x0000286201007387 */ /* 0x000fe80000100a00 */
[----:B------:R-:W-:Y:S04]  /*445b0*/  STL.64 [R1+0x10], R52 ;  /* 0x0000103401007387 */ /* 0x000fe80000100a00 */
[----:B------:R-:W-:Y:S04]  /*445c0*/  STL.64 [R1+0x18], R54 ;  /* 0x0000183601007387 */ /* 0x000fe80000100a00 */
[----:B------:R-:W-:Y:S04]  /*445d0*/  STL.64 [R1+0x2a38], R166 ;  /* 0x002a38a601007387 */ /* 0x000fe80000100a00 */
[----:B------:R-:W-:Y:S04]  /*445e0*/  STL.64 [R1], R48 ;  /* 0x0000003001007387 */ /* 0x000fe80000100a00 */
[----:B------:R1:W-:Y:S02]  /*445f0*/  STL.64 [R1+0x8], R50 ;  /* 0x0000083201007387 */ /* 0x0003e40000100a00 */
[C---:B-1----:R-:W-:Y:S02]  /*44600*/  HMMA.1688.F32.TF32 R48, R244.reuse, R76, R228 ;  /* 0x0000004cf430723c */ /* 0x042fe400000810e4 */
[----:B------:R1:W-:Y:S06]  /*44610*/  STL.64 [R1+0x2a30], R164 ;  /* 0x002a30a401007387 */ /* 0x0003ec0000100a00 */
[C---:B------:R-:W-:Y:S08]  /*44620*/  HMMA.1688.F32.TF32 R168, R244.reuse, R80, R224 ;  /* 0x00000050f4a8723c */ /* 0x040ff000000810e0 */
[----:B------:R-:W-:Y:S03]  /*44630*/  HMMA.1688.F32.TF32 R172, R244, R68, R236 ;  /* 0x00000044f4ac723c */ /* 0x000fe600000810ec */
[----:B------:R-:W-:Y:S01]  /*44640*/  MOV R167, R48 ;  /* 0x0000003000a77202 */ /* 0x000fe20000000f00 */
[----:B------:R-:W-:Y:S01]  /*44650*/  IMAD.MOV.U32 R166, RZ, RZ, R49 ;  /* 0x000000ffffa67224 */ /* 0x000fe200078e0031 */
[----:B-1----:R-:W-:Y:S01]  /*44660*/  MOV R164, R51 ;  /* 0x0000003300a47202 */ /* 0x002fe20000000f00 */
[----:B------:R-:W-:-:S02]  /*44670*/  IMAD.MOV.U32 R165, RZ, RZ, R50 ;  /* 0x000000ffffa57224 */ /* 0x000fc400078e0032 */
[C---:B------:R-:W-:Y:S03]  /*44680*/  HMMA.1688.F32.TF32 R48, R244.reuse, R72, R232 ;  /* 0x00000048f430723c */ /* 0x040fe600000810e8 */
[----:B------:R-:W-:Y:S04]  /*44690*/  STL.64 [R1+0x2a48], R170 ;  /* 0x002a48aa01007387 */ /* 0x000fe80000100a00 */
[----:B------:R-:W-:Y:S01]  /*446a0*/  STL.64 [R1+0x2a40], R168 ;  /* 0x002a40a801007387 */ /* 0x000fe20000100a00 */
[C---:B------:R-:W-:Y:S03]  /*446b0*/  HMMA.1688.F32.TF32 R176, R244.reuse, R64, R240 ;  /* 0x00000040f4b0723c */ /* 0x040fe600000810f0 */
[----:B------:R-:W-:Y:S08]  /*446c0*/  STL.64 [R1+0x2a58], R174 ;  /* 0x002a58ae01007387 */ /* 0x000ff00000100a00 */
[----:B------:R-:W-:Y:S04]  /*446d0*/  STL.64 [R1+0x1e0], R48 ;  /* 0x0001e03001007387 */ /* 0x000fe80000100a00 */
[----:B------:R-:W-:Y:S04]  /*446e0*/  STL.64 [R1+0x1e8], R50 ;  /* 0x0001e83201007387 */ /* 0x000fe80000100a00 */
[----:B------:R-:W-:Y:S04]  /*446f0*/  STL.64 [R1+0x2a50], R172 ;  /* 0x002a50ac01007387 */ /* 0x000fe80000100a00 */
        /* <DEDUP_REMOVED lines=45> */
[----:B------:R1:W-:Y:S01]  /*449d0*/  STL.64 [R1+0x2a60], R176 ;  /* 0x002a60b001007387 */ /* 0x0003e20000100a00 */
[C---:B--2---:R-:W-:Y:S08]  /*449e0*/  HMMA.1688.F32.TF32 R192, R244.reuse, R156, R208 ;  /* 0x0000009cf4c0723c */ /* 0x044ff000000810d0 */
[C---:B---3--:R-:W-:Y:S08]  /*449f0*/  HMMA.1688.F32.TF32 R184, R244.reuse, R104, R200 ;  /* 0x00000068f4b8723c */ /* 0x048ff000000810c8 */
[C---:B----4-:R-:W-:Y:S08]  /*44a00*/  HMMA.1688.F32.TF32 R188, R244.reuse, R100, R204 ;  /* 0x00000064f4bc723c */ /* 0x050ff000000810cc */
[C---:B------:R-:W-:Y:S08]  /*44a10*/  HMMA.1688.F32.TF32 R208, R244.reuse, R140, R224 ;  /* 0x0000008cf4d0723c */ /* 0x040ff000000810e0 */
[C---:B------:R-:W-:Y:S01]  /*44a20*/  HMMA.1688.F32.TF32 R196, R244.reuse, R152, R212 ;  /* 0x00000098f4c4723c */ /* 0x040fe200000810d4 */
[----:B------:R-:W-:Y:S07]  /*44a30*/  STL.64 [R1+0x2a78], R186 ;  /* 0x002a78ba01007387 */ /* 0x000fee0000100a00 */
[C---:B------:R-:W-:Y:S01]  /*44a40*/  HMMA.1688.F32.TF32 R200, R244.reuse, R148, R216 ;  /* 0x00000094f4c8723c */ /* 0x040fe200000810d8 */
[----:B------:R2:W-:Y:S04]  /*44a50*/  STL.64 [R1+0x2a70], R184 ;  /* 0x002a70b801007387 */ /* 0x0005e80000100a00 */
[----:B------:R-:W-:Y:S03]  /*44a60*/  STL.64 [R1+0x2a88], R190 ;  /* 0x002a88be01007387 */ /* 0x000fe60000100a00 */
[C---:B------:R-:W-:Y:S01]  /*44a70*/  HMMA.1688.F32.TF32 R204, R244.reuse, R144, R220 ;  /* 0x00000090f4cc723c */ /* 0x040fe200000810dc */
[----:B------:R3:W-:Y:S07]  /*44a80*/  STL.64 [R1+0x2a80], R188 ;  /* 0x002a80bc01007387 */ /* 0x0007ee0000100a00 */
[C---:B------:R-:W-:Y:S08]  /*44a90*/  HMMA.1688.F32.TF32 R220, R244.reuse, R128, R236 ;  /* 0x00000080f4dc723c */ /* 0x040ff000000810ec */
[C---:B------:R-:W-:Y:S01]  /*44aa0*/  HMMA.1688.F32.TF32 R212, R244.reuse, R136, R228 ;  /* 0x00000088f4d4723c */ /* 0x040fe200000810e4 */
[----:B------:R-:W-:Y:S04]  /*44ab0*/  STL.64 [R1+0x2a98], R194 ;  /* 0x002a98c201007387 */ /* 0x000fe80000100a00 */
[----:B------:R4:W-:Y:S03]  /*44ac0*/  STL.64 [R1+0x2a90], R192 ;  /* 0x002a90c001007387 */ /* 0x0009e60000100a00 */
        /* <DEDUP_REMOVED lines=56> */
[----:B------:R-:W-:Y:S04]  /*44e50*/  STL.64 [R1+0x2b18], R226 ;  /* 0x002b18e201007387 */ /* 0x000fe80000100a00 */
[----:B------:R-:W-:Y:S04]  /*44e60*/  STL.64 [R1+0x2b10], R224 ;  /* 0x002b10e001007387 */ /* 0x000fe80000100a00 */
[----:B------:R-:W2:Y:S04]  /*44e70*/  LDL.LU R96, [R1+0x240] ;  /* 0x0002400001607983 */ /* 0x000ea80000300800 */
[----:B------:R-:W2:Y:S04]  /*44e80*/  LDL.LU R97, [R1+0x244] ;  /* 0x0002440001617983 */ /* 0x000ea80000300800 */
[----:B------:R-:W2:Y:S04]  /*44e90*/  LDL.LU R98, [R1+0x248] ;  /* 0x0002480001627983 */ /* 0x000ea80000300800 */
[----:B------:R-:W2:Y:S01]  /*44ea0*/  LDL.LU R99, [R1+0x24c] ;  /* 0x00024c0001637983 */ /* 0x000ea20000300800 */
[----:B------:R-:W-:-:S02]  /*44eb0*/  LOP3.LUT R72, R3, 0x20, RZ, 0x3c, !PT ;  /* 0x0000002003487812 */ /* 0x000fc400078e3cff */
[----:B------:R-:W-:Y:S01]  /*44ec0*/  LOP3.LUT R85, R3, 0x40, RZ, 0x3c, !PT ;  /* 0x0000004003557812 */ /* 0x000fe200078e3cff */
[----:B------:R-:W-:Y:S04]  /*44ed0*/  LDS R136, [R3+UR12+0x23000] ;  /* 0x0230000c03887984 */ /* 0x000fe80008000800 */
[----:B------:R-:W-:Y:S04]  /*44ee0*/  LDS R181, [R72+UR12+0x22800] ;  /* 0x0228000c48b57984 */ /* 0x000fe80008000800 */
[----:B------:R-:W1:Y:S01]  /*44ef0*/  LDS R183, [R72+UR12+0x22c00] ;  /* 0x022c000c48b77984 */ /* 0x000e620008000800 */
[C---:B----4-:R-:W-:Y:S08]  /*44f00*/  HMMA.1688.F32.TF32 R228, R244.reuse, R120, R228 ;  /* 0x00000078f4e4723c */ /* 0x050ff000000810e4 */
[C---:B------:R-:W-:Y:S11]  /*44f10*/  HMMA.1688.F32.TF32 R232, R244.reuse, R116, R232 ;  /* 0x00000074f4e8723c */ /* 0x040ff600000810e8 */
[----:B------:R-:W-:Y:S04]  /*44f20*/  STL.64 [R1+0x2b28], R230 ;  /* 0x002b28e601007387 */ /* 0x000fe80000100a00 */
[----:B------:R-:W-:Y:S04]  /*44f30*/  STL.64 [R1+0x2b20], R228 ;  /* 0x002b20e401007387 */ /* 0x000fe80000100a00 */
[----:B------:R-:W4:Y:S04]  /*44f40*/  LDL.LU R52, [R1+0x2c0] ;  /* 0x0002c00001347983 */ /* 0x000f280000300800 */
[----:B------:R-:W4:Y:S04]  /*44f50*/  LDL.LU R53, [R1+0x2c4] ;  /* 0x0002c40001357983 */ /* 0x000f280000300800 */
[----:B------:R-:W4:Y:S04]  /*44f60*/  LDL.LU R54, [R1+0x2c8] ;  /* 0x0002c80001367983 */ /* 0x000f280000300800 */
[----:B------:R-:W4:Y:S04]  /*44f70*/  LDL.LU R55, [R1+0x2cc] ;  /* 0x0002cc0001377983 */ /* 0x000f280000300800 */
[----:B------:R-:W-:Y:S04]  /*44f80*/  STL.64 [R1+0x2b38], R234 ;  /* 0x002b38ea01007387 */ /* 0x000fe80000100a00 */
[----:B------:R-:W-:Y:S04]  /*44f90*/  STL.64 [R1+0x2b30], R232 ;  /* 0x002b30e801007387 */ /* 0x000fe80000100a00 */
[----:B------:R-:W4:Y:S04]  /*44fa0*/  LDL.LU R48, [R1+0x2f0] ;  /* 0x0002f00001307983 */ /* 0x000f280000300800 */
[----:B------:R-:W4:Y:S04]  /*44fb0*/  LDL.LU R49, [R1+0x2f4] ;  /* 0x0002f40001317983 */ /* 0x000f280000300800 */
[----:B------:R-:W4:Y:S04]  /*44fc0*/  LDL.LU R50, [R1+0x2f8] ;  /* 0x0002f80001327983 */ /* 0x000f280000300800 */
[----:B------:R-:W4:Y:S01]  /*44fd0*/  LDL.LU R51, [R1+0x2fc] ;  /* 0x0002fc0001337983 */ /* 0x000f220000300800 */
[C---:B---3--:R-:W-:Y:S08]  /*44fe0*/  HMMA.1688.F32.TF32 R192, R244.reuse, R44, R188 ;  /* 0x0000002cf4c0723c */ /* 0x048ff000000810bc */
[C---:B--2---:R-:W-:Y:S08]  /*44ff0*/  HMMA.1688.F32.TF32 R188, R244.reuse, R40, R184 ;  /* 0x00000028f4bc723c */ /* 0x044ff000000810b8 */
[C---:B------:R-:W-:Y:S08]  /*45000*/  HMMA.1688.F32.TF32 R184, R244.reuse, R36, R176 ;  /* 0x00000024f4b8723c */ /* 0x040ff000000810b0 */
[C---:B------:R-:W-:Y:S01]  /*45010*/  HMMA.1688.F32.TF32 R176, R244.reuse, R32, R248 ;  /* 0x00000020f4b0723c */ /* 0x040fe200000810f8 */
[----:B------:R-:W-:Y:S04]  /*45020*/  STL.64 [R1+0x2a0], R192 ;  /* 0x0002a0c001007387 */ /* 0x000fe80000100a00 */
[----:B------:R-:W-:Y:S04]  /*45030*/  STL.64 [R1+0x2a8], R194 ;  /* 0x0002a8c201007387 */ /* 0x000fe80000100a00 */
[----:B------:R-:W-:Y:S04]  /*45040*/  STL.64 [R1+0x290], R188 ;  /* 0x000290bc01007387 */ /* 0x000fe80000100a00 */
[----:B------:R-:W-:Y:S04]  /*45050*/  STL.64 [R1+0x298], R190 ;  /* 0x000298be01007387 */ /* 0x000fe80000100a00 */
[----:B------:R-:W2:Y:S04]  /*45060*/  LDL.LU R248, [R1+0x310] ;  /* 0x0003100001f87983 */ /* 0x000ea80000300800 */
[----:B------:R-:W-:Y:S04]  /*45070*/  STL.64 [R1+0x280], R184 ;  /* 0x000280b801007387 */ /* 0x000fe80000100a00 */
[----:B------:R-:W-:Y:S04]  /*45080*/  STL.64 [R1+0x288], R186 ;  /* 0x000288ba01007387 */ /* 0x000fe80000100a00 */
[----:B------:R3:W-:Y:S04]  /*45090*/  STL.64 [R1+0x270], R176 ;  /* 0x000270b001007387 */ /* 0x0007e80000100a00 */
[----:B------:R1:W-:Y:S04]  /*450a0*/  STL.64 [R1+0x278], R178 ;  /* 0x000278b201007387 */ /* 0x0003e80000100a00 */
[----:B------:R-:W2:Y:S01]  /*450b0*/  LDL.LU R249, [R1+0x314] ;  /* 0x0003140001f97983 */ /* 0x000ea20000300800 */
[C---:B------:R-:W-:Y:S08]  /*450c0*/  HMMA.1688.F32.TF32 R168, R244.reuse, R24, R168 ;  /* 0x00000018f4a8723c */ /* 0x040ff000000810a8 */
[C---:B------:R-:W-:Y:S08]  /*450d0*/  HMMA.1688.F32.TF32 R172, R244.reuse, R28, R172 ;  /* 0x0000001cf4ac723c */ /* 0x040ff000000810ac */
[----:B------:R-:W-:Y:S01]  /*450e0*/  HMMA.1688.F32.TF32 R96, R244, R20, R96 ;  /* 0x00000014f460723c */ /* 0x000fe20000081060 */
[----:B------:R-:W-:-:S02]  /*450f0*/  IMAD.MOV.U32 R251, RZ, RZ, R2 ;  /* 0x000000fffffb7224 */ /* 0x000fc400078e0002 */
[----:B------:R-:W-:Y:S01]  /*45100*/  IMAD.MOV.U32 R141, RZ, RZ, R171 ;  /* 0x000000ffff8d7224 */ /* 0x000fe200078e00ab */
[----:B------:R-:W-:Y:S01]  /*45110*/  MOV R2, R169 ;  /* 0x000000a900027202 */ /* 0x000fe20000000f00 */
[----:B------:R-:W-:Y:S02]  /*45120*/  IMAD.MOV.U32 R250, RZ, RZ, R252 ;  /* 0x000000fffffa7224 */ /* 0x000fe400078e00fc */
[----:B------:R-:W-:-:S04]  /*45130*/  IMAD.MOV.U32 R252, RZ, RZ, R170 ;  /* 0x000000fffffc7224 */ /* 0x000fc800078e00aa */
[----:B------:R1:W-:Y:S04]  /*45140*/  STL.64 [R1+0x260], R172 ;  /* 0x000260ac01007387 */ /* 0x0003e80000100a00 */
[----:B------:R1:W-:Y:S04]  /*45150*/  STL.64 [R1+0x268], R174 ;  /* 0x000268ae01007387 */ /* 0x0003e80000100a00 */
[----:B------:R-:W-:Y:S01]  /*45160*/  IMAD.MOV.U32 R128, RZ, RZ, R97 ;  /* 0x000000ffff807224 */ /* 0x000fe200078e0061 */
[----:B------:R1:W-:Y:S01]  /*45170*/  STL [R1+0x250], R168 ;  /* 0x000250a801007387 */ /* 0x0003e20000100800 */
[----:B------:R-:W-:-:S03]  /*45180*/  MOV R129, R96 ;  /* 0x0000006000817202 */ /* 0x000fc60000000f00 */
[----:B------:R-:W-:Y:S04]  /*45190*/  STL [R1+0x2a24], R141 ;  /* 0x002a248d01007387 */ /* 0x000fe80000100800 */
[----:B------:R-:W-:Y:S04]  /*451a0*/  STL [R1+0x2a20], R2 ;  /* 0x002a200201007387 */ /* 0x000fe80000100800 */
[----:B------:R1:W-:Y:S04]  /*451b0*/  STL [R1+0x2a1c], R252 ;  /* 0x002a1cfc01007387 */ /* 0x0003e80000100800 */
[----:B------:R1:W-:Y:S04]  /*451c0*/  STL [R1+0x2a2c], R128 ;  /* 0x002a2c8001007387 */ /* 0x0003e80000100800 */
[----:B------:R1:W-:Y:S01]  /*451d0*/  STL [R1+0x2a28], R129 ;  /* 0x002a288101007387 */ /* 0x0003e20000100800 */
[----:B------:R-:W-:Y:S01]  /*451e0*/  IMAD.MOV.U32 R125, RZ, RZ, R98 ;  /* 0x000000ffff7d7224 */ /* 0x000fe200078e0062 */
[----:B------:R-:W-:Y:S01]  /*451f0*/  MOV R124, R99 ;  /* 0x00000063007c7202 */ /* 0x000fe20000000f00 */
[----:B----4-:R-:W-:-:S15]  /*45200*/  HMMA.1688.F32.TF32 R52, R244, R16, R52 ;  /* 0x00000010f434723c */ /* 0x010fde0000081034 */
[----:B------:R-:W-:-:S04]  /*45210*/  NOP ;  /* 0x0000000000007918 */ /* 0x000fc80000000000 */
[----:B------:R4:W-:Y:S01]  /*45220*/  STL [R1+0x2c4], R53 ;  /* 0x0002c43501007387 */ /* 0x0009e20000100800 */
[----:B------:R-:W-:Y:S03]  /*45230*/  HMMA.1688.F32.TF32 R48, R244, R12, R48 ;  /* 0x0000000cf430723c */ /* 0x000fe60000081030 */
[----:B------:R1:W-:Y:S04]  /*45240*/  STL.64 [R1+0x2c8], R54 ;  /* 0x0002c83601007387 */ /* 0x0003e80000100a00 */
[----:B---3--:R-:W3:Y:S04]  /*45250*/  LDL.LU R176, [R1+0x300] ;  /* 0x0003000001b07983 */ /* 0x008ee80000300800 */
[----:B------:R-:W3:Y:S04]  /*45260*/  LDL.LU R177, [R1+0x304] ;  /* 0x0003040001b17983 */ /* 0x000ee80000300800 */
[----:B-1----:R-:W3:Y:S04]  /*45270*/  LDL.LU R178, [R1+0x308] ;  /* 0x0003080001b27983 */ /* 0x002ee80000300800 */
        /* <DEDUP_REMOVED lines=8> */
[----:B------:R-:W-:-:S03]  /*45300*/  IMAD.MOV.U32 R252, RZ, RZ, R52 ;  /* 0x000000fffffc7224 */ /* 0x000fc600078e0034 */
[----:B------:R-:W3:Y:S01]  /*45310*/  LDL.LU R171, [R1+0x62c] ;  /* 0x00062c0001ab7983 */ /* 0x000ee20000300800 */
[----:B------:R-:W-:Y:S01]  /*45320*/  IMAD.MOV.U32 R128, RZ, RZ, R48 ;  /* 0x000000ffff807224 */ /* 0x000fe200078e0030 */
[----:B------:R-:W-:Y:S02]  /*45330*/  MOV R129, R49 ;  /* 0x0000003100817202 */ /* 0x000fe40000000f00 */
[----:B------:R-:W3:Y:S01]  /*45340*/  LDL.LU R96, [R1+0x630] ;  /* 0x0006300001607983 */ /* 0x000ee20000300800 */
[----:B------:R-:W-:Y:S02]  /*45350*/  IMAD.MOV.U32 R141, RZ, RZ, R50 ;  /* 0x000000ffff8d7224 */ /* 0x000fe400078e0032 */
[----:B------:R-:W-:Y:S01]  /*45360*/  IMAD.MOV.U32 R2, RZ, RZ, R51 ;  /* 0x000000ffff027224 */ /* 0x000fe200078e0033 */
[----:B------:R-:W3:Y:S01]  /*45370*/  LDL.LU R97, [R1+0x634] ;  /* 0x0006340001617983 */ /* 0x000ee20000300800 */
[----:B------:R-:W-:-:S03]  /*45380*/  IMAD.MOV.U32 R52, RZ, RZ, R66 ;  /* 0x000000ffff347224 */ /* 0x000fc600078e0042 */
[----:B------:R-:W3:Y:S01]  /*45390*/  LDL.LU R98, [R1+0x638] ;  /* 0x0006380001627983 */ /* 0x000ee20000300800 */
[----:B----4-:R-:W-:Y:S01]  /*453a0*/  IMAD.MOV.U32 R53, RZ, RZ, R67 ;  /* 0x000000ffff357224 */ /* 0x010fe200078e0043 */
[----:B------:R-:W-:Y:S02]  /*453b0*/  MOV R54, R70 ;  /* 0x0000004600367202 */ /* 0x000fe40000000f00 */
[----:B------:R-:W4:Y:S01]  /*453c0*/  LDL.LU R99, [R1+0x63c] ;  /* 0x00063c0001637983 */ /* 0x000f220000300800 */
[----:B------:R-:W-:-:S03]  /*453d0*/  IMAD.MOV.U32 R55, RZ, RZ, R71 ;  /* 0x000000ffff377224 */ /* 0x000fc600078e0047 */
[----:B------:R-:W4:Y:S04]  /*453e0*/  LDL.LU R66, [R1+0x2d9c] ;  /* 0x002d9c0001427983 */ /* 0x000f280000300800 */
[----:B------:R-:W4:Y:S04]  /*453f0*/  LDL.LU R67, [R1+0x2d98] ;  /* 0x002d980001437983 */ /* 0x000f280000300800 */
[----:B------:R-:W4:Y:S01]  /*45400*/  LDL.LU R70, [R1+0x2d94] ;  /* 0x002d940001467983 */ /* 0x000f220000300800 */
[----:B--2---:R-:W-:Y:S03]  /*45410*/  HMMA.1688.F32.TF32 R48, R244, R8, R248 ;  /* 0x00000008f430723c */ /* 0x004fe600000810f8 */
[----:B------:R-:W4:Y:S01]  /*45420*/  LDL.LU R71, [R1+0x2d90] ;  /* 0x002d900001477983 */ /* 0x000f220000300800 */
[----:B------:R-:W-:Y:S01]  /*45430*/  MOV R248, R86 ;  /* 0x0000005600f87202 */ /* 0x000fe20000000f00 */
[----:B------:R-:W-:Y:S01]  /*45440*/  IMAD.MOV.U32 R249, RZ, RZ, R87 ;  /* 0x000000fffff97224 */ /* 0x000fe200078e0057 */
[----:B------:R-:W-:Y:S01]  /*45450*/  MOV R251, R83 ;  /* 0x0000005300fb7202 */ /* 0x000fe20000000f00 */
[----:B------:R-:W-:-:S12]  /*45460*/  IMAD.MOV.U32 R250, RZ, RZ, R82 ;  /* 0x000000fffffa7224 */ /* 0x000fd800078e0052 */
[----:B------:R-:W-:Y:S01]  /*45470*/  MOV R121, R48 ;  /* 0x0000003000797202 */ /* 0x000fe20000000f00 */
[----:B------:R-:W-:Y:S01]  /*45480*/  IMAD.MOV.U32 R120, RZ, RZ, R49 ;  /* 0x000000ffff787224 */ /* 0x000fe200078e0031 */
[----:B------:R-:W-:Y:S01]  /*45490*/  MOV R49, R75 ;  /* 0x0000004b00317202 */ /* 0x000fe20000000f00 */
[----:B------:R-:W-:Y:S01]  /*454a0*/  IMAD.MOV.U32 R48, RZ, RZ, R74 ;  /* 0x000000ffff307224 */ /* 0x000fe200078e004a */
[----:B------:R-:W-:Y:S01]  /*454b0*/  MOV R116, R51 ;  /* 0x0000003300747202 */ /* 0x000fe20000000f00 */
[----:B------:R-:W-:Y:S01]  /*454c0*/  IMAD.MOV.U32 R117, RZ, RZ, R50 ;  /* 0x000000ffff757224 */ /* 0x000fe200078e0032 */
[----:B------:R-:W2:Y:S01]  /*454d0*/  LDL.LU R74, [R1+0x2d8c] ;  /* 0x002d8c00014a7983 */ /* 0x000ea20000300800 */
[----:B------:R-:W-:Y:S02]  /*454e0*/  IMAD.MOV.U32 R50, RZ, RZ, R78 ;  /* 0x000000ffff327224 */ /* 0x000fe400078e004e */
[----:B------:R-:W-:Y:S01]  /*454f0*/  IMAD.MOV.U32 R51, RZ, RZ, R79 ;  /* 0x000000ffff337224 */ /* 0x000fe200078e004f */
[----:B------:R-:W2:Y:S04]  /*45500*/  LDL.LU R75, [R1+0x2d88] ;  /* 0x002d8800014b7983 */ /* 0x000ea80000300800 */
[----:B------:R-:W2:Y:S04]  /*45510*/  LDL.LU R78, [R1+0x2d84] ;  /* 0x002d8400014e7983 */ /* 0x000ea80000300800 */
[----:B------:R-:W2:Y:S04]  /*45520*/  LDL.LU R79, [R1+0x2d80] ;  /* 0x002d8000014f7983 */ /* 0x000ea80000300800 */
[----:B------:R-:W2:Y:S04]  /*45530*/  LDL.LU R86, [R1+0x2d7c] ;  /* 0x002d7c0001567983 */ /* 0x000ea80000300800 */
[----:B------:R-:W2:Y:S04]  /*45540*/  LDL.LU R87, [R1+0x2d78] ;  /* 0x002d780001577983 */ /* 0x000ea80000300800 */
[----:B------:R-:W2:Y:S04]  /*45550*/  LDL.LU R82, [R1+0x2d74] ;  /* 0x002d740001527983 */ /* 0x000ea80000300800 */
[----:B------:R-:W2:Y:S01]  /*45560*/  LDL.LU R83, [R1+0x2d70] ;  /* 0x002d700001537983 */ /* 0x000ea20000300800 */
        /* <DEDUP_REMOVED lines=9> */
[----:B---3--:R-:W-:Y:S08]  /*45600*/  HMMA.1688.F32.TF32 R176, R244, R4, R176 ;  /* 0x00000004f4b0723c */ /* 0x008ff000000810b0 */
[----:B----4-:R-:W-:-:S15]  /*45610*/  HMMA.1688.F32.TF32 R48, R180, R70, R48 ;  /* 0x00000046b430723c */ /* 0x010fde0000081030 */
[----:B------:R-:W-:-:S04]  /*45620*/  NOP ;  /* 0x0000000000007918 */ /* 0x000fc80000000000 */
[----:B------:R-:W-:Y:S01]  /*45630*/  MOV R9, R48 ;  /* 0x0000003000097202 */ /* 0x000fe20000000f00 */
[----:B------:R-:W-:Y:S01]  /*45640*/  IMAD.MOV.U32 R8, RZ, RZ, R49 ;  /* 0x000000ffff087224 */ /* 0x000fe200078e0031 */
[----:B------:R-:W-:Y:S01]  /*45650*/  MOV R4, R51 ;  /* 0x0000003300047202 */ /* 0x000fe20000000f00 */
[----:B------:R-:W-:Y:S02]  /*45660*/  IMAD.MOV.U32 R5, RZ, RZ, R50 ;  /* 0x000000ffff057224 */ /* 0x000fe400078e0032 */
[C---:B------:R-:W-:Y:S08]  /*45670*/  HMMA.1688.F32.TF32 R48, R180.reuse, R66, R248 ;  /* 0x00000042b430723c */ /* 0x040ff000000810f8 */
[C---:B--2---:R-:W-:Y:S08]  /*45680*/  HMMA.1688.F32.TF32 R172, R180.reuse, R86, R172 ;  /* 0x00000056b4ac723c */ /* 0x044ff000000810ac */
[----:B------:R-:W-:Y:S03]  /*45690*/  HMMA.1688.F32.TF32 R168, R180, R82, R168 ;  /* 0x00000052b4a8723c */ /* 0x000fe600000810a8 */
[----:B------:R-:W-:Y:S01]  /*456a0*/  IMAD.MOV.U32 R17, RZ, RZ, R48 ;  /* 0x000000ffff117224 */ /* 0x000fe200078e0030 */
[----:B------:R-:W-:Y:S01]  /*456b0*/  MOV R13, R50 ;  /* 0x00000032000d7202 */ /* 0x000fe20000000f00 */
[----:B------:R-:W-:Y:S01]  /*456c0*/  IMAD.MOV.U32 R16, RZ, RZ, R49 ;  /* 0x000000ffff107224 */ /* 0x000fe200078e0031 */
[----:B------:R-:W-:Y:S01]  /*456d0*/  MOV R49, R142 ;  /* 0x0000008e00317202 */ /* 0x000fe20000000f00 */
[----:B------:R-:W-:-:S02]  /*456e0*/  IMAD.MOV.U32 R48, RZ, RZ, R143 ;  /* 0x000000ffff307224 */ /* 0x000fc400078e008f */
[----:B------:R-:W2:Y:S01]  /*456f0*/  LDL.LU R143, [R1+0x2d6c] ;  /* 0x002d6c00018f7983 */ /* 0x000ea20000300800 */
[----:B------:R-:W-:Y:S02]  /*45700*/  IMAD.MOV.U32 R12, RZ, RZ, R51 ;  /* 0x000000ffff0c7224 */ /* 0x000fe400078e0033 */
[----:B------:R-:W-:Y:S01]  /*45710*/  IMAD.MOV.U32 R50, RZ, RZ, R139 ;  /* 0x000000ffff327224 */ /* 0x000fe200078e008b */
[----:B------:R-:W3:Y:S01]  /*45720*/  LDL.LU R142, [R1+0x2d68] ;  /* 0x002d6800018e7983 */ /* 0x000ee20000300800 */
[----:B------:R-:W-:-:S03]  /*45730*/  IMAD.MOV.U32 R51, RZ, RZ, R138 ;  /* 0x000000ffff337224 */ /* 0x000fc600078e008a */
[----:B------:R-:W4:Y:S02]  /*45740*/  LDL.LU R139, [R1+0x2d64] ;  /* 0x002d6400018b7983 */ /* 0x000f240000300800 */
[----:B------:R-:W-:Y:S01]  /*45750*/  MOV R80, R168 ;  /* 0x000000a800507202 */ /* 0x000fe20000000f00 */
[----:B------:R-:W-:Y:S01]  /*45760*/  IMAD.MOV.U32 R77, RZ, RZ, R169 ;  /* 0x000000ffff4d7224 */ /* 0x000fe200078e00a9 */
[----:B------:R-:W2:Y:S01]  /*45770*/  LDL.LU R138, [R1+0x2d60] ;  /* 0x002d6000018a7983 */ /* 0x000ea20000300800 */
[----:B------:R-:W-:Y:S01]  /*45780*/  MOV R168, R30 ;  /* 0x0000001e00a87202 */ /* 0x000fe20000000f00 */
[----:B------:R-:W-:Y:S01]  /*45790*/  IMAD.MOV.U32 R76, RZ, RZ, R170 ;  /* 0x000000ffff4c7224 */ /* 0x000fe200078e00aa */
[----:B------:R-:W-:Y:S01]  /*457a0*/  MOV R73, R171 ;  /* 0x000000ab00497202 */ /* 0x000fe20000000f00 */
[----:B------:R-:W2:Y:S01]  /*457b0*/  LDL.LU R30, [R1+0x2d5c] ;  /* 0x002d5c00011e7983 */ /* 0x000ea20000300800 */
[----:B------:R-:W-:Y:S01]  /*457c0*/  IMAD.MOV.U32 R169, RZ, RZ, R38 ;  /* 0x000000ffffa97224 */ /* 0x000fe200078e0026 */
[----:B------:R-:W-:Y:S01]  /*457d0*/  MOV R171, R43 ;  /* 0x0000002b00ab7202 */ /* 0x000fe20000000f00 */
[----:B------:R-:W-:Y:S01]  /*457e0*/  IMAD.MOV.U32 R170, RZ, RZ, R42 ;  /* 0x000000ffffaa7224 */ /* 0x000fe200078e002a */
[----:B------:R-:W3:Y:S01]  /*457f0*/  LDL.LU R38, [R1+0x2d58] ;  /* 0x002d580001267983 */ /* 0x000ee20000300800 */
[----:B------:R-:W-:Y:S01]  /*45800*/  IMAD.MOV.U32 R108, RZ, RZ, R172 ;  /* 0x000000ffff6c7224 */ /* 0x000fe200078e00ac */
[----:B------:R-:W-:Y:S01]  /*45810*/  MOV R105, R173 ;  /* 0x000000ad00697202 */ /* 0x000fe20000000f00 */
[----:B------:R-:W-:Y:S01]  /*45820*/  IMAD.MOV.U32 R172, RZ, RZ, R114 ;  /* 0x000000ffffac7224 */ /* 0x000fe200078e0072 */
[----:B------:R-:W4:Y:S01]  /*45830*/  LDL.LU R42, [R1+0x2d54] ;  /* 0x002d5400012a7983 */ /* 0x000f220000300800 */
[----:B------:R-:W-:Y:S01]  /*45840*/  IMAD.MOV.U32 R104, RZ, RZ, R174 ;  /* 0x000000ffff687224 */ /* 0x000fe200078e00ae */
[----:B------:R-:W-:Y:S01]  /*45850*/  MOV R174, R118 ;  /* 0x0000007600ae7202 */ /* 0x000fe20000000f00 */
[----:B------:R-:W-:Y:S01]  /*45860*/  IMAD.MOV.U32 R173, RZ, RZ, R115 ;  /* 0x000000ffffad7224 */ /* 0x000fe200078e0073 */
[----:B------:R-:W4:Y:S01]  /*45870*/  LDL.LU R43, [R1+0x2d50] ;  /* 0x002d5000012b7983 */ /* 0x000f220000300800 */
[----:B------:R-:W-:-:S03]  /*45880*/  IMAD.MOV.U32 R101, RZ, RZ, R175 ;  /* 0x000000ffff657224 */ /* 0x000fc600078e00af */
[----:B------:R-:W4:Y:S01]  /*45890*/  LDL.LU R114, [R1+0x2d4c] ;  /* 0x002d4c0001727983 */ /* 0x000f220000300800 */
[----:B------:R-:W-:-:S03]  /*458a0*/  IMAD.MOV.U32 R175, RZ, RZ, R119 ;  /* 0x000000ffffaf7224 */ /* 0x000fc600078e0077 */
[----:B------:R-:W4:Y:S01]  /*458b0*/  LDL.LU R115, [R1+0x2d48] ;  /* 0x002d480001737983 */ /* 0x000f220000300800 */
[----:B------:R-:W-:Y:S01]  /*458c0*/  IMAD.MOV.U32 R248, RZ, RZ, R122 ;  /* 0x000000fffff87224 */ /* 0x000fe200078e007a */
[----:B------:R-:W-:Y:S02]  /*458d0*/  MOV R249, R123 ;  /* 0x0000007b00f97202 */ /* 0x000fe40000000f00 */
[----:B------:R-:W4:Y:S01]  /*458e0*/  LDL.LU R118, [R1+0x2d44] ;  /* 0x002d440001767983 */ /* 0x000f220000300800 */
        /* <DEDUP_REMOVED lines=17> */
[----:B----4-:R-:W-:Y:S01]  /*45a00*/  MOV R201, R42 ;  /* 0x0000002a00c97202 */ /* 0x010fe20000000f00 */
[----:B------:R-:W-:Y:S02]  /*45a10*/  IMAD.MOV.U32 R200, RZ, RZ, R43 ;  /* 0x000000ffffc87224 */ /* 0x000fe400078e002b */
[----:B------:R-:W2:Y:S04]  /*45a20*/  LDL.LU R43, [R1+0x2d0c] ;  /* 0x002d0c00012b7983 */ /* 0x000ea80000300800 */
[----:B------:R-:W3:Y:S04]  /*45a30*/  LDL.LU R42, [R1+0x2d08] ;  /* 0x002d0800012a7983 */ /* 0x000ee80000300800 */
[----:B------:R-:W4:Y:S01]  /*45a40*/  LDL.LU R38, [R1+0x2d04] ;  /* 0x002d040001267983 */ /* 0x000f220000300800 */
[----:B------:R-:W-:-:S02]  /*45a50*/  IMAD.MOV.U32 R206, RZ, RZ, R115 ;  /* 0x000000ffffce7224 */ /* 0x000fc400078e0073 */
[----:B------:R-:W-:Y:S01]  /*45a60*/  IMAD.MOV.U32 R205, RZ, RZ, R118 ;  /* 0x000000ffffcd7224 */ /* 0x000fe200078e0076 */
[----:B------:R-:W4:Y:S01]  /*45a70*/  LDL.LU R30, [R1+0x2d00] ;  /* 0x002d0000011e7983 */ /* 0x000f220000300800 */
[----:B------:R-:W-:-:S03]  /*45a80*/  MOV R204, R119 ;  /* 0x0000007700cc7202 */ /* 0x000fc60000000f00 */
[----:B------:R-:W4:Y:S01]  /*45a90*/  LDL.LU R119, [R1+0x2cfc] ;  /* 0x002cfc0001777983 */ /* 0x000f220000300800 */
[----:B------:R-:W-:-:S03]  /*45aa0*/  MOV R207, R114 ;  /* 0x0000007200cf7202 */ /* 0x000fc60000000f00 */
[----:B------:R-:W4:Y:S04]  /*45ab0*/  LDL.LU R118, [R1+0x2cf8] ;  /* 0x002cf80001767983 */ /* 0x000f280000300800 */
[----:B------:R-:W4:Y:S01]  /*45ac0*/  LDL.LU R115, [R1+0x2cf4] ;  /* 0x002cf40001737983 */ /* 0x000f220000300800 */
[----:B------:R-:W-:Y:S01]  /*45ad0*/  MOV R210, R123 ;  /* 0x0000007b00d27202 */ /* 0x000fe20000000f00 */
[----:B------:R-:W-:Y:S02]  /*45ae0*/  IMAD.MOV.U32 R209, RZ, RZ, R126 ;  /* 0x000000ffffd17224 */ /* 0x000fe400078e007e */
        /* <DEDUP_REMOVED lines=10> */
[----:B------:R-:W-:-:S02]  /*45b90*/  IMAD.MOV.U32 R216, RZ, RZ, R111 ;  /* 0x000000ffffd87224 */ /* 0x000fc400078e006f */
[----:B------:R-:W4:Y:S04]  /*45ba0*/  LDL.LU R111, [R1+0x2cdc] ;  /* 0x002cdc00016f7983 */ /* 0x000f280000300800 */
[----:B------:R-:W4:Y:S04]  /*45bb0*/  LDL.LU R110, [R1+0x2cd8] ;  /* 0x002cd800016e7983 */ /* 0x000f280000300800 */
[----:B------:R-:W4:Y:S04]  /*45bc0*/  LDL.LU R47, [R1+0x2cd4] ;  /* 0x002cd400012f7983 */ /* 0x000f280000300800 */
[----:B------:R-:W4:Y:S01]  /*45bd0*/  LDL.LU R46, [R1+0x2cd0] ;  /* 0x002cd000012e7983 */ /* 0x000f220000300800 */
[----:B------:R-:W-:Y:S01]  /*45be0*/  HMMA.1688.F32.TF32 R96, R180, R78, R96 ;  /* 0x0000004eb460723c */ /* 0x000fe20000081060 */
[----:B------:R-:W-:-:S15]  /*45bf0*/  IMAD.MOV.U32 R212, RZ, RZ, R130 ;  /* 0x000000ffffd47224 */ /* 0x000fde00078e0082 */
[----:B------:R-:W-:-:S03]  /*45c00*/  NOP ;  /* 0x0000000000007918 */ /* 0x000fc60000000000 */
[----:B------:R-:W-:Y:S01]  /*45c10*/  IMAD.MOV.U32 R64, RZ, RZ, R96 ;  /* 0x000000ffff407224 */ /* 0x000fe200078e0060 */
[----:B------:R-:W-:Y:S01]  /*45c20*/  MOV R44, R98 ;  /* 0x00000062002c7202 */ /* 0x000fe20000000f00 */
[----:B------:R-:W-:Y:S02]  /*45c30*/  IMAD.MOV.U32 R45, RZ, RZ, R97 ;  /* 0x000000ffff2d7224 */ /* 0x000fe400078e0061 */
[----:B------:R-:W-:Y:S01]  /*45c40*/  IMAD.MOV.U32 R41, RZ, RZ, R99 ;  /* 0x000000ffff297224 */ /* 0x000fe200078e0063 */
[----:B------:R-:W-:Y:S01]  /*45c50*/  HMMA.1688.F32.TF32 R52, R180, R74, R52 ;  /* 0x0000004ab434723c */ /* 0x000fe20000081034 */
[----:B------:R-:W-:Y:S01]  /*45c60*/  IMAD.MOV.U32 R213, RZ, RZ, R131 ;  /* 0x000000ffffd57224 */ /* 0x000fe200078e0083 */
[----:B------:R-:W-:Y:S01]  /*45c70*/  MOV R214, R134 ;  /* 0x0000008600d67202 */ /* 0x000fe20000000f00 */
[----:B------:R-:W-:Y:S01]  /*45c80*/  IMAD.MOV.U32 R215, RZ, RZ, R135 ;  /* 0x000000ffffd77224 */ /* 0x000fe200078e0087 */
[----:B------:R-:W-:Y:S01]  /*45c90*/  MOV R197, R139 ;  /* 0x0000008b00c57202 */ /* 0x000fe20000000f00 */
[----:B------:R-:W-:-:S02]  /*45ca0*/  IMAD.MOV.U32 R196, RZ, RZ, R138 ;  /* 0x000000ffffc47224 */ /* 0x000fc400078e008a */
[----:B------:R-:W-:Y:S01]  /*45cb0*/  IMAD.MOV.U32 R198, RZ, RZ, R142 ;  /* 0x000000ffffc67224 */ /* 0x000fe200078e008e */
[----:B------:R-:W-:Y:S01]  /*45cc0*/  HMMA.1688.F32.TF32 R236, R244, R112, R236 ;  /* 0x00000070f4ec723c */ /* 0x000fe200000810ec */
[----:B------:R-:W-:Y:S01]  /*45cd0*/  IMAD.MOV.U32 R140, RZ, RZ, R176 ;  /* 0x000000ffff8c7224 */ /* 0x000fe200078e00b0 */
[----:B------:R-:W-:Y:S01]  /*45ce0*/  MOV R176, R146 ;  /* 0x0000009200b07202 */ /* 0x000fe20000000f00 */
[----:B------:R-:W-:Y:S01]  /*45cf0*/  IMAD.MOV.U32 R199, RZ, RZ, R143 ;  /* 0x000000ffffc77224 */ /* 0x000fe200078e008f */
[----:B------:R-:W-:Y:S01]  /*45d00*/  MOV R112, R178 ;  /* 0x000000b200707202 */ /* 0x000fe20000000f00 */
[----:B------:R-:W-:Y:S02]  /*45d10*/  IMAD.MOV.U32 R113, RZ, RZ, R177 ;  /* 0x000000ffff717224 */ /* 0x000fe400078e00b1 */
[----:B------:R-:W-:Y:S01]  /*45d20*/  IMAD.MOV.U32 R184, RZ, RZ, R154 ;  /* 0x000000ffffb87224 */ /* 0x000fe200078e009a */
[----:B------:R-:W-:Y:S01]  /*45d30*/  MOV R186, R107 ;  /* 0x0000006b00ba7202 */ /* 0x000fe20000000f00 */
[----:B------:R-:W-:Y:S01]  /*45d40*/  IMAD.MOV.U32 R177, RZ, RZ, R147 ;  /* 0x000000ffffb17224 */ /* 0x000fe200078e0093 */
[----:B------:R-:W-:Y:S01]  /*45d50*/  LDS R245, [R0+UR12+0x22800] ;  /* 0x0228000c00f57984 */ /* 0x000fe20008000800 */
        /* <DEDUP_REMOVED lines=9> */
[----:B------:R1:W-:Y:S01]  /*45df0*/  LDS R247, [R0+UR12+0x22c00] ;  /* 0x022c000c00f77984 */ /* 0x0003e20008000800 */
[----:B------:R-:W-:Y:S02]  /*45e00*/  IMAD.MOV.U32 R36, RZ, RZ, R54 ;  /* 0x000000ffff247224 */ /* 0x000fe400078e0036 */
[----:B------:R-:W-:Y:S01]  /*45e10*/  IMAD.MOV.U32 R54, RZ, RZ, R158 ;  /* 0x000000ffff367224 */ /* 0x000fe200078e009e */
[----:B------:R-:W-:Y:S01]  /*45e20*/  LDS R244, [R85+UR12+0x22800] ;  /* 0x0228000c55f47984 */ /* 0x000fe20008000800 */
[----:B-1----:R-:W-:-:S03]  /*45e30*/  IMAD.MOV.U32 R0, RZ, RZ, R55 ;  /* 0x000000ffff007224 */ /* 0x002fc600078e0037 */
[----:B------:R-:W1:Y:S01]  /*45e40*/  LDS R246, [R85+UR12+0x22c00] ;  /* 0x022c000c55f67984 */ /* 0x000e620008000800 */
[----:B------:R-:W-:Y:S01]  /*45e50*/  IMAD.MOV.U32 R55, RZ, RZ, R159 ;  /* 0x000000ffff377224 */ /* 0x000fe200078e009f */
[----:B--2---:R-:W-:Y:S01]  /*45e60*/  MOV R223, R43 ;  /* 0x0000002b00df7202 */ /* 0x004fe20000000f00 */
[----:B---3--:R-:W-:Y:S02]  /*45e70*/  IMAD.MOV.U32 R222, RZ, RZ, R42 ;  /* 0x000000ffffde7224 */ /* 0x008fe400078e002a */
[----:B----4-:R-:W-:Y:S01]  /*45e80*/  IMAD.MOV.U32 R221, RZ, RZ, R38 ;  /* 0x000000ffffdd7224 */ /* 0x010fe200078e0026 */
[----:B------:R-:W-:Y:S02]  /*45e90*/  MOV R220, R30 ;  /* 0x0000001e00dc7202 */ /* 0x000fe40000000f00 */
[----:B------:R-:W2:Y:S04]  /*45ea0*/  LDL.LU R30, [R1+0x2ccc] ;  /* 0x002ccc00011e7983 */ /* 0x000ea80000300800 */
[----:B------:R-:W3:Y:S04]  /*45eb0*/  LDL.LU R38, [R1+0x2cc8] ;  /* 0x002cc80001267983 */ /* 0x000ee80000300800 */
[----:B------:R-:W4:Y:S04]  /*45ec0*/  LDL.LU R42, [R1+0x2cc4] ;  /* 0x002cc400012a7983 */ /* 0x000f280000300800 */
[----:B------:R-:W4:Y:S04]  /*45ed0*/  LDL.LU R43, [R1+0x2cc0] ;  /* 0x002cc000012b7983 */ /* 0x000f280000300800 */
[----:B------:R-:W2:Y:S04]  /*45ee0*/  LDL.LU R96, [R1+0x5e0] ;  /* 0x0005e00001607983 */ /* 0x000ea80000300800 */
[----:B------:R-:W2:Y:S04]  /*45ef0*/  LDL.LU R97, [R1+0x5e4] ;  /* 0x0005e40001617983 */ /* 0x000ea80000300800 */
[----:B------:R-:W2:Y:S04]  /*45f00*/  LDL.LU R98, [R1+0x5e8] ;  /* 0x0005e80001627983 */ /* 0x000ea80000300800 */
[----:B------:R-:W2:Y:S01]  /*45f10*/  LDL.LU R99, [R1+0x5ec] ;  /* 0x0005ec0001637983 */ /* 0x000ea20000300800 */
        /* <DEDUP_REMOVED lines=11> */
[----:B------:R-:W-:Y:S02]  /*45fd0*/  IMAD.MOV.U32 R232, RZ, RZ, R46 ;  /* 0x000000ffffe87224 */ /* 0x000fe400078e002e */
        /* <DEDUP_REMOVED lines=31> */
[----:B------:R-:W3:Y:S01]  /*461d0*/  LDL.LU R159, [R1+0x2c40] ;  /* 0x002c4000019f7983 */ /* 0x000ee20000300800 */
[C---:B--2---:R-:W-:Y:S08]  /*461e0*/  HMMA.1688.F32.TF32 R232, R180.reuse, R102, R232 ;  /* 0x00000066b4e8723c */ /* 0x044ff000000810e8 */
[----:B------:R-:W-:Y:S11]  /*461f0*/  HMMA.1688.F32.TF32 R96, R180, R106, R96 ;  /* 0x0000006ab460723c */ /* 0x000ff60000081060 */
[----:B------:R-:W-:Y:S01]  /*46200*/  IMAD.MOV.U32 R33, RZ, RZ, R232 ;  /* 0x000000ffff217224 */ /* 0x000fe200078e00e8 */
[----:B------:R-:W-:Y:S01]  /*46210*/  MOV R29, R234 ;  /* 0x000000ea001d7202 */ /* 0x000fe20000000f00 */
[----:B------:R-:W-:-:S02]  /*46220*/  IMAD.MOV.U32 R32, RZ, RZ, R233 ;  /* 0x000000ffff207224 */ /* 0x000fc400078e00e9 */
[----:B------:R-:W-:Y:S02]  /*46230*/  IMAD.MOV.U32 R28, RZ, RZ, R235 ;  /* 0x000000ffff1c7224 */ /* 0x000fe400078e00eb */
[C---:B---3--:R-:W-:Y:S08]  /*46240*/  HMMA.1688.F32.TF32 R232, R180.reuse, R158, R228 ;  /* 0x0000009eb4e8723c */ /* 0x048ff000000810e4 */
[C---:B------:R-:W-:Y:S08]  /*46250*/  HMMA.1688.F32.TF32 R228, R180.reuse, R154, R224 ;  /* 0x0000009ab4e4723c */ /* 0x040ff000000810e0 */
[C---:B------:R-:W-:Y:S08]  /*46260*/  HMMA.1688.F32.TF32 R224, R180.reuse, R150, R220 ;  /* 0x00000096b4e0723c */ /* 0x040ff000000810dc */
[C---:B------:R-:W-:Y:S08]  /*46270*/  HMMA.1688.F32.TF32 R220, R180.reuse, R146, R216 ;  /* 0x00000092b4dc723c */ /* 0x040ff000000810d8 */
[C---:B------:R-:W-:Y:S01]  /*46280*/  HMMA.1688.F32.TF32 R216, R180.reuse, R142, R212 ;  /* 0x0000008eb4d8723c */ /* 0x040fe200000810d4 */
[----:B------:R-:W-:Y:S01]  /*46290*/  IMAD.MOV.U32 R21, RZ, RZ, R98 ;  /* 0x000000ffff157224 */ /* 0x000fe200078e0062 */
[----:B------:R-:W-:Y:S01]  /*462a0*/  MOV R20, R99 ;  /* 0x0000006300147202 */ /* 0x000fe20000000f00 */
[----:B------:R-:W-:Y:S01]  /*462b0*/  IMAD.MOV.U32 R24, RZ, RZ, R97 ;  /* 0x000000ffff187224 */ /* 0x000fe200078e0061 */
[----:B------:R-:W-:Y:S01]  /*462c0*/  MOV R25, R96 ;  /* 0x0000006000197202 */ /* 0x000fe20000000f00 */
[----:B------:R-:W2:Y:S03]  /*462d0*/  LDL.LU.64 R98, [R1+0x2c38] ;  /* 0x002c380001627983 */ /* 0x000ea60000300a00 */
[C---:B------:R-:W-:Y:S01]  /*462e0*/  HMMA.1688.F32.TF32 R212, R180.reuse, R138, R208 ;  /* 0x0000008ab4d4723c */ /* 0x040fe200000810d0 */
[----:B------:R-:W3:Y:S07]  /*462f0*/  LDL.LU.64 R96, [R1+0x2c30] ;  /* 0x002c300001607983 */ /* 0x000eee0000300a00 */
        /* <DEDUP_REMOVED lines=8> */
[----:B------:R-:W-:Y:S03]  /*46380*/  STL.64 [R1+0xa70], R224 ;  /* 0x000a70e001007387 */ /* 0x000fe60000100a00 */
[C---:B------:R-:W-:Y:S01]  /*46390*/  HMMA.1688.F32.TF32 R192, R180.reuse, R118, R188 ;  /* 0x00000076b4c0723c */ /* 0x040fe200000810bc */
[----:B------:R-:W-:Y:S04]  /*463a0*/  STL.64 [R1+0xa78], R226 ;  /* 0x000a78e201007387 */ /* 0x000fe80000100a00 */
[----:B------:R-:W-:Y:S03]  /*463b0*/  STL.64 [R1+0xa60], R220 ;  /* 0x000a60dc01007387 */ /* 0x000fe60000100a00 */
[----:B------:R-:W-:Y:S01]  /*463c0*/  HMMA.1688.F32.TF32 R188, R180, R114, R248 ;  /* 0x00000072b4bc723c */ /* 0x000fe200000810f8 */
        /* <DEDUP_REMOVED lines=11> */
[----:B------:R-:W-:-:S03]  /*46480*/  IMAD.MOV.U32 R248, RZ, RZ, R39 ;  /* 0x000000fffff87224 */ /* 0x000fc600078e0027 */
[----:B------:R-:W-:Y:S04]  /*46490*/  STL.64 [R1+0xa00], R196 ;  /* 0x000a00c401007387 */ /* 0x000fe80000100a00 */
[----:B------:R-:W-:Y:S04]  /*464a0*/  STL.64 [R1+0xa08], R198 ;  /* 0x000a08c601007387 */ /* 0x000fe80000100a00 */
[----:B------:R-:W-:Y:S01]  /*464b0*/  STL.64 [R1+0x9f0], R192 ;  /* 0x0009f0c001007387 */ /* 0x000fe20000100a00 */
[----:B------:R-:W-:-:S03]  /*464c0*/  MOV R249, R34 ;  /* 0x0000002200f97202 */ /* 0x000fc60000000f00 */
[----:B------:R-:W-:Y:S01]  /*464d0*/  STL.64 [R1+0x9f8], R194 ;  /* 0x0009f8c201007387 */ /* 0x000fe20000100a00 */
[----:B------:R-:W-:-:S03]  /*464e0*/  IMAD.MOV.U32 R250, RZ, RZ, R35 ;  /* 0x000000fffffa7224 */ /* 0x000fc600078e0023 */
[----:B------:R-:W2:Y:S04]  /*464f0*/  LDL.LU R39, [R1+0x2c2c] ;  /* 0x002c2c0001277983 */ /* 0x000ea80000300800 */
[----:B------:R-:W-:Y:S01]  /*46500*/  STL.64 [R1+0x9e0], R188 ;  /* 0x0009e0bc01007387 */ /* 0x000fe20000100a00 */
[----:B------:R-:W-:-:S03]  /*46510*/  IMAD.MOV.U32 R251, RZ, RZ, R31 ;  /* 0x000000fffffb7224 */ /* 0x000fc600078e001f */
[----:B------:R-:W-:Y:S04]  /*46520*/  STL.64 [R1+0x9e8], R190 ;  /* 0x0009e8be01007387 */ /* 0x000fe80000100a00 */
[----:B------:R-:W3:Y:S04]  /*46530*/  LDL.LU R34, [R1+0x2c28] ;  /* 0x002c280001227983 */ /* 0x000ee80000300800 */
[----:B------:R-:W3:Y:S04]  /*46540*/  LDL.LU R35, [R1+0x2c24] ;  /* 0x002c240001237983 */ /* 0x000ee80000300800 */
[----:B------:R-:W3:Y:S01]  /*46550*/  LDL.LU R31, [R1+0x2c20] ;  /* 0x002c2000011f7983 */ /* 0x000ee20000300800 */
[C---:B------:R-:W-:Y:S08]  /*46560*/  HMMA.1688.F32.TF32 R184, R180.reuse, R110, R184 ;  /* 0x0000006eb4b8723c */ /* 0x040ff000000810b8 */
[C---:B------:R-:W-:Y:S08]  /*46570*/  HMMA.1688.F32.TF32 R176, R180.reuse, R46, R176 ;  /* 0x0000002eb4b0723c */ /* 0x040ff000000810b0 */
[C---:B----4-:R-:W-:Y:S03]  /*46580*/  HMMA.1688.F32.TF32 R172, R180.reuse, R42, R172 ;  /* 0x0000002ab4ac723c */ /* 0x050fe600000810ac */
[----:B------:R4:W-:Y:S04]  /*46590*/  STL.64 [R1+0x9d0], R184 ;  /* 0x0009d0b801007387 */ /* 0x0009e80000100a00 */
[----:B------:R1:W-:Y:S04]  /*465a0*/  STL.64 [R1+0x9d8], R186 ;  /* 0x0009d8ba01007387 */ /* 0x0003e80000100a00 */
[----:B------:R1:W-:Y:S04]  /*465b0*/  STL.64 [R1+0x9c0], R176 ;  /* 0x0009c0b001007387 */ /* 0x0003e80000100a00 */
[----:B------:R2:W-:Y:S04]  /*465c0*/  STL.64 [R1+0x9c8], R178 ;  /* 0x0009c8b201007387 */ /* 0x0005e80000100a00 */
[----:B------:R-:W-:Y:S04]  /*465d0*/  STL.64 [R1+0x9b0], R172 ;  /* 0x0009b0ac01007387 */ /* 0x000fe80000100a00 */
[----:B------:R-:W-:Y:S01]  /*465e0*/  STL.64 [R1+0x9b8], R174 ;  /* 0x0009b8ae01007387 */ /* 0x000fe20000100a00 */
[----:B----4-:R-:W-:Y:S01]  /*465f0*/  MOV R185, R26 ;  /* 0x0000001a00b97202 */ /* 0x010fe20000000f00 */
[----:B-1----:R-:W-:Y:S01]  /*46600*/  IMAD.MOV.U32 R186, RZ, RZ, R27 ;  /* 0x000000ffffba7224 */ /* 0x002fe200078e001b */
[C---:B--2---:R-:W-:Y:S08]  /*46610*/  HMMA.1688.F32.TF32 R168, R180.reuse, R38, R168 ;  /* 0x00000026b4a8723c */ /* 0x044ff000000810a8 */
[C---:B---3--:R-:W-:Y:S08]  /*46620*/  HMMA.1688.F32.TF32 R52, R180.reuse, R34, R52 ;  /* 0x00000022b434723c */ /* 0x048ff00000081034 */
[C---:B------:R-:W-:Y:S03]  /*46630*/  HMMA.1688.F32.TF32 R48, R180.reuse, R30, R48 ;  /* 0x0000001eb430723c */ /* 0x040fe60000081030 */
[----:B------:R-:W-:Y:S04]  /*46640*/  STL.64 [R1+0x9a0], R168 ;  /* 0x0009a0a801007387 */ /* 0x000fe80000100a00 */
[----:B------:R-:W-:Y:S04]  /*46650*/  STL.64 [R1+0x9a8], R170 ;  /* 0x0009a8aa01007387 */ /* 0x000fe80000100a00 */
[----:B------:R-:W2:Y:S04]  /*46660*/  LDL.LU R188, [R1+0x460] ;  /* 0x0004600001bc7983 */ /* 0x000ea80000300800 */
[----:B------:R1:W-:Y:S04]  /*46670*/  STL.64 [R1+0x990], R52 ;  /* 0x0009903401007387 */ /* 0x0003e80000100a00 */
[----:B------:R-:W-:Y:S04]  /*46680*/  STL.64 [R1+0x998], R54 ;  /* 0x0009983601007387 */ /* 0x000fe80000100a00 */
[----:B------:R-:W-:Y:S04]  /*46690*/  STL.64 [R1+0x980], R48 ;  /* 0x0009803001007387 */ /* 0x000fe80000100a00 */
        /* <DEDUP_REMOVED lines=19> */
[----:B------:R-:W2:Y:S04]  /*467d0*/  LDL.LU R187, [R1+0x45c] ;  /* 0x00045c0001bb7983 */ /* 0x000ea80000300800 */
[----:B------:R-:W2:Y:S04]  /*467e0*/  LDL.LU R176, [R1+0x330] ;  /* 0x0003300001b07983 */ /* 0x000ea80000300800 */
[----:B------:R-:W2:Y:S04]  /*467f0*/  LDL.LU R177, [R1+0x334] ;  /* 0x0003340001b17983 */ /* 0x000ea80000300800 */
[----:B------:R-:W2:Y:S04]  /*46800*/  LDL.LU R178, [R1+0x338] ;  /* 0x0003380001b27983 */ /* 0x000ea80000300800 */
[----:B------:R-:W2:Y:S04]  /*46810*/  LDL.LU R179, [R1+0x33c] ;  /* 0x00033c0001b37983 */ /* 0x000ea80000300800 */
[----:B-1----:R-:W2:Y:S01]  /*46820*/  LDL.LU R52, [R1+0x430] ;  /* 0x0004300001347983 */ /* 0x002ea20000300800 */
[----:B------:R-:W-:Y:S01]  /*46830*/  IMAD.MOV.U32 R169, RZ, RZ, R10 ;  /* 0x000000ffffa97224 */ /* 0x000fe200078e000a */
[----:B------:R-:W-:Y:S01]  /*46840*/  MOV R170, R14 ;  /* 0x0000000e00aa7202 */ /* 0x000fe20000000f00 */
[----:B------:R-:W-:Y:S01]  /*46850*/  IMAD.MOV.U32 R171, RZ, RZ, R18 ;  /* 0x000000ffffab7224 */ /* 0x000fe200078e0012 */
[----:B---3--:R-:W-:Y:S01]  /*46860*/  HMMA.1688.F32.TF32 R48, R180, R26, R248 ;  /* 0x0000001ab430723c */ /* 0x008fe200000810f8 */
[----:B------:R-:W-:-:S15]  /*46870*/  MOV R248, R11 ;  /* 0x0000000b00f87202 */ /* 0x000fde0000000f00 */
[----:B------:R-:W-:-:S03]  /*46880*/  NOP ;  /* 0x0000000000007918 */ /* 0x000fc60000000000 */
[----:B------:R1:W-:Y:S04]  /*46890*/  STL.64 [R1+0x970], R48 ;  /* 0x0009703001007387 */ /* 0x0003e80000100a00 */
[----:B------:R3:W-:Y:S04]  /*468a0*/  STL.64 [R1+0x978], R50 ;  /* 0x0009783201007387 */ /* 0x0007e80000100a00 */
[----:B------:R-:W4:Y:S04]  /*468b0*/  LDL.LU R53, [R1+0x434] ;  /* 0x0004340001357983 */ /* 0x000f280000300800 */
[----:B------:R-:W4:Y:S04]  /*468c0*/  LDL.LU R54, [R1+0x438] ;  /* 0x0004380001367983 */ /* 0x000f280000300800 */
[----:B------:R-:W4:Y:S04]  /*468d0*/  LDL.LU R55, [R1+0x43c] ;  /* 0x00043c0001377983 */ /* 0x000f280000300800 */
[----:B------:R-:W4:Y:S04]  /*468e0*/  LDL.LU R172, [R1+0x3b0] ;  /* 0x0003b00001ac7983 */ /* 0x000f280000300800 */
[----:B------:R-:W4:Y:S04]  /*468f0*/  LDL.LU R173, [R1+0x3b4] ;  /* 0x0003b40001ad7983 */ /* 0x000f280000300800 */
[----:B------:R-:W4:Y:S04]  /*46900*/  LDL.LU R174, [R1+0x3b8] ;  /* 0x0003b80001ae7983 */ /* 0x000f280000300800 */
[----:B------:R-:W4:Y:S01]  /*46910*/  LDL.LU R175, [R1+0x3bc] ;  /* 0x0003bc0001af7983 */ /* 0x000f220000300800 */
[----:B-1----:R-:W-:-:S03]  /*46920*/  IMAD.MOV.U32 R48, RZ, RZ, R19 ;  /* 0x000000ffff307224 */ /* 0x002fc600078e0013 */
[----:B------:R-:W4:Y:S01]  /*46930*/  LDL.LU R168, [R1+0x440] ;  /* 0x0004400001a87983 */ /* 0x000f220000300800 */
[----:B------:R-:W-:-:S03]  /*46940*/  MOV R49, R22 ;  /* 0x0000001600317202 */ /* 0x000fc60000000f00 */
[----:B------:R-:W4:Y:S01]  /*46950*/  LDL.LU R10, [R1+0x2c14] ;  /* 0x002c1400010a7983 */ /* 0x000f220000300800 */
[----:B---3--:R-:W-:-:S03]  /*46960*/  IMAD.MOV.U32 R50, RZ, RZ, R23 ;  /* 0x000000ffff327224 */ /* 0x008fc600078e0017 */
[----:B------:R-:W3:Y:S01]  /*46970*/  LDL.LU R14, [R1+0x2c10] ;  /* 0x002c1000010e7983 */ /* 0x000ee20000300800 */
[----:B------:R-:W-:-:S03]  /*46980*/  IMAD.MOV.U32 R51, RZ, RZ, R15 ;  /* 0x000000ffff337224 */ /* 0x000fc600078e000f */
[----:B------:R-:W3:Y:S04]  /*46990*/  LDL.LU R18, [R1+0x2c0c] ;  /* 0x002c0c0001127983 */ /* 0x000ee80000300800 */
[----:B------:R-:W3:Y:S04]  /*469a0*/  LDL.LU R19, [R1+0x2c08] ;  /* 0x002c080001137983 */ /* 0x000ee80000300800 */
[----:B------:R-:W3:Y:S04]  /*469b0*/  LDL.LU R22, [R1+0x2c04] ;  /* 0x002c040001167983 */ /* 0x000ee80000300800 */
[----:B------:R-:W3:Y:S04]  /*469c0*/  LDL.LU R23, [R1+0x2c00] ;  /* 0x002c000001177983 */ /* 0x000ee80000300800 */
[----:B------:R-:W3:Y:S04]  /*469d0*/  LDL.LU R15, [R1+0x2bfc] ;  /* 0x002bfc00010f7983 */ /* 0x000ee80000300800 */
[----:B------:R-:W3:Y:S01]  /*469e0*/  LDL.LU R11, [R1+0x2bf8] ;  /* 0x002bf800010b7983 */ /* 0x000ee20000300800 */
[----:B------:R-:W-:-:S02]  /*469f0*/  IMAD.MOV.U32 R250, RZ, RZ, R6 ;  /* 0x000000fffffa7224 */ /* 0x000fc400078e0006 */
[----:B------:R-:W-:Y:S01]  /*46a00*/  IMAD.MOV.U32 R251, RZ, RZ, R7 ;  /* 0x000000fffffb7224 */ /* 0x000fe200078e0007 */
[----:B------:R-:W3:Y:S04]  /*46a10*/  LDL.LU R249, [R1+0x414] ;  /* 0x0004140001f97983 */ /* 0x000ee80000300800 */
[----:B------:R-:W3:Y:S04]  /*46a20*/  LDL.LU R6, [R1+0x2bf4] ;  /* 0x002bf40001067983 */ /* 0x000ee80000300800 */
[----:B------:R-:W3:Y:S01]  /*46a30*/  LDL.LU R7, [R1+0x2bf0] ;  /* 0x002bf00001077983 */ /* 0x000ee20000300800 */
[----:B--2---:R-:W-:-:S15]  /*46a40*/  HMMA.1688.F32.TF32 R176, R244, R86, R176 ;  /* 0x00000056f4b0723c */ /* 0x004fde00000810b0 */
[----:B------:R-:W-:-:S04]  /*46a50*/  NOP ;  /* 0x0000000000007918 */ /* 0x000fc80000000000 */
[----:B------:R-:W-:Y:S01]  /*46a60*/  IMAD.MOV.U32 R100, RZ, RZ, R176 ;  /* 0x000000ffff647224 */ /* 0x000fe200078e00b0 */
[----:B------:R-:W-:Y:S01]  /*46a70*/  MOV R85, R177 ;  /* 0x000000b100557202 */ /* 0x000fe20000000f00 */
[----:B------:R-:W-:Y:S02]  /*46a80*/  IMAD.MOV.U32 R84, RZ, RZ, R178 ;  /* 0x000000ffff547224 */ /* 0x000fe400078e00b2 */
[----:B------:R-:W-:Y:S01]  /*46a90*/  IMAD.MOV.U32 R81, RZ, RZ, R179 ;  /* 0x000000ffff517224 */ /* 0x000fe200078e00b3 */
[C---:B----4-:R-:W-:Y:S08]  /*46aa0*/  HMMA.1688.F32.TF32 R52, R244.reuse, R74, R52 ;  /* 0x0000004af434723c */ /* 0x050ff00000081034 */
[----:B------:R-:W-:Y:S08]  /*46ab0*/  HMMA.1688.F32.TF32 R168, R244, R78, R168 ;  /* 0x0000004ef4a8723c */ /* 0x000ff000000810a8 */
[C---:B---3--:R-:W-:Y:S08]  /*46ac0*/  HMMA.1688.F32.TF32 R196, R180.reuse, R18, R196 ;  /* 0x00000012b4c4723c */ /* 0x048ff000000810c4 */
[C---:B------:R-:W-:Y:S08]  /*46ad0*/  HMMA.1688.F32.TF32 R200, R180.reuse, R22, R200 ;  /* 0x00000016b4c8723c */ /* 0x040ff000000810c8 */
[C---:B------:R-:W-:Y:S08]  /*46ae0*/  HMMA.1688.F32.TF32 R188, R180.reuse, R10, R188 ;  /* 0x0000000ab4bc723c */ /* 0x040ff000000810bc */
[C---:B------:R-:W-:Y:S08]  /*46af0*/  HMMA.1688.F32.TF32 R192, R180.reuse, R14, R192 ;  /* 0x0000000eb4c0723c */ /* 0x040ff000000810c0 */
[----:B------:R-:W-:Y:S01]  /*46b00*/  HMMA.1688.F32.TF32 R180, R180, R6, R184 ;  /* 0x00000006b4b4723c */ /* 0x000fe200000810b8 */
[----:B------:R-:W-:Y:S02]  /*46b10*/  STL.64 [R1+0x960], R200 ;  /* 0x000960c801007387 */ /* 0x000fe40000100a00 */
[----:B------:R-:W-:-:S02]  /*46b20*/  IMAD.MOV.U32 R133, RZ, RZ, R189 ;  /* 0x000000ffff857224 */ /* 0x000fc400078e00bd */
[----:B------:R-:W-:Y:S01]  /*46b30*/  STL.64 [R1+0x968], R202 ;  /* 0x000968ca01007387 */ /* 0x000fe20000100a00 */
[----:B------:R-:W-:-:S03]  /*46b40*/  MOV R132, R188 ;  /* 0x000000bc00847202 */ /* 0x000fc60000000f00 */
[----:B------:R-:W-:Y:S04]  /*46b50*/  STL.64 [R1+0x950], R196 ;  /* 0x000950c401007387 */ /* 0x000fe80000100a00 */
[----:B------:R-:W-:Y:S04]  /*46b60*/  STL.64 [R1+0x958], R198 ;  /* 0x000958c601007387 */ /* 0x000fe80000100a00 */
[----:B------:R-:W-:Y:S04]  /*46b70*/  STL.64 [R1+0x940], R192 ;  /* 0x000940c001007387 */ /* 0x000fe80000100a00 */
[----:B------:R-:W-:Y:S04]  /*46b80*/  STL.64 [R1+0x948], R194 ;  /* 0x000948c201007387 */ /* 0x000fe80000100a00 */
[----:B------:R-:W-:Y:S04]  /*46b90*/  STL.64 [R1+0x938], R190 ;  /* 0x000938be01007387 */ /* 0x000fe80000100a00 */
[----:B------:R1:W-:Y:S04]  /*46ba0*/  STL [R1+0x29f4], R133 ;  /* 0x0029f48501007387 */ /* 0x0003e80000100800 */
[----:B------:R2:W-:Y:S04]  /*46bb0*/  STL [R1+0x29f0], R132 ;  /* 0x0029f08401007387 */ /* 0x0005e80000100800 */
[----:B------:R-:W-:Y:S04]  /*46bc0*/  STL.64 [R1+0x920], R180 ;  /* 0x000920b401007387 */ /* 0x000fe80000100a00 */
[----:B------:R-:W-:Y:S01]  /*46bd0*/  STL.64 [R1+0x928], R182 ;  /* 0x000928b601007387 */ /* 0x000fe20000100a00 */
[----:B-1----:R-:W-:-:S03]  /*46be0*/  IMAD.MOV.U32 R133, RZ, RZ, R54 ;  /* 0x000000ffff857224 */ /* 0x002fc600078e0036 */
[----:B------:R-:W-:Y:S01]  /*46bf0*/  STL.64 [R1+0x910], R168 ;  /* 0x000910a801007387 */ /* 0x000fe20000100a00 */
[----:B--2---:R-:W-:-:S03]  /*46c00*/  IMAD.MOV.U32 R132, RZ, RZ, R55 ;  /* 0x000000ffff847224 */ /* 0x004fc600078e0037 */
[----:B------:R-:W-:Y:S01]  /*46c10*/  STL.64 [R1+0x918], R170 ;  /* 0x000918aa01007387 */ /* 0x000fe20000100a00 */
[C---:B------:R-:W-:Y:S03]  /*46c20*/  HMMA.1688.F32.TF32 R172, R244.reuse, R82, R172 ;  /* 0x00000052f4ac723c */ /* 0x040fe600000810ac */
[----:B------:R1:W-:Y:S04]  /*46c30*/  STL.64 [R1+0x900], R52 ;  /* 0x0009003401007387 */ /* 0x0003e80000100a00 */
[----:B------:R-:W-:Y:S04]  /*46c40*/  LDS R181, [R72+UR12+0x22880] ;  /* 0x0228800c48b57984 */ /* 0x000fe80008000800 */
[----:B------:R2:W-:Y:S01]  /*46c50*/  LDS R183, [R72+UR12+0x22c80] ;  /* 0x022c800c48b77984 */ /* 0x0005e20008000800 */
[C---:B-1----:R-:W-:Y:S03]  /*46c60*/  HMMA.1688.F32.TF32 R52, R244.reuse, R70, R48 ;  /* 0x00000046f434723c */ /* 0x042fe60000081030 */
[----:B------:R-:W-:Y:S04]  /*46c70*/  LDS R180, [R3+UR12+0x22880] ;  /* 0x0228800c03b47984 */ /* 0x000fe80008000800 */
[----:B------:R-:W1:Y:S01]  /*46c80*/  LDS R182, [R3+UR12+0x22c80] ;  /* 0x022c800c03b67984 */ /* 0x000e620008000800 */
[----:B------:R-:W-:Y:S03]  /*46c90*/  HMMA.1688.F32.TF32 R48, R244, R66, R248 ;  /* 0x00000042f430723c */ /* 0x000fe600000810f8 */
[----:B------:R3:W-:Y:S01]  /*46ca0*/  STL [R1+0x29fc], R133 ;  /* 0x0029fc8501007387 */ /* 0x0007e20000100800 */
[----:B--2---:R-:W-:-:S03]  /*46cb0*/  MOV R72, R172 ;  /* 0x000000ac00487202 */ /* 0x004fc60000000f00 */
[----:B------:R2:W-:Y:S01]  /*46cc0*/  STL [R1+0x29f8], R132 ;  /* 0x0029f88401007387 */ /* 0x0005e20000100800 */
[----:B------:R-:W-:-:S03]  /*46cd0*/  IMAD.MOV.U32 R69, RZ, RZ, R173 ;  /* 0x000000ffff457224 */ /* 0x000fc600078e00ad */
[----:B------:R-:W-:Y:S01]  /*46ce0*/  STL.64 [R1+0x8f0], R52 ;  /* 0x0008f03401007387 */ /* 0x000fe20000100a00 */
[----:B------:R-:W-:-:S03]  /*46cf0*/  IMAD.MOV.U32 R68, RZ, RZ, R174 ;  /* 0x000000ffff447224 */ /* 0x000fc600078e00ae */
[----:B------:R-:W-:Y:S01]  /*46d00*/  STL.64 [R1+0x8f8], R54 ;  /* 0x0008f83601007387 */ /* 0x000fe20000100a00 */
[----:B------:R-:W-:-:S03]  /*46d10*/  MOV R65, R175 ;  /* 0x000000af00417202 */ /* 0x000fc60000000f00 */
[----:B------:R4:W-:Y:S04]  /*46d20*/  STL.64 [R1+0x8e8], R50 ;  /* 0x0008e83201007387 */ /* 0x0009e80000100a00 */
        /* <DEDUP_REMOVED lines=36> */
[----:B---3--:R-:W-:-:S03]  /*46f70*/  MOV R133, R48 ;  /* 0x0000003000857202 */ /* 0x008fc60000000f00 */
[----:B------:R-:W3:Y:S01]  /*46f80*/  LDL.LU R232, [R1+0x3d0] ;  /* 0x0003d00001e87983 */ /* 0x000ee20000300800 */
[----:B--2---:R-:W-:-:S03]  /*46f90*/  IMAD.MOV.U32 R132, RZ, RZ, R49 ;  /* 0x000000ffff847224 */ /* 0x004fc600078e0031 */
[----:B------:R-:W3:Y:S04]  /*46fa0*/  LDL.LU R233, [R1+0x3d4] ;  /* 0x0003d40001e97983 */ /* 0x000ee80000300800 */
[----:B------:R-:W3:Y:S04]  /*46fb0*/  LDL.LU R234, [R1+0x3d8] ;  /* 0x0003d80001ea7983 */ /* 0x000ee80000300800 */
[----:B------:R-:W3:Y:S04]  /*46fc0*/  LDL.LU R235, [R1+0x3dc] ;  /* 0x0003dc0001eb7983 */ /* 0x000ee80000300800 */
[----:B------:R-:W2:Y:S04]  /*46fd0*/  LDL.LU R48, [R1+0x3f0] ;  /* 0x0003f00001307983 */ /* 0x000ea80000300800 */
[----:B------:R-:W2:Y:S04]  /*46fe0*/  LDL.LU R49, [R1+0x3f4] ;  /* 0x0003f40001317983 */ /* 0x000ea80000300800 */
[----:B----4-:R-:W2:Y:S04]  /*46ff0*/  LDL.LU R50, [R1+0x3f8] ;  /* 0x0003f80001327983 */ /* 0x010ea80000300800 */
[----:B------:R-:W2:Y:S04]  /*47000*/  LDL.LU R51, [R1+0x3fc] ;  /* 0x0003fc0001337983 */ /* 0x000ea80000300800 */
        /* <DEDUP_REMOVED lines=32> */
[----:B------:R1:W-:Y:S04]  /*47210*/  STL [R1+0x2a04], R133 ;  /* 0x002a048501007387 */ /* 0x0003e80000100800 */
[----:B------:R1:W-:Y:S01]  /*47220*/  STL [R1+0x2a00], R132 ;  /* 0x002a008401007387 */ /* 0x0003e20000100800 */
[C---:B--2---:R-:W-:Y:S08]  /*47230*/  HMMA.1688.F32.TF32 R48, R244.reuse, R102, R48 ;  /* 0x00000066f430723c */ /* 0x044ff00000081030 */
[C---:B----4-:R-:W-:Y:S11]  /*47240*/  HMMA.1688.F32.TF32 R52, R244.reuse, R106, R52 ;  /* 0x0000006af434723c */ /* 0x050ff60000081034 */
[----:B-1----:R-:W-:Y:S01]  /*47250*/  IMAD.MOV.U32 R133, RZ, RZ, R50 ;  /* 0x000000ffff857224 */ /* 0x002fe200078e0032 */
[----:B---3--:R-:W-:Y:S07]  /*47260*/  HMMA.1688.F32.TF32 R248, R244, R158, R248 ;  /* 0x0000009ef4f8723c */ /* 0x008fee00000810f8 */
[----:B------:R-:W-:Y:S01]  /*47270*/  STL.64 [R1+0x8d0], R52 ;  /* 0x0008d03401007387 */ /* 0x000fe20000100a00 */
[----:B------:R-:W-:-:S03]  /*47280*/  MOV R132, R51 ;  /* 0x0000003300847202 */ /* 0x000fc60000000f00 */
[----:B------:R1:W-:Y:S04]  /*47290*/  STL.64 [R1+0x8d8], R54 ;  /* 0x0008d83601007387 */ /* 0x0003e80000100a00 */
[----:B-1----:R-:W2:Y:S04]  /*472a0*/  LDL.LU.64 R54, [R1+0x2be8] ;  /* 0x002be80001367983 */ /* 0x002ea80000300a00 */
[----:B------:R-:W2:Y:S04]  /*472b0*/  LDL.LU.64 R52, [R1+0x2be0] ;  /* 0x002be00001347983 */ /* 0x000ea80000300a00 */
[----:B------:R1:W-:Y:S04]  /*472c0*/  STL.64 [R1+0x8c0], R48 ;  /* 0x0008c03001007387 */ /* 0x0003e80000100a00 */
[----:B------:R-:W3:Y:S04]  /*472d0*/  LDL.LU.64 R50, [R1+0x2bd8] ;  /* 0x002bd80001327983 */ /* 0x000ee80000300a00 */
[----:B-1----:R-:W3:Y:S04]  /*472e0*/  LDL.LU.64 R48, [R1+0x2bd0] ;  /* 0x002bd00001307983 */ /* 0x002ee80000300a00 */
[----:B------:R-:W-:Y:S04]  /*472f0*/  STL [R1+0x2a0c], R133 ;  /* 0x002a0c8501007387 */ /* 0x000fe80000100800 */
[----:B------:R-:W-:Y:S04]  /*47300*/  STL [R1+0x2a08], R132 ;  /* 0x002a088401007387 */ /* 0x000fe80000100800 */
[----:B------:R-:W-:Y:S04]  /*47310*/  STL.64 [R1+0x8b0], R248 ;  /* 0x0008b0f801007387 */ /* 0x000fe80000100a00 */
[----:B------:R1:W-:Y:S04]  /*47320*/  STL.64 [R1+0x8b8], R250 ;  /* 0x0008b8fa01007387 */ /* 0x0003e80000100a00 */
[----:B-1----:R-:W4:Y:S04]  /*47330*/  LDL.LU.64 R250, [R1+0x2bc8] ;  /* 0x002bc80001fa7983 */ /* 0x002f280000300a00 */
[----:B------:R-:W4:Y:S01]  /*47340*/  LDL.LU.64 R248, [R1+0x2bc0] ;  /* 0x002bc00001f87983 */ /* 0x000f220000300a00 */
[C---:B------:R-:W-:Y:S08]  /*47350*/  HMMA.1688.F32.TF32 R232, R244.reuse, R154, R232 ;  /* 0x0000009af4e8723c */ /* 0x040ff000000810e8 */
[C---:B------:R-:W-:Y:S08]  /*47360*/  HMMA.1688.F32.TF32 R228, R244.reuse, R150, R228 ;  /* 0x00000096f4e4723c */ /* 0x040ff000000810e4 */
[----:B------:R-:W-:Y:S03]  /*47370*/  HMMA.1688.F32.TF32 R224, R244, R146, R224 ;  /* 0x00000092f4e0723c */ /* 0x000fe600000810e0 */
[----:B------:R-:W-:-:S02]  /*47380*/  IMAD.MOV.U32 R133, RZ, RZ, R232 ;  /* 0x000000ffff857224 */ /* 0x000fc400078e00e8 */
[----:B------:R-:W-:Y:S01]  /*47390*/  IMAD.MOV.U32 R132, RZ, RZ, R233 ;  /* 0x000000ffff847224 */ /* 0x000fe200078e00e9 */
[----:B------:R-:W-:Y:S04]  /*473a0*/  STL.64 [R1+0x8a8], R234 ;  /* 0x0008a8ea01007387 */ /* 0x000fe80000100a00 */
[----:B------:R1:W-:Y:S04]  /*473b0*/  STL [R1+0x2a14], R133 ;  /* 0x002a148501007387 */ /* 0x0003e80000100800 */
[----:B------:R1:W-:Y:S04]  /*473c0*/  STL [R1+0x2a10], R132 ;  /* 0x002a108401007387 */ /* 0x0003e80000100800 */
[----:B------:R-:W-:Y:S01]  /*473d0*/  STL.64 [R1+0x890], R228 ;  /* 0x000890e401007387 */ /* 0x000fe20000100a00 */
[----:B-1----:R-:W-:-:S03]  /*473e0*/  MOV R133, R226 ;  /* 0x000000e200857202 */ /* 0x002fc60000000f00 */
[----:B------:R-:W-:Y:S01]  /*473f0*/  STL.64 [R1+0x898], R230 ;  /* 0x000898e601007387 */ /* 0x000fe20000100a00 */
[----:B------:R-:W-:-:S03]  /*47400*/  IMAD.MOV.U32 R132, RZ, RZ, R227 ;  /* 0x000000ffff847224 */ /* 0x000fc600078e00e3 */
        /* <DEDUP_REMOVED lines=38> */
[----:B------:R1:W-:Y:S04]  /*47670*/  STL.64 [R1+0x460], R172 ;  /* 0x000460ac01007387 */ /* 0x0003e80000100a00 */
[----:B------:R2:W-:Y:S01]  /*47680*/  STL.64 [R1+0x468], R174 ;  /* 0x000468ae01007387 */ /* 0x0005e20000100a00 */
[----:B-1----:R-:W-:-:S02]  /*47690*/  IMAD.MOV.U32 R176, RZ, RZ, R60 ;  /* 0x000000ffffb07224 */ /* 0x002fc400078e003c */
[----:B------:R-:W-:Y:S01]  /*476a0*/  IMAD.MOV.U32 R177, RZ, RZ, R90 ;  /* 0x000000ffffb17224 */ /* 0x000fe200078e005a */
[----:B------:R-:W-:Y:S01]  /*476b0*/  MOV R172, R95 ;  /* 0x0000005f00ac7202 */ /* 0x000fe20000000f00 */
[C---:B--2---:R-:W-:Y:S08]  /*476c0*/  HMMA.1688.F32.TF32 R52, R244.reuse, R22, R52 ;  /* 0x00000016f434723c */ /* 0x044ff00000081034 */
[----:B---3--:R-:W-:Y:S01]  /*476d0*/  HMMA.1688.F32.TF32 R48, R244, R26, R48 ;  /* 0x0000001af430723c */ /* 0x008fe20000081030 */
[----:B------:R-:W-:-:S07]  /*476e0*/  IMAD.MOV.U32 R173, RZ, RZ, R94 ;  /* 0x000000ffffad7224 */ /* 0x000fce00078e005e */
[----:B----4-:R-:W-:Y:S01]  /*476f0*/  HMMA.1688.F32.TF32 R168, R244, R30, R248 ;  /* 0x0000001ef4a8723c */ /* 0x010fe200000810f8 */
[----:B------:R-:W-:Y:S01]  /*47700*/  IMAD.MOV.U32 R174, RZ, RZ, R93 ;  /* 0x000000ffffae7224 */ /* 0x000fe200078e005d */
[----:B------:R-:W-:Y:S01]  /*47710*/  MOV R175, R92 ;  /* 0x0000005c00af7202 */ /* 0x000fe20000000f00 */
[----:B------:R-:W-:Y:S01]  /*47720*/  IMAD.MOV.U32 R179, RZ, RZ, R88 ;  /* 0x000000ffffb37224 */ /* 0x000fe200078e0058 */
[----:B------:R-:W-:-:S15]  /*47730*/  MOV R178, R89 ;  /* 0x0000005900b27202 */ /* 0x000fde0000000f00 */
[----:B------:R-:W-:Y:S01]  /*47740*/  MOV R149, R169 ;  /* 0x000000a900957202 */ /* 0x000fe20000000f00 */
[----:B------:R-:W-:Y:S01]  /*47750*/  IMAD.MOV.U32 R148, RZ, RZ, R168 ;  /* 0x000000ffff947224 */ /* 0x000fe200078e00a8 */
[----:B------:R1:W-:Y:S04]  /*47760*/  STL.64 [R1+0x488], R170 ;  /* 0x000488aa01007387 */ /* 0x0003e80000100a00 */
[----:B------:R-:W-:Y:S04]  /*47770*/  STL [R1+0x29dc], R149 ;  /* 0x0029dc9501007387 */ /* 0x000fe80000100800 */
[----:B------:R-:W-:Y:S04]  /*47780*/  STL [R1+0x29d8], R148 ;  /* 0x0029d89401007387 */ /* 0x000fe80000100800 */
[----:B------:R-:W-:Y:S04]  /*47790*/  STL.64 [R1+0x4c0], R48 ;  /* 0x0004c03001007387 */ /* 0x000fe80000100a00 */
[----:B------:R-:W-:Y:S04]  /*477a0*/  STL.64 [R1+0x4c8], R50 ;  /* 0x0004c83201007387 */ /* 0x000fe80000100a00 */
[----:B------:R2:W-:Y:S04]  /*477b0*/  STL.64 [R1+0x4e8], R54 ;  /* 0x0004e83601007387 */ /* 0x0005e80000100a00 */
[----:B------:R-:W3:Y:S04]  /*477c0*/  LDL.LU R95, [R1+0x2bbc] ;  /* 0x002bbc00015f7983 */ /* 0x000ee80000300800 */
[----:B------:R-:W4:Y:S04]  /*477d0*/  LDL.LU R94, [R1+0x2bb8] ;  /* 0x002bb800015e7983 */ /* 0x000f280000300800 */
[----:B------:R-:W2:Y:S04]  /*477e0*/  LDL.LU R93, [R1+0x2bb4] ;  /* 0x002bb400015d7983 */ /* 0x000ea80000300800 */
        /* <DEDUP_REMOVED lines=12> */
[----:B------:R-:W-:-:S03]  /*478b0*/  IMAD.MOV.U32 R193, RZ, RZ, R97 ;  /* 0x000000ffffc17224 */ /* 0x000fc600078e0061 */
[----:B------:R-:W2:Y:S01]  /*478c0*/  LDL.LU R162, [R1+0x2b94] ;  /* 0x002b940001a27983 */ /* 0x000ea20000300800 */
[----:B------:R-:W-:-:S03]  /*478d0*/  IMAD.MOV.U32 R194, RZ, RZ, R98 ;  /* 0x000000ffffc27224 */ /* 0x000fc600078e0062 */
[----:B------:R-:W2:Y:S01]  /*478e0*/  LDL.LU R163, [R1+0x2b90] ;  /* 0x002b900001a37983 */ /* 0x000ea20000300800 */
[----:B------:R-:W-:-:S03]  /*478f0*/  MOV R195, R99 ;  /* 0x0000006300c37202 */ /* 0x000fc60000000f00 */
[----:B------:R-:W2:Y:S04]  /*47900*/  LDL.LU R96, [R1+0x2b8c] ;  /* 0x002b8c0001607983 */ /* 0x000ea80000300800 */
[----:B------:R-:W2:Y:S04]  /*47910*/  LDL.LU R97, [R1+0x2b88] ;  /* 0x002b880001617983 */ /* 0x000ea80000300800 */
[----:B------:R-:W2:Y:S04]  /*47920*/  LDL.LU R98, [R1+0x2b84] ;  /* 0x002b840001627983 */ /* 0x000ea80000300800 */
[----:B------:R-:W2:Y:S01]  /*47930*/  LDL.LU R99, [R1+0x2b80] ;  /* 0x002b800001637983 */ /* 0x000ea20000300800 */
[----:B------:R-:W-:Y:S01]  /*47940*/  MOV R188, R56 ;  /* 0x0000003800bc7202 */ /* 0x000fe20000000f00 */
[----:B------:R-:W-:Y:S01]  /*47950*/  IMAD.MOV.U32 R189, RZ, RZ, R57 ;  /* 0x000000ffffbd7224 */ /* 0x000fe200078e0039 */
[----:B------:R-:W-:Y:S01]  /*47960*/  MOV R191, R59 ;  /* 0x0000003b00bf7202 */ /* 0x000fe20000000f00 */
[----:B------:R-:W-:-:S02]  /*47970*/  IMAD.MOV.U32 R190, RZ, RZ, R58 ;  /* 0x000000ffffbe7224 */ /* 0x000fc400078e003a */
[----:B------:R-:W-:Y:S01]  /*47980*/  IMAD.MOV.U32 R168, RZ, RZ, R61 ;  /* 0x000000ffffa87224 */ /* 0x000fe200078e003d */
[----:B-1----:R-:W-:Y:S01]  /*47990*/  MOV R170, R63 ;  /* 0x0000003f00aa7202 */ /* 0x002fe20000000f00 */
[----:B------:R-:W-:Y:S02]  /*479a0*/  IMAD.MOV.U32 R169, RZ, RZ, R62 ;  /* 0x000000ffffa97224 */ /* 0x000fe400078e003e */
[----:B------:R-:W-:Y:S02]  /*479b0*/  IMAD.MOV.U32 R171, RZ, RZ, R91 ;  /* 0x000000ffffab7224 */ /* 0x000fe400078e005b */
[----:B---3--:R-:W-:Y:S01]  /*479c0*/  IMAD.MOV.U32 R199, RZ, RZ, R95 ;  /* 0x000000ffffc77224 */ /* 0x008fe200078e005f */
[----:B----4-:R-:W-:Y:S01]  /*479d0*/  MOV R198, R94 ;  /* 0x0000005e00c67202 */ /* 0x010fe20000000f00 */
[----:B--2---:R-:W-:Y:S02]  /*479e0*/  IMAD.MOV.U32 R197, RZ, RZ, R93 ;  /* 0x000000ffffc57224 */ /* 0x004fe400078e005d */
[----:B------:R-:W-:-:S02]  /*479f0*/  IMAD.MOV.U32 R196, RZ, RZ, R92 ;  /* 0x000000ffffc47224 */ /* 0x000fc400078e005c */
[----:B------:R-:W2:Y:S04]  /*47a00*/  LDL.LU R92, [R1+0x2b7c] ;  /* 0x002b7c00015c7983 */ /* 0x000ea80000300800 */
[----:B------:R-:W2:Y:S04]  /*47a10*/  LDL.LU R93, [R1+0x2b78] ;  /* 0x002b7800015d7983 */ /* 0x000ea80000300800 */
[----:B------:R-:W2:Y:S01]  /*47a20*/  LDL.LU R94, [R1+0x2b74] ;  /* 0x002b7400015e7983 */ /* 0x000ea20000300800 */
[----:B------:R-:W-:Y:S01]  /*47a30*/  IMAD.MOV.U32 R202, RZ, RZ, R90 ;  /* 0x000000ffffca7224 */ /* 0x000fe200078e005a */
[----:B------:R-:W-:-:S02]  /*47a40*/  MOV R201, R89 ;  /* 0x0000005900c97202 */ /* 0x000fc40000000f00 */
[----:B------:R-:W2:Y:S01]  /*47a50*/  LDL.LU R95, [R1+0x2b70] ;  /* 0x002b7000015f7983 */ /* 0x000ea20000300800 */
[----:B------:R-:W-:-:S03]  /*47a60*/  IMAD.MOV.U32 R200, RZ, RZ, R88 ;  /* 0x000000ffffc87224 */ /* 0x000fc600078e0058 */
[----:B------:R-:W3:Y:S01]  /*47a70*/  LDL.LU R88, [R1+0x2b6c] ;  /* 0x002b6c0001587983 */ /* 0x000ee20000300800 */
[----:B------:R-:W-:-:S03]  /*47a80*/  IMAD.MOV.U32 R203, RZ, RZ, R60 ;  /* 0x000000ffffcb7224 */ /* 0x000fc600078e003c */
[----:B------:R-:W3:Y:S04]  /*47a90*/  LDL.LU R89, [R1+0x2b68] ;  /* 0x002b680001597983 */ /* 0x000ee80000300800 */
[----:B------:R-:W3:Y:S04]  /*47aa0*/  LDL.LU R90, [R1+0x2b64] ;  /* 0x002b6400015a7983 */ /* 0x000ee80000300800 */
        /* <DEDUP_REMOVED lines=12> */
[----:B------:R-:W3:Y:S01]  /*47b70*/  LDL.LU R91, [R1+0x2b40] ;  /* 0x002b4000015b7983 */ /* 0x000ee20000300800 */
[----:B------:R-:W-:-:S02]  /*47b80*/  IMAD.MOV.U32 R153, RZ, RZ, R53 ;  /* 0x000000ffff997224 */ /* 0x000fc400078e0035 */
[----:B------:R-:W-:-:S03]  /*47b90*/  IMAD.MOV.U32 R152, RZ, RZ, R52 ;  /* 0x000000ffff987224 */ /* 0x000fc600078e0034 */
[----:B------:R-:W-:Y:S04]  /*47ba0*/  STL [R1+0x29e4], R153 ;  /* 0x0029e49901007387 */ /* 0x000fe80000100800 */
[----:B------:R-:W-:Y:S01]  /*47bb0*/  STL [R1+0x29e0], R152 ;  /* 0x0029e09801007387 */ /* 0x000fe20000100800 */
[----:B------:R-:W-:Y:S08]  /*47bc0*/  HMMA.1688.F32.TF32 R52, R180, R70, R196 ;  /* 0x00000046b434723c */ /* 0x000ff000000810c4 */
[----:B--2---:R-:W-:-:S15]  /*47bd0*/  HMMA.1688.F32.TF32 R48, R244, R18, R56 ;  /* 0x00000012f430723c */ /* 0x004fde0000081038 */
[----:B------:R-:W-:-:S04]  /*47be0*/  NOP ;  /* 0x0000000000007918 */ /* 0x000fc80000000000 */
[----:B------:R-:W-:Y:S01]  /*47bf0*/  STL [R1+0x550], R48 ;  /* 0x0005503001007387 */ /* 0x000fe20000100800 */
[----:B------:R-:W-:Y:S01]  /*47c00*/  IMAD.MOV.U32 R149, RZ, RZ, R49 ;  /* 0x000000ffff957224 */ /* 0x000fe200078e0031 */
[----:B------:R-:W-:Y:S02]  /*47c10*/  MOV R148, R50 ;  /* 0x0000003200947202 */ /* 0x000fe40000000f00 */
[----:B------:R4:W-:Y:S02]  /*47c20*/  STL [R1+0x55c], R51 ;  /* 0x00055c3301007387 */ /* 0x0009e40000100800 */
[----:B----4-:R-:W-:Y:S02]  /*47c30*/  HMMA.1688.F32.TF32 R48, R244, R14, R60 ;  /* 0x0000000ef430723c */ /* 0x010fe4000008103c */
[----:B------:R-:W-:Y:S04]  /*47c40*/  STL [R1+0x29ec], R148 ;  /* 0x0029ec9401007387 */ /* 0x000fe80000100800 */
[----:B------:R-:W-:-:S13]  /*47c50*/  STL [R1+0x29e8], R149 ;  /* 0x0029e89501007387 */ /* 0x000fda0000100800 */
[----:B------:R-:W-:Y:S01]  /*47c60*/  IMAD.MOV.U32 R153, RZ, RZ, R50 ;  /* 0x000000ffff997224 */ /* 0x000fe200078e0032 */
[----:B------:R3:W-:Y:S01]  /*47c70*/  STL.64 [R1+0x570], R48 ;  /* 0x0005703001007387 */ /* 0x0007e20000100a00 */
[----:B------:R-:W-:Y:S02]  /*47c80*/  IMAD.MOV.U32 R152, RZ, RZ, R51 ;  /* 0x000000ffff987224 */ /* 0x000fe400078e0033 */
[----:B---3--:R-:W-:Y:S08]  /*47c90*/  HMMA.1688.F32.TF32 R48, R244, R10, R88 ;  /* 0x0000000af430723c */ /* 0x008ff00000081058 */
[C---:B------:R-:W-:Y:S11]  /*47ca0*/  HMMA.1688.F32.TF32 R56, R180.reuse, R78, R204 ;  /* 0x0000004eb438723c */ /* 0x040ff600000810cc */
[----:B------:R-:W-:Y:S01]  /*47cb0*/  MOV R148, R50 ;  /* 0x0000003200947202 */ /* 0x000fe20000000f00 */
[----:B------:R1:W-:Y:S01]  /*47cc0*/  STL.64 [R1+0x5a0], R48 ;  /* 0x0005a03001007387 */ /* 0x0003e20000100a00 */
[----:B------:R-:W-:Y:S01]  /*47cd0*/  IMAD.MOV.U32 R149, RZ, RZ, R51 ;  /* 0x000000ffff957224 */ /* 0x000fe200078e0033 */
[----:B------:R-:W-:Y:S08]  /*47ce0*/  HMMA.1688.F32.TF32 R60, R180, R74, R200 ;  /* 0x0000004ab43c723c */ /* 0x000ff000000810c8 */
[----:B-1----:R-:W-:-:S15]  /*47cf0*/  HMMA.1688.F32.TF32 R48, R244, R6, R92 ;  /* 0x00000006f430723c */ /* 0x002fde000008105c */
[----:B------:R-:W-:-:S04]  /*47d00*/  NOP ;  /* 0x0000000000007918 */ /* 0x000fc80000000000 */
        /* <DEDUP_REMOVED lines=21> */
[----:B------:R1:W-:Y:S04]  /*47e60*/  STL.64 [R1+0x7e8], R58 ;  /* 0x0007e83a01007387 */ /* 0x0003e80000100a00 */
        /* <DEDUP_REMOVED lines=80> */
[----:B-1----:R-:W-:Y:S01]  /*48370*/  IMAD.MOV.U32 R59, RZ, RZ, R164 ;  /* 0x000000ffff3b7224 */ /* 0x002fe200078e00a4 */
[----:B------:R-:W-:Y:S01]  /*48380*/  MOV R57, R166 ;  /* 0x000000a600397202 */ /* 0x000fe20000000f00 */
[----:B------:R-:W-:Y:S01]  /*48390*/  IMAD.MOV.U32 R58, RZ, RZ, R165 ;  /* 0x000000ffff3a7224 */ /* 0x000fe200078e00a5 */
[----:B------:R-:W4:Y:S01]  /*483a0*/  LDL.LU R164, [R1+0x40] ;  /* 0x0000400001a47983 */ /* 0x000f220000300800 */
[----:B------:R-:W-:-:S03]  /*483b0*/  IMAD.MOV.U32 R56, RZ, RZ, R167 ;  /* 0x000000ffff387224 */ /* 0x000fc600078e00a7 */
[----:B------:R-:W4:Y:S04]  /*483c0*/  LDL.LU R165, [R1+0x44] ;  /* 0x0000440001a57983 */ /* 0x000f280000300800 */
[----:B------:R-:W4:Y:S04]  /*483d0*/  LDL.LU R166, [R1+0x48] ;  /* 0x0000480001a67983 */ /* 0x000f280000300800 */
[----:B------:R-:W4:Y:S04]  /*483e0*/  LDL.LU R167, [R1+0x4c] ;  /* 0x00004c0001a77983 */ /* 0x000f280000300800 */
[----:B--2---:R-:W2:Y:S04]  /*483f0*/  LDL.LU R60, [R1] ;  /* 0x00000000013c7983 */ /* 0x004ea80000300800 */
[----:B------:R-:W2:Y:S04]  /*48400*/  LDL.LU R61, [R1+0x4] ;  /* 0x00000400013d7983 */ /* 0x000ea80000300800 */
[----:B---3--:R-:W2:Y:S04]  /*48410*/  LDL.LU R62, [R1+0x8] ;  /* 0x00000800013e7983 */ /* 0x008ea80000300800 */
[----:B------:R-:W2:Y:S04]  /*48420*/  LDL.LU R63, [R1+0xc] ;  /* 0x00000c00013f7983 */ /* 0x000ea80000300800 */
[----:B----4-:R-:W3:Y:S04]  /*48430*/  LDL.LU R52, [R1+0x1e0] ;  /* 0x0001e00001347983 */ /* 0x010ee80000300800 */
[----:B------:R-:W3:Y:S04]  /*48440*/  LDL.LU R53, [R1+0x1e4] ;  /* 0x0001e40001357983 */ /* 0x000ee80000300800 */
[----:B------:R-:W3:Y:S04]  /*48450*/  LDL.LU R54, [R1+0x1e8] ;  /* 0x0001e80001367983 */ /* 0x000ee80000300800 */
[----:B------:R-:W3:Y:S01]  /*48460*/  LDL.LU R55, [R1+0x1ec] ;  /* 0x0001ec0001377983 */ /* 0x000ee20000300800 */
        /* <DEDUP_REMOVED lines=10> */
[C---:B------:R-:W-:Y:S11]  /*48510*/  HMMA.1688.F32.TF32 R228, R180.reuse, R142, R228 ;  /* 0x0000008eb4e4723c */ /* 0x040ff600000810e4 */
[----:B------:R-:W-:Y:S01]  /*48520*/  IMAD.MOV.U32 R156, RZ, RZ, R235 ;  /* 0x000000ffff9c7224 */ /* 0x000fe200078e00eb */
[----:B------:R-:W-:Y:S01]  /*48530*/  MOV R157, R234 ;  /* 0x000000ea009d7202 */ /* 0x000fe20000000f00 */
[----:B------:R1:W-:Y:S04]  /*48540*/  STL.64 [R1+0x7b0], R232 ;  /* 0x0007b0e801007387 */ /* 0x0003e80000100a00 */
[----:B------:R-:W4:Y:S01]  /*48550*/  LDL.LU.64 R234, [R1+0x2b38] ;  /* 0x002b380001ea7983 */ /* 0x000f220000300a00 */
[C---:B------:R-:W-:Y:S03]  /*48560*/  HMMA.1688.F32.TF32 R224, R180.reuse, R138, R224 ;  /* 0x0000008ab4e0723c */ /* 0x040fe600000810e0 */
[----:B-1----:R-:W4:Y:S04]  /*48570*/  LDL.LU.64 R232, [R1+0x2b30] ;  /* 0x002b300001e87983 */ /* 0x002f280000300a00 */
[----:B------:R1:W-:Y:S04]  /*48580*/  STL [R1+0x29d4], R156 ;  /* 0x0029d49c01007387 */ /* 0x0003e80000100800 */
[----:B------:R1:W-:Y:S01]  /*48590*/  STL [R1+0x29d0], R157 ;  /* 0x0029d09d01007387 */ /* 0x0003e20000100800 */
[C---:B------:R-:W-:Y:S03]  /*485a0*/  HMMA.1688.F32.TF32 R216, R180.reuse, R130, R216 ;  /* 0x00000082b4d8723c */ /* 0x040fe600000810d8 */
[----:B------:R-:W-:Y:S04]  /*485b0*/  STL.64 [R1+0x7a0], R228 ;  /* 0x0007a0e401007387 */ /* 0x000fe80000100a00 */
[----:B------:R1:W-:Y:S02]  /*485c0*/  STL.64 [R1+0x7a8], R230 ;  /* 0x0007a8e601007387 */ /* 0x0003e40000100a00 */
[----:B-1----:R-:W-:Y:S01]  /*485d0*/  IMAD.MOV.U32 R156, RZ, RZ, R226 ;  /* 0x000000ffff9c7224 */ /* 0x002fe200078e00e2 */
[----:B------:R-:W-:Y:S01]  /*485e0*/  MOV R157, R227 ;  /* 0x000000e3009d7202 */ /* 0x000fe20000000f00 */
[----:B------:R-:W2:Y:S04]  /*485f0*/  LDL.LU.64 R230, [R1+0x2b28] ;  /* 0x002b280001e67983 */ /* 0x000ea80000300a00 */
[----:B------:R-:W2:Y:S04]  /*48600*/  LDL.LU.64 R228, [R1+0x2b20] ;  /* 0x002b200001e47983 */ /* 0x000ea80000300a00 */
[----:B------:R1:W-:Y:S01]  /*48610*/  STL.64 [R1+0x790], R224 ;  /* 0x000790e001007387 */ /* 0x0003e20000100a00 */
[C---:B------:R-:W-:Y:S03]  /*48620*/  HMMA.1688.F32.TF32 R200, R180.reuse, R114, R200 ;  /* 0x00000072b4c8723c */ /* 0x040fe600000810c8 */
[----:B------:R-:W2:Y:S04]  /*48630*/  LDL.LU.64 R226, [R1+0x2b18] ;  /* 0x002b180001e27983 */ /* 0x000ea80000300a00 */
[----:B-1----:R-:W2:Y:S04]  /*48640*/  LDL.LU.64 R224, [R1+0x2b10] ;  /* 0x002b100001e07983 */ /* 0x002ea80000300a00 */
[----:B------:R-:W-:Y:S04]  /*48650*/  STL.64 [R1+0x780], R220 ;  /* 0x000780dc01007387 */ /* 0x000fe80000100a00 */
[----:B------:R1:W-:Y:S04]  /*48660*/  STL.64 [R1+0x788], R222 ;  /* 0x000788de01007387 */ /* 0x0003e80000100a00 */
[----:B-1----:R-:W2:Y:S04]  /*48670*/  LDL.LU.64 R222, [R1+0x2b08] ;  /* 0x002b080001de7983 */ /* 0x002ea80000300a00 */
[----:B------:R-:W2:Y:S04]  /*48680*/  LDL.LU.64 R220, [R1+0x2b00] ;  /* 0x002b000001dc7983 */ /* 0x000ea80000300a00 */
[----:B------:R-:W-:Y:S04]  /*48690*/  STL.64 [R1+0x770], R216 ;  /* 0x000770d801007387 */ /* 0x000fe80000100a00 */
[----:B------:R1:W-:Y:S01]  /*486a0*/  STL.64 [R1+0x778], R218 ;  /* 0x000778da01007387 */ /* 0x0003e20000100a00 */
[----:B------:R-:W-:Y:S03]  /*486b0*/  HMMA.1688.F32.TF32 R184, R180, R38, R184 ;  /* 0x00000026b4b8723c */ /* 0x000fe600000810b8 */
[----:B-1----:R-:W2:Y:S04]  /*486c0*/  LDL.LU.64 R218, [R1+0x2af8] ;  /* 0x002af80001da7983 */ /* 0x002ea80000300a00 */
        /* <DEDUP_REMOVED lines=41> */
[----:B------:R-:W-:-:S02]  /*48960*/  LOP3.LUT R250, R3, 0x40, RZ, 0x3c, !PT ;  /* 0x0000004003fa7812 */ /* 0x000fc400078e3cff */
[----:B------:R-:W-:-:S03]  /*48970*/  LOP3.LUT R251, R3, 0x60, RZ, 0x3c, !PT ;  /* 0x0000006003fb7812 */ /* 0x000fc600078e3cff */
[----:B------:R-:W-:Y:S04]  /*48980*/  LDS R48, [R250+UR12+0x22880] ;  /* 0x0228800cfa307984 */ /* 0x000fe80008000800 */
[----:B------:R-:W-:Y:S04]  /*48990*/  LDS R50, [R250+UR12+0x22c80] ;  /* 0x022c800cfa327984 */ /* 0x000fe80008000800 */
[----:B------:R-:W-:Y:S04]  /*489a0*/  LDS R49, [R251+UR12+0x22880] ;  /* 0x0228800cfb317984 */ /* 0x000fe80008000800 */
[----:B------:R-:W3:Y:S01]  /*489b0*/  LDS R51, [R251+UR12+0x22c80] ;  /* 0x022c800cfb337984 */ /* 0x000ee20008000800 */
[C---:B------:R-:W-:Y:S01]  /*489c0*/  HMMA.1688.F32.TF32 R168, R180.reuse, R26, R168 ;  /* 0x0000001ab4a8723c */ /* 0x040fe200000810a8 */
[----:B------:R-:W-:Y:S01]  /*489d0*/  LOP3.LUT R249, R3, 0x20, RZ, 0x3c, !PT ;  /* 0x0000002003f97812 */ /* 0x000fe200078e3cff */
[----:B------:R-:W-:Y:S01]  /*489e0*/  IMAD.MOV.U32 R248, RZ, RZ, R121 ;  /* 0x000000fffff87224 */ /* 0x000fe200078e0079 */
[----:B------:R-:W-:Y:S04]  /*489f0*/  LDS R144, [R250+UR12+0x23000] ;  /* 0x0230000cfa907984 */ /* 0x000fe80008000800 */
[----:B------:R-:W-:Y:S01]  /*48a00*/  LDS R137, [R249+UR12+0x23000] ;  /* 0x0230000cf9897984 */ /* 0x000fe20008000800 */
[C---:B------:R-:W-:Y:S03]  /*48a10*/  HMMA.1688.F32.TF32 R164, R180.reuse, R22, R164 ;  /* 0x00000016b4a4723c */ /* 0x040fe600000810a4 */
[----:B------:R-:W-:Y:S05]  /*48a20*/  LDS R145, [R251+UR12+0x23000] ;  /* 0x0230000cfb917984 */ /* 0x000fea0008000800 */
[C---:B------:R-:W-:Y:S08]  /*48a30*/  HMMA.1688.F32.TF32 R244, R180.reuse, R18, R244 ;  /* 0x00000012b4f4723c */ /* 0x040ff000000810f4 */
[C---:B------:R-:W-:Y:S01]  /*48a40*/  HMMA.1688.F32.TF32 R92, R180.reuse, R14, R92 ;  /* 0x0000000eb45c723c */ /* 0x040fe2000008105c */
[----:B------:R-:W-:Y:S07]  /*48a50*/  STL.64 [R1+0x6c0], R168 ;  /* 0x0006c0a801007387 */ /* 0x000fee0000100a00 */
[C---:B------:R-:W-:Y:S01]  /*48a60*/  HMMA.1688.F32.TF32 R88, R180.reuse, R10, R88 ;  /* 0x0000000ab458723c */ /* 0x040fe20000081058 */
[----:B------:R1:W-:Y:S07]  /*48a70*/  STL.64 [R1+0x6c8], R170 ;  /* 0x0006c8aa01007387 */ /* 0x0003ee0000100a00 */
[----:B--2---:R-:W-:Y:S01]  /*48a80*/  HMMA.1688.F32.TF32 R60, R180, R6, R60 ;  /* 0x00000006b43c723c */ /* 0x004fe2000008103c */
[----:B-1----:R-:W2:Y:S04]  /*48a90*/  LDL.LU.64 R170, [R1+0x2a48] ;  /* 0x002a480001aa7983 */ /* 0x002ea80000300a00 */
[----:B------:R-:W2:Y:S04]  /*48aa0*/  LDL.LU.64 R168, [R1+0x2a40] ;  /* 0x002a400001a87983 */ /* 0x000ea80000300a00 */
[----:B------:R-:W-:Y:S04]  /*48ab0*/  STL.64 [R1+0x6b0], R164 ;  /* 0x0006b0a401007387 */ /* 0x000fe80000100a00 */
[----:B------:R1:W-:Y:S04]  /*48ac0*/  STL.64 [R1+0x6b8], R166 ;  /* 0x0006b8a601007387 */ /* 0x0003e80000100a00 */
[----:B-1----:R-:W2:Y:S04]  /*48ad0*/  LDL.LU.64 R166, [R1+0x2a38] ;  /* 0x002a380001a67983 */ /* 0x002ea80000300a00 */
[----:B------:R-:W2:Y:S04]  /*48ae0*/  LDL.LU.64 R164, [R1+0x2a30] ;  /* 0x002a300001a47983 */ /* 0x000ea80000300a00 */
[----:B------:R-:W-:Y:S04]  /*48af0*/  STL.64 [R1+0x6a0], R244 ;  /* 0x0006a0f401007387 */ /* 0x000fe80000100a00 */
[----:B------:R-:W-:Y:S04]  /*48b00*/  STL.64 [R1+0x6a8], R246 ;  /* 0x0006a8f601007387 */ /* 0x000fe80000100a00 */
[----:B------:R-:W-:Y:S04]  /*48b10*/  STL.64 [R1+0x690], R92 ;  /* 0x0006905c01007387 */ /* 0x000fe80000100a00 */
[----:B------:R-:W-:Y:S04]  /*48b20*/  STL.64 [R1+0x698], R94 ;  /* 0x0006985e01007387 */ /* 0x000fe80000100a00 */
[----:B------:R-:W-:Y:S04]  /*48b30*/  STL.64 [R1+0x680], R88 ;  /* 0x0006805801007387 */ /* 0x000fe80000100a00 */
[----:B------:R-:W-:Y:S04]  /*48b40*/  STL.64 [R1+0x688], R90 ;  /* 0x0006885a01007387 */ /* 0x000fe80000100a00 */
[----:B------:R-:W-:Y:S01]  /*48b50*/  STL.64 [R1+0x670], R60 ;  /* 0x0006703c01007387 */ /* 0x000fe20000100a00 */
[----:B---3--:R-:W-:Y:S03]  /*48b60*/  HMMA.1688.F32.TF32 R52, R48, R74, R52 ;  /* 0x0000004a3034723c */ /* 0x008fe60000081034 */
[----:B------:R1:W-:Y:S04]  /*48b70*/  STL.64 [R1+0x678], R62 ;  /* 0x0006783e01007387 */ /* 0x0003e80000100a00 */
[----:B------:R-:W-:Y:S01]  /*48b80*/  LDS R244, [R250+UR12+0x23080] ;  /* 0x0230800cfaf47984 */ /* 0x000fe20008000800 */
[----:B------:R-:W-:Y:S03]  /*48b90*/  HMMA.1688.F32.TF32 R96, R180, R86, R96 ;  /* 0x00000056b460723c */ /* 0x000fe60000081060 */
[----:B------:R-:W-:Y:S04]  /*48ba0*/  LDS R246, [R250+UR12+0x23480] ;  /* 0x0234800cfaf67984 */ /* 0x000fe80008000800 */
[----:B------:R-:W-:Y:S01]  /*48bb0*/  LDS R245, [R251+UR12+0x23080] ;  /* 0x0230800cfbf57984 */ /* 0x000fe20008000800 */
[----:B-1----:R-:W-:Y:S03]  /*48bc0*/  HMMA.1688.F32.TF32 R60, R48, R78, R56 ;  /* 0x0000004e303c723c */ /* 0x002fe60000081038 */
[----:B------:R-:W-:-:S15]  /*48bd0*/  LDS R247, [R251+UR12+0x23480] ;  /* 0x0234800cfbf77984 */ /* 0x000fde0008000800 */
[----:B------:R-:W-:Y:S01]  /*48be0*/  NOP ;  /* 0x0000000000007918 */ /* 0x000fe20000000000 */
        /* <DEDUP_REMOVED lines=24> */
[C---:B---3--:R-:W-:Y:S03]  /*48d70*/  HMMA.1688.F32.TF32 R60, R48.reuse, R146, R204 ;  /* 0x00000092303c723c */ /* 0x048fe600000810cc */
[----:B------:R-:W-:Y:S04]  /*48d80*/  LDS R146, [R250+UR12+0x23400] ;  /* 0x0234000cfa927984 */ /* 0x000fe80008000800 */
[----:B------:R-:W-:Y:S01]  /*48d90*/  LDS R147, [R251+UR12+0x23400] ;  /* 0x0234000cfb937984 */ /* 0x000fe20008000800 */
        /* <DEDUP_REMOVED lines=8> */
[----:B---3--:R-:W-:Y:S03]  /*48e20*/  HMMA.1688.F32.TF32 R60, R48, R134, R216 ;  /* 0x00000086303c723c */ /* 0x008fe600000810d8 */
[----:B------:R-:W-:Y:S05]  /*48e30*/  LDS R139, [R249+UR12+0x23400] ;  /* 0x0234000cf98b7984 */ /* 0x000fea0008000800 */
[----:B------:R-:W-:Y:S01]  /*48e40*/  HMMA.1688.F32.TF32 R160, R180, R82, R160 ;  /* 0x00000052b4a0723c */ /* 0x000fe200000810a0 */
[----:B------:R-:W-:Y:S01]  /*48e50*/  MOV R250, R117 ;  /* 0x0000007500fa7202 */ /* 0x000fe20000000f00 */
[----:B------:R-:W-:Y:S01]  /*48e60*/  IMAD.MOV.U32 R251, RZ, RZ, R116 ;  /* 0x000000fffffb7224 */ /* 0x000fe200078e0074 */
[----:B------:R-:W-:Y:S05]  /*48e70*/  LDS R138, [R3+UR12+0x23400] ;  /* 0x0234000c038a7984 */ /* 0x000fea0008000800 */
[C---:B-1----:R-:W-:Y:S01]  /*48e80*/  HMMA.1688.F32.TF32 R52, R48.reuse, R130, R220 ;  /* 0x000000823034723c */ /* 0x042fe200000810dc */
[----:B------:R-:W-:Y:S04]  /*48e90*/  STL.64 [R1+0x520], R56 ;  /* 0x0005203801007387 */ /* 0x000fe80000100a00 */
[----:B------:R1:W-:Y:S04]  /*48ea0*/  STL.64 [R1+0x528], R58 ;  /* 0x0005283a01007387 */ /* 0x0003e80000100a00 */
[----:B------:R-:W-:Y:S04]  /*48eb0*/  STL.64 [R1+0x510], R60 ;  /* 0x0005103c01007387 */ /* 0x000fe80000100a00 */
[----:B------:R3:W-:Y:S01]  /*48ec0*/  STL.64 [R1+0x518], R62 ;  /* 0x0005183e01007387 */ /* 0x0007e20000100a00 */
[C---:B-1----:R-:W-:Y:S05]  /*48ed0*/  HMMA.1688.F32.TF32 R56, R48.reuse, R126, R224 ;  /* 0x0000007e3038723c */ /* 0x042fea00000810e0 */
[----:B------:R-:W-:Y:S04]  /*48ee0*/  STL.64 [R1+0x500], R52 ;  /* 0x0005003401007387 */ /* 0x000fe80000100a00 */
[----:B------:R1:W-:Y:S01]  /*48ef0*/  STL.64 [R1+0x508], R54 ;  /* 0x0005083601007387 */ /* 0x0003e20000100a00 */
[C---:B---3--:R-:W-:Y:S08]  /*48f00*/  HMMA.1688.F32.TF32 R60, R48.reuse, R122, R228 ;  /* 0x0000007a303c723c */ /* 0x048ff000000810e4 */
[C---:B-1----:R-:W-:Y:S01]  /*48f10*/  HMMA.1688.F32.TF32 R52, R48.reuse, R118, R232 ;  /* 0x000000763034723c */ /* 0x042fe200000810e8 */
[----:B------:R-:W-:Y:S04]  /*48f20*/  STL.64 [R1+0x4f0], R56 ;  /* 0x0004f03801007387 */ /* 0x000fe80000100a00 */
[----:B------:R1:W-:Y:S06]  /*48f30*/  STL.64 [R1+0x4f8], R58 ;  /* 0x0004f83a01007387 */ /* 0x0003ec0000100a00 */
[----:B------:R-:W-:Y:S04]  /*48f40*/  STL.64 [R1+0x4d0], R60 ;  /* 0x0004d03c01007387 */ /* 0x000fe80000100a00 */
[----:B------:R3:W-:Y:S01]  /*48f50*/  STL.64 [R1+0x4d8], R62 ;  /* 0x0004d83e01007387 */ /* 0x0007e20000100a00 */
[----:B-1----:R-:W-:Y:S03]  /*48f60*/  HMMA.1688.F32.TF32 R56, R48, R114, R236 ;  /* 0x000000723038723c */ /* 0x002fe600000810ec */
[----:B------:R-:W-:Y:S04]  /*48f70*/  LDS R237, [R249+UR12+0x23080] ;  /* 0x0230800cf9ed7984 */ /* 0x000fe80008000800 */
[----:B------:R-:W-:Y:S04]  /*48f80*/  STL.64 [R1+0x4b0], R52 ;  /* 0x0004b03401007387 */ /* 0x000fe80000100a00 */
[----:B------:R1:W-:Y:S01]  /*48f90*/  STL.64 [R1+0x4b8], R54 ;  /* 0x0004b83601007387 */ /* 0x0003e20000100a00 */
[----:B---3--:R-:W-:Y:S01]  /*48fa0*/  IMAD.MOV.U32 R62, RZ, RZ, R125 ;  /* 0x000000ffff3e7224 */ /* 0x008fe200078e007d */
[----:B------:R-:W-:-:S02]  /*48fb0*/  MOV R63, R124 ;  /* 0x0000007c003f7202 */ /* 0x000fc40000000f00 */
[----:B------:R-:W-:Y:S04]  /*48fc0*/  LDS R239, [R249+UR12+0x23480] ;  /* 0x0234800cf9ef7984 */ /* 0x000fe80008000800 */
[----:B------:R-:W-:Y:S01]  /*48fd0*/  LDS R236, [R3+UR12+0x23080] ;  /* 0x0230800c03ec7984 */ /* 0x000fe20008000800 */
[----:B-1----:R-:W-:Y:S03]  /*48fe0*/  HMMA.1688.F32.TF32 R52, R48, R110, R240 ;  /* 0x0000006e3034723c */ /* 0x002fe600000810f0 */
[----:B------:R-:W-:Y:S04]  /*48ff0*/  STL.64 [R1+0x4a0], R56 ;  /* 0x0004a03801007387 */ /* 0x000fe80000100a00 */
[----:B------:R-:W-:Y:S04]  /*49000*/  STL.64 [R1+0x4a8], R58 ;  /* 0x0004a83a01007387 */ /* 0x000fe80000100a00 */
[----:B------:R-:W-:Y:S08]  /*49010*/  LDS R238, [R3+UR12+0x23480] ;  /* 0x0234800c03ee7984 */ /* 0x000ff00008000800 */
[----:B------:R1:W-:Y:S04]  /*49020*/  STL.64 [R1+0x490], R52 ;  /* 0x0004903401007387 */ /* 0x0003e80000100a00 */
[----:B------:R3:W-:Y:S01]  /*49030*/  STL.64 [R1+0x498], R54 ;  /* 0x0004983601007387 */ /* 0x0007e20000100a00 */
[----:B-1----:R-:W-:-:S03]  /*49040*/  IMAD.MOV.U32 R52, RZ, RZ, R128 ;  /* 0x000000ffff347224 */ /* 0x002fc600078e0080 */
[----:B------:R-:W4:Y:S01]  /*49050*/  LDL.LU R128, [R1+0x2a2c] ;  /* 0x002a2c0001807983 */ /* 0x000f220000300800 */
[----:B------:R-:W-:Y:S01]  /*49060*/  IMAD.MOV.U32 R53, RZ, RZ, R129 ;  /* 0x000000ffff357224 */ /* 0x000fe200078e0081 */
[----:B---3--:R-:W-:Y:S01]  /*49070*/  MOV R54, R141 ;  /* 0x0000008d00367202 */ /* 0x008fe20000000f00 */
[----:B------:R-:W-:Y:S01]  /*49080*/  IMAD.MOV.U32 R55, RZ, RZ, R2 ;  /* 0x000000ffff377224 */ /* 0x000fe200078e0002 */
[----:B------:R-:W3:Y:S04]  /*49090*/  LDL.LU R129, [R1+0x2a28] ;  /* 0x002a280001817983 */ /* 0x000ee80000300800 */
[----:B------:R-:W2:Y:S04]  /*490a0*/  LDL.LU R141, [R1+0x2a24] ;  /* 0x002a2400018d7983 */ /* 0x000ea80000300800 */
        /* <DEDUP_REMOVED lines=27> */
[----:B--2---:R-:W-:-:S03]  /*49260*/  MOV R89, R2 ;  /* 0x0000000200597202 */ /* 0x004fc60000000f00 */
[----:B------:R-:W2:Y:S01]  /*49270*/  LDL.LU R2, [R1+0x2a18] ;  /* 0x002a180001027983 */ /* 0x000ea20000300800 */
[----:B---3--:R-:W-:Y:S01]  /*49280*/  MOV R60, R129 ;  /* 0x00000081003c7202 */ /* 0x008fe20000000f00 */
[----:B----4-:R-:W-:Y:S02]  /*49290*/  IMAD.MOV.U32 R61, RZ, RZ, R128 ;  /* 0x000000ffff3d7224 */ /* 0x010fe400078e0080 */
[----:B------:R-:W-:Y:S02]  /*492a0*/  IMAD.MOV.U32 R249, RZ, RZ, R120 ;  /* 0x000000fffff97224 */ /* 0x000fe400078e0078 */
[----:B------:R-:W-:-:S03]  /*492b0*/  IMAD.MOV.U32 R91, RZ, RZ, R141 ;  /* 0x000000ffff5b7224 */ /* 0x000fc600078e008d */
[C---:B------:R-:W-:Y:S08]  /*492c0*/  HMMA.1688.F32.TF32 R60, R48.reuse, R22, R60 ;  /* 0x00000016303c723c */ /* 0x040ff0000008103c */
[C---:B------:R-:W-:Y:S08]  /*492d0*/  HMMA.1688.F32.TF32 R92, R48.reuse, R30, R92 ;  /* 0x0000001e305c723c */ /* 0x040ff0000008105c */
[C---:B------:R-:W-:Y:S08]  /*492e0*/  HMMA.1688.F32.TF32 R52, R48.reuse, R14, R52 ;  /* 0x0000000e3034723c */ /* 0x040ff00000081034 */
[C---:B------:R-:W-:Y:S08]  /*492f0*/  HMMA.1688.F32.TF32 R188, R48.reuse, R46, R184 ;  /* 0x0000002e30bc723c */ /* 0x040ff000000810b8 */
[C---:B------:R-:W-:Y:S08]  /*49300*/  HMMA.1688.F32.TF32 R184, R48.reuse, R42, R176 ;  /* 0x0000002a30b8723c */ /* 0x040ff000000810b0 */
[----:B------:R-:W-:Y:S01]  /*49310*/  HMMA.1688.F32.TF32 R176, R48, R38, R172 ;  /* 0x0000002630b0723c */ /* 0x000fe200000810ac */
[----:B------:R-:W-:-:S07]  /*49320*/  IMAD.MOV.U32 R90, RZ, RZ, R252 ;  /* 0x000000ffff5a7224 */ /* 0x000fce00078e00fc */
[C---:B------:R-:W-:Y:S08]  /*49330*/  HMMA.1688.F32.TF32 R172, R48.reuse, R34, R180 ;  /* 0x0000002230ac723c */ /* 0x040ff000000810b4 */
[C---:B------:R-:W-:Y:S08]  /*49340*/  HMMA.1688.F32.TF32 R56, R48.reuse, R18, R56 ;  /* 0x000000123038723c */ /* 0x040ff00000081038 */
[----:B------:R-:W-:Y:S01]  /*49350*/  HMMA.1688.F32.TF32 R88, R48, R26, R88 ;  /* 0x0000001a3058723c */ /* 0x000fe20000081058 */
[----:B------:R-:W-:Y:S01]  /*49360*/  IMAD.MOV.U32 R180, RZ, RZ, R140 ;  /* 0x000000ffffb47224 */ /* 0x000fe200078e008c */
[----:B------:R-:W-:Y:S01]  /*49370*/  MOV R181, R113 ;  /* 0x0000007100b57202 */ /* 0x000fe20000000f00 */
[----:B------:R-:W-:-:S02]  /*49380*/  IMAD.MOV.U32 R182, RZ, RZ, R112 ;  /* 0x000000ffffb67224 */ /* 0x000fc400078e0070 */
[----:B------:R-:W-:-:S03]  /*49390*/  IMAD.MOV.U32 R183, RZ, RZ, R109 ;  /* 0x000000ffffb77224 */ /* 0x000fc600078e006d */
[C---:B------:R-:W-:Y:S08]  /*493a0*/  HMMA.1688.F32.TF32 R164, R48.reuse, R86, R164 ;  /* 0x0000005630a4723c */ /* 0x040ff000000810a4 */
[----:B------:R-:W-:Y:S01]  /*493b0*/  HMMA.1688.F32.TF32 R168, R48, R82, R168 ;  /* 0x0000005230a8723c */ /* 0x000fe200000810a8 */
[----:B--2---:R-:W1:Y:S04]  /*493c0*/  LDSM.16.M88.4 R128, [R2+UR13+0x80] ;  /* 0x0000800d0280783b */ /* 0x004e680008000200 */
[----:B------:R-:W2:Y:S04]  /*493d0*/  LDSM.16.M88.4 R124, [R2+UR13+0x880] ;  /* 0x0008800d027c783b */ /* 0x000ea80008000200 */
[----:B------:R-:W3:Y:S04]  /*493e0*/  LDSM.16.M88.4 R120, [R2+UR13+0x1080] ;  /* 0x0010800d0278783b */ /* 0x000ee80008000200 */
[----:B------:R-:W4:Y:S04]  /*493f0*/  LDSM.16.M88.4 R116, [R2+UR13+0x1880] ;  /* 0x0018800d0274783b */ /* 0x000f280008000200 */
[----:B------:R-:W3:Y:S04]  /*49400*/  LDSM.16.M88.4 R112, [R2+UR13+0x2080] ;  /* 0x0020800d0270783b */ /* 0x000ee80008000200 */
        /* <DEDUP_REMOVED lines=18> */
[----:B------:R3:W-:Y:S04]  /*49530*/  STL.64 [R1+0x370], R88 ;  /* 0x0003705801007387 */ /* 0x0007e80000100a00 */
[----:B------:R4:W-:Y:S04]  /*49540*/  STL.64 [R1+0x378], R90 ;  /* 0x0003785a01007387 */ /* 0x0009e80000100a00 */
[----:B------:R2:W-:Y:S04]  /*49550*/  STL.64 [R1+0x2e0], R60 ;  /* 0x0002e03c01007387 */ /* 0x0005e80000100a00 */
[----:B------:R3:W-:Y:S04]  /*49560*/  STL.64 [R1+0x2e8], R62 ;  /* 0x0002e83e01007387 */ /* 0x0007e80000100a00 */
[----:B------:R-:W-:Y:S01]  /*49570*/  STL.64 [R1+0x2b0], R56 ;  /* 0x0002b03801007387 */ /* 0x000fe20000100a00 */
[----:B-1----:R-:W-:-:S03]  /*49580*/  MOV R92, R108 ;  /* 0x0000006c005c7202 */ /* 0x002fc60000000f00 */
[----:B------:R-:W-:Y:S01]  /*49590*/  STL.64 [R1+0x2b8], R58 ;  /* 0x0002b83a01007387 */ /* 0x000fe20000100a00 */
[----:B------:R-:W-:Y:S01]  /*495a0*/  IMAD.MOV.U32 R93, RZ, RZ, R105 ;  /* 0x000000ffff5d7224 */ /* 0x000fe200078e0069 */
[----:B--2---:R-:W-:Y:S02]  /*495b0*/  MOV R95, R101 ;  /* 0x00000065005f7202 */ /* 0x004fe40000000f00 */
[----:B------:R-:W-:Y:S01]  /*495c0*/  STL.64 [R1+0x280], R52 ;  /* 0x0002803401007387 */ /* 0x000fe20000100a00 */
[----:B------:R-:W-:-:S03]  /*495d0*/  IMAD.MOV.U32 R94, RZ, RZ, R104 ;  /* 0x000000ffff5e7224 */ /* 0x000fc600078e0068 */
[----:B------:R1:W-:Y:S01]  /*495e0*/  STL.64 [R1+0x288], R54 ;  /* 0x0002883601007387 */ /* 0x0003e20000100a00 */
[----:B---3--:R-:W-:Y:S01]  /*495f0*/  IMAD.MOV.U32 R88, RZ, RZ, R100 ;  /* 0x000000ffff587224 */ /* 0x008fe200078e0064 */
[----:B----4-:R-:W-:Y:S01]  /*49600*/  MOV R90, R84 ;  /* 0x00000054005a7202 */ /* 0x010fe20000000f00 */
[----:B------:R-:W-:Y:S02]  /*49610*/  IMAD.MOV.U32 R89, RZ, RZ, R85 ;  /* 0x000000ffff597224 */ /* 0x000fe400078e0055 */
[----:B------:R-:W-:Y:S01]  /*49620*/  IMAD.MOV.U32 R91, RZ, RZ, R81 ;  /* 0x000000ffff5b7224 */ /* 0x000fe200078e0051 */
[----:B------:R-:W-:Y:S01]  /*49630*/  MOV R61, R77 ;  /* 0x0000004d003d7202 */ /* 0x000fe20000000f00 */
[----:B------:R-:W-:Y:S02]  /*49640*/  IMAD.MOV.U32 R60, RZ, RZ, R80 ;  /* 0x000000ffff3c7224 */ /* 0x000fe400078e0050 */
[----:B------:R-:W-:Y:S02]  /*49650*/  IMAD.MOV.U32 R62, RZ, RZ, R76 ;  /* 0x000000ffff3e7224 */ /* 0x000fe400078e004c */
[----:B------:R-:W-:Y:S01]  /*49660*/  IMAD.MOV.U32 R63, RZ, RZ, R73 ;  /* 0x000000ffff3f7224 */ /* 0x000fe200078e0049 */
[----:B-1----:R-:W-:Y:S01]  /*49670*/  HMMA.1688.F32.TF32 R52, R48, R10, R248 ;  /* 0x0000000a3034723c */ /* 0x002fe200000810f8 */
[----:B------:R-:W-:Y:S01]  /*49680*/  IMAD.MOV.U32 R249, RZ, RZ, R37 ;  /* 0x000000fffff97224 */ /* 0x000fe200078e0025 */
[----:B------:R-:W-:Y:S01]  /*49690*/  MOV R250, R36 ;  /* 0x0000002400fa7202 */ /* 0x000fe20000000f00 */
[----:B------:R-:W-:Y:S01]  /*496a0*/  IMAD.MOV.U32 R56, RZ, RZ, R72 ;  /* 0x000000ffff387224 */ /* 0x000fe200078e0048 */
[----:B------:R-:W-:Y:S01]  /*496b0*/  MOV R57, R69 ;  /* 0x0000004500397202 */ /* 0x000fe20000000f00 */
[----:B------:R-:W-:Y:S01]  /*496c0*/  IMAD.MOV.U32 R248, RZ, RZ, R40 ;  /* 0x000000fffff87224 */ /* 0x000fe200078e0028 */
[----:B------:R-:W1:Y:S02]  /*496d0*/  LDSM.16.M88.4 R108, [R2+UR13+0x2880] ;  /* 0x0028800d026c783b */ /* 0x000e640008000200 */
[----:B------:R-:W-:Y:S01]  /*496e0*/  HMMA.1688.F32.TF32 R36, R136, R128, R92 ;  /* 0x000000808824723c */ /* 0x000fe2000008105c */
[----:B------:R-:W-:Y:S01]  /*496f0*/  IMAD.MOV.U32 R58, RZ, RZ, R68 ;  /* 0x000000ffff3a7224 */ /* 0x000fe200078e0044 */
[----:B------:R-:W2:Y:S01]  /*49700*/  LDSM.16.M88.4 R104, [R2+UR13+0x3080] ;  /* 0x0030800d0268783b */ /* 0x000ea20008000200 */
[----:B------:R-:W-:-:S02]  /*49710*/  IMAD.MOV.U32 R59, RZ, RZ, R65 ;  /* 0x000000ffff3b7224 */ /* 0x000fc400078e0041 */
[----:B------:R-:W-:Y:S01]  /*49720*/  IMAD.MOV.U32 R251, RZ, RZ, R0 ;  /* 0x000000fffffb7224 */ /* 0x000fe200078e0000 */
[----:B------:R-:W3:Y:S02]  /*49730*/  LDSM.16.M88.4 R100, [R2+UR13+0x3880] ;  /* 0x0038800d0264783b */ /* 0x000ee40008000200 */
[----:B------:R-:W-:Y:S02]  /*49740*/  HMMA.1688.F32.TF32 R140, R236, R124, R160 ;  /* 0x0000007cec8c723c */ /* 0x000fe400000810a0 */
[----:B------:R-:W-:Y:S01]  /*49750*/  LDSM.16.M88.4 R92, [R2+UR13+0x4880] ;  /* 0x0048800d025c783b */ /* 0x000fe20008000200 */
[----:B------:R-:W-:Y:S01]  /*49760*/  IMAD.MOV.U32 R119, RZ, RZ, R55 ;  /* 0x000000ffff777224 */ /* 0x000fe200078e0037 */
[----:B------:R-:W-:Y:S02]  /*49770*/  MOV R55, R41 ;  /* 0x0000002900377202 */ /* 0x000fe40000000f00 */
[----:B------:R-:W-:Y:S01]  /*49780*/  MOV R118, R54 ;  /* 0x0000003600767202 */ /* 0x000fe20000000f00 */
[----:B------:R4:W-:Y:S01]  /*49790*/  STL.64 [R1+0x260], R52 ;  /* 0x0002603401007387 */ /* 0x0009e20000100a00 */
[----:B------:R-:W-:Y:S03]  /*497a0*/  HMMA.1688.F32.TF32 R40, R48, R6, R180 ;  /* 0x000000063028723c */ /* 0x000fe600000810b4 */
[----:B------:R-:W-:Y:S01]  /*497b0*/  IMAD.MOV.U32 R122, RZ, RZ, R36 ;  /* 0x000000ffff7a7224 */ /* 0x000fe200078e0024 */
[----:B------:R-:W-:Y:S01]  /*497c0*/  MOV R123, R37 ;  /* 0x00000025007b7202 */ /* 0x000fe20000000f00 */
[----:B------:R-:W-:Y:S01]  /*497d0*/  IMAD.MOV.U32 R126, RZ, RZ, R38 ;  /* 0x000000ffff7e7224 */ /* 0x000fe200078e0026 */
[----:B------:R-:W-:Y:S01]  /*497e0*/  LDSM.16.M88.4 R84, [R2+UR13+0x5880] ;  /* 0x0058800d0254783b */ /* 0x000fe20008000200 */
[----:B------:R-:W-:-:S02]  /*497f0*/  IMAD.MOV.U32 R127, RZ, RZ, R39 ;  /* 0x000000ffff7f7224 */ /* 0x000fc400078e0027 */
[-C--:B------:R-:W-:Y:S01]  /*49800*/  HMMA.1688.F32.TF32 R36, R144, R128.reuse, R88 ;  /* 0x000000809024723c */ /* 0x080fe20000081058 */
[----:B------:R-:W-:Y:S04]  /*49810*/  STL [R1+0x29b4], R119 ;  /* 0x0029b47701007387 */ /* 0x000fe80000100800 */
[----:B------:R-:W-:Y:S01]  /*49820*/  STL [R1+0x29b0], R118 ;  /* 0x0029b07601007387 */ /* 0x000fe20000100800 */
[----:B----4-:R-:W-:Y:S02]  /*49830*/  IMAD.MOV.U32 R53, RZ, RZ, R45 ;  /* 0x000000ffff357224 */ /* 0x010fe400078e002d */
[----:B------:R-:W-:Y:S01]  /*49840*/  IMAD.MOV.U32 R54, RZ, RZ, R44 ;  /* 0x000000ffff367224 */ /* 0x000fe200078e002c */
[----:B------:R-:W-:Y:S01]  /*49850*/  MOV R52, R64 ;  /* 0x0000004000347202 */ /* 0x000fe20000000f00 */
[----:B------:R-:W-:Y:S04]  /*49860*/  STL.64 [R1+0x230], R40 ;  /* 0x0002302801007387 */ /* 0x000fe80000100a00 */
[----:B------:R-:W-:Y:S04]  /*49870*/  STL.64 [R1+0x238], R42 ;  /* 0x0002382a01007387 */ /* 0x000fe80000100a00 */
[----:B------:R-:W-:Y:S04]  /*49880*/  STL [R1+0x29c4], R127 ;  /* 0x0029c47f01007387 */ /* 0x000fe80000100800 */
[----:B------:R-:W-:Y:S04]  /*49890*/  STL [R1+0x29c0], R126 ;  /* 0x0029c07e01007387 */ /* 0x000fe80000100800 */
[----:B------:R-:W-:Y:S04]  /*498a0*/  STL [R1+0x29bc], R123 ;  /* 0x0029bc7b01007387 */ /* 0x000fe80000100800 */
[----:B------:R-:W-:Y:S04]  /*498b0*/  STL [R1+0x29b8], R122 ;  /* 0x0029b87a01007387 */ /* 0x000fe80000100800 */
[----:B------:R-:W-:Y:S04]  /*498c0*/  STL.64 [R1+0x2d0], R36 ;  /* 0x0002d02401007387 */ /* 0x000fe80000100a00 */
[----:B------:R4:W-:Y:S01]  /*498d0*/  STL.64 [R1+0x2d8], R38 ;  /* 0x0002d82601007387 */ /* 0x0009e20000100a00 */
[----:B------:R-:W-:Y:S03]  /*498e0*/  HMMA.1688.F32.TF32 R44, R236, R128, R96 ;  /* 0x00000080ec2c723c */ /* 0x000fe60000081060 */
[----:B------:R-:W1:Y:S04]  /*498f0*/  LDSM.16.M88.4 R96, [R2+UR13+0x4080] ;  /* 0x0040800d0260783b */ /* 0x000e680008000200 */
[----:B------:R-:W1:Y:S01]  /*49900*/  LDSM.16.M88.4 R88, [R2+UR13+0x5080] ;  /* 0x0050800d0258783b */ /* 0x000e620008000200 */
[----:B----4-:R-:W-:Y:S03]  /*49910*/  HMMA.1688.F32.TF32 R36, R136, R124, R60 ;  /* 0x0000007c8824723c */ /* 0x010fe6000008103c */
[----:B------:R-:W4:Y:S04]  /*49920*/  LDSM.16.M88.4 R80, [R2+UR13+0x6080] ;  /* 0x0060800d0250783b */ /* 0x000f280008000200 */
[----:B------:R-:W1:Y:S01]  /*49930*/  LDSM.16.M88.4 R76, [R2+UR13+0x6880] ;  /* 0x0068800d024c783b */ /* 0x000e620008000200 */
[----:B------:R-:W-:Y:S03]  /*49940*/  HMMA.1688.F32.TF32 R40, R244, R128, R164 ;  /* 0x00000080f428723c */ /* 0x000fe600000810a4 */
[----:B------:R-:W-:Y:S04]  /*49950*/  STL.64 [R1+0x220], R44 ;  /* 0x0002202c01007387 */ /* 0x000fe80000100a00 */
[----:B------:R-:W1:Y:S04]  /*49960*/  LDSM.16.M88.4 R72, [R2+UR13+0x7080] ;  /* 0x0070800d0248783b */ /* 0x000e680008000200 */
[----:B------:R-:W1:Y:S01]  /*49970*/  LDSM.16.M88.4 R68, [R2+UR13+0x7880] ;  /* 0x0078800d0244783b */ /* 0x000e620008000200 */
[----:B------:R-:W-:Y:S01]  /*49980*/  MOV R130, R36 ;  /* 0x0000002400827202 */ /* 0x000fe20000000f00 */
[----:B------:R-:W-:Y:S01]  /*49990*/  IMAD.MOV.U32 R131, RZ, RZ, R37 ;  /* 0x000000ffff837224 */ /* 0x000fe200078e0025 */
[----:B------:R-:W-:Y:S01]  /*499a0*/  MOV R0, R39 ;  /* 0x0000002700007202 */ /* 0x000fe20000000f00 */
[----:B------:R-:W-:Y:S01]  /*499b0*/  IMAD.MOV.U32 R252, RZ, RZ, R38 ;  /* 0x000000fffffc7224 */ /* 0x000fe200078e0026 */
[----:B------:R-:W1:Y:S01]  /*499c0*/  LDSM.16.M88.4 R64, [R2+UR13+0x8080] ;  /* 0x0080800d0240783b */ /* 0x000e620008000200 */
[----:B------:R-:W-:Y:S03]  /*499d0*/  HMMA.1688.F32.TF32 R36, R144, R124, R56 ;  /* 0x0000007c9024723c */ /* 0x000fe60000081038 */
[----:B------:R-:W-:Y:S04]  /*499e0*/  STL.64 [R1+0x228], R46 ;  /* 0x0002282e01007387 */ /* 0x000fe80000100a00 */
[----:B------:R-:W-:Y:S04]  /*499f0*/  STL.64 [R1+0x660], R40 ;  /* 0x0006602801007387 */ /* 0x000fe80000100a00 */
[----:B------:R-:W-:Y:S04]  /*49a00*/  STL.64 [R1+0x668], R42 ;  /* 0x0006682a01007387 */ /* 0x000fe80000100a00 */
[----:B------:R-:W-:Y:S04]  /*49a10*/  STL [R1+0x29cc], R131 ;  /* 0x0029cc8301007387 */ /* 0x000fe80000100800 */
[----:B------:R-:W-:Y:S04]  /*49a20*/  STL [R1+0x29c8], R130 ;  /* 0x0029c88201007387 */ /* 0x000fe80000100800 */
[----:B------:R-:W-:Y:S04]  /*49a30*/  STL.64 [R1+0x2668], R142 ;  /* 0x0026688e01007387 */ /* 0x000fe80000100a00 */
[----:B------:R-:W-:Y:S04]  /*49a40*/  STL.64 [R1+0x2a0], R36 ;  /* 0x0002a02401007387 */ /* 0x000fe80000100a00 */
[----:B------:R1:W-:Y:S04]  /*49a50*/  STL.64 [R1+0x2a8], R38 ;  /* 0x0002a82601007387 */ /* 0x0003e80000100a00 */
[----:B------:R-:W2:Y:S04]  /*49a60*/  LDSM.16.M88.4 R60, [R2+UR13+0x8880] ;  /* 0x0088800d023c783b */ /* 0x000ea80008000200 */
[----:B------:R-:W2:Y:S01]  /*49a70*/  LDSM.16.M88.4 R56, [R2+UR13+0x9080] ;  /* 0x0090800d0238783b */ /* 0x000ea20008000200 */
[----:B-1----:R-:W-:Y:S03]  /*49a80*/  HMMA.1688.F32.TF32 R36, R136, R120, R52 ;  /* 0x000000788824723c */ /* 0x002fe60000081034 */
[----:B------:R-:W1:Y:S04]  /*49a90*/  LDSM.16.M88.4 R52, [R2+UR13+0x9880] ;  /* 0x0098800d0234783b */ /* 0x000e680008000200 */
[----:B------:R-:W1:Y:S01]  /*49aa0*/  LDSM.16.M88.4 R48, [R2+UR13+0xa080] ;  /* 0x00a0800d0230783b */ /* 0x000e620008000200 */
[----:B------:R-:W-:Y:S03]  /*49ab0*/  HMMA.1688.F32.TF32 R40, R244, R124, R168 ;  /* 0x0000007cf428723c */ /* 0x000fe600000810a8 */
[----:B------:R-:W1:Y:S08]  /*49ac0*/  LDSM.16.M88.4 R44, [R2+UR13+0xa880] ;  /* 0x00a8800d022c783b */ /* 0x000e700008000200 */
[----:B------:R-:W-:Y:S01]  /*49ad0*/  IMAD.MOV.U32 R123, RZ, RZ, R36 ;  /* 0x000000ffff7b7224 */ /* 0x000fe200078e0024 */
[----:B------:R-:W-:Y:S01]  /*49ae0*/  MOV R119, R38 ;  /* 0x0000002600777202 */ /* 0x000fe20000000f00 */
[----:B------:R-:W-:-:S02]  /*49af0*/  IMAD.MOV.U32 R122, RZ, RZ, R37 ;  /* 0x000000ffff7a7224 */ /* 0x000fc400078e0025 */
[----:B------:R-:W-:Y:S02]  /*49b00*/  IMAD.MOV.U32 R118, RZ, RZ, R39 ;  /* 0x000000ffff767224 */ /* 0x000fe400078e0027 */
[----:B------:R-:W-:Y:S01]  /*49b10*/  HMMA.1688.F32.TF32 R36, R136, R116, R248 ;  /* 0x000000748824723c */ /* 0x000fe200000810f8 */
[----:B------:R-:W-:Y:S04]  /*49b20*/  STL.64 [R1+0x2660], R140 ;  /* 0x0026608c01007387 */ /* 0x000fe80000100a00 */
[----:B------:R-:W-:Y:S04]  /*49b30*/  STL.64 [R1+0x650], R40 ;  /* 0x0006502801007387 */ /* 0x000fe80000100a00 */
[----:B------:R-:W-:Y:S01]  /*49b40*/  STL.64 [R1+0x658], R42 ;  /* 0x0006582a01007387 */ /* 0x000fe20000100a00 */
[----:B------:R-:W-:-:S03]  /*49b50*/  MOV R172, R33 ;  /* 0x0000002100ac7202 */ /* 0x000fc60000000f00 */
[----:B------:R-:W1:Y:S01]  /*49b60*/  LDSM.16.M88.4 R40, [R2+UR13+0xb080] ;  /* 0x00b0800d0228783b */ /* 0x000e620008000200 */
[----:B------:R-:W-:-:S05]  /*49b70*/  IMAD.MOV.U32 R173, RZ, RZ, R32 ;  /* 0x000000ffffad7224 */ /* 0x000fca00078e0020 */
[----:B------:R-:W-:Y:S01]  /*49b80*/  IMAD.MOV.U32 R131, RZ, RZ, R36 ;  /* 0x000000ffff837224 */ /* 0x000fe200078e0024 */
[----:B------:R-:W-:Y:S01]  /*49b90*/  MOV R130, R37 ;  /* 0x0000002500827202 */ /* 0x000fe20000000f00 */
[----:B------:R-:W-:Y:S02]  /*49ba0*/  IMAD.MOV.U32 R127, RZ, RZ, R38 ;  /* 0x000000ffff7f7224 */ /* 0x000fe400078e0026 */
[----:B------:R-:W-:Y:S01]  /*49bb0*/  IMAD.MOV.U32 R126, RZ, RZ, R39 ;  /* 0x000000ffff7e7224 */ /* 0x000fe200078e0027 */
[----:B------:R-:W-:Y:S01]  /*49bc0*/  STL [R1+0x2848], R114 ;  /* 0x0028487201007387 */ /* 0x000fe20000100800 */
[----:B------:R-:W-:-:S03]  /*49bd0*/  IMAD.MOV.U32 R250, RZ, RZ, R13 ;  /* 0x000000fffffa7224 */ /* 0x000fc600078e000d */
[----:B------:R-:W1:Y:S01]  /*49be0*/  LDSM.16.M88.4 R36, [R2+UR13+0xb880] ;  /* 0x00b8800d0224783b */ /* 0x000e620008000200 */
[----:B------:R-:W-:-:S03]  /*49bf0*/  IMAD.MOV.U32 R251, RZ, RZ, R12 ;  /* 0x000000fffffb7224 */ /* 0x000fc600078e000c */
[----:B------:R-:W1:Y:S01]  /*49c00*/  LDSM.16.M88.4 R32, [R2+UR13+0xc080] ;  /* 0x00c0800d0220783b */ /* 0x000e620008000200 */
[----:B------:R-:W-:Y:S01]  /*49c10*/  IMAD.MOV.U32 R248, RZ, RZ, R17 ;  /* 0x000000fffff87224 */ /* 0x000fe200078e0011 */
[----:B------:R-:W-:Y:S02]  /*49c20*/  MOV R249, R16 ;  /* 0x0000001000f97202 */ /* 0x000fe40000000f00 */
[----:B------:R-:W-:Y:S01]  /*49c30*/  STL [R1+0x2844], R115 ;  /* 0x0028447301007387 */ /* 0x000fe20000100800 */
[----:B------:R-:W-:-:S03]  /*49c40*/  MOV R182, R21 ;  /* 0x0000001500b67202 */ /* 0x000fc60000000f00 */
[----:B------:R-:W-:Y:S01]  /*49c50*/  STL [R1+0x2840], R110 ;  /* 0x0028406e01007387 */ /* 0x000fe20000100800 */
[----:B------:R-:W-:-:S03]  /*49c60*/  IMAD.MOV.U32 R183, RZ, RZ, R20 ;  /* 0x000000ffffb77224 */ /* 0x000fc600078e0014 */
[----:B------:R-:W1:Y:S04]  /*49c70*/  LDSM.16.M88.4 R12, [R2+UR13+0xc880] ;  /* 0x00c8800d020c783b */ /* 0x000e680008000200 */
[----:B------:R-:W-:Y:S01]  /*49c80*/  STL [R1+0x283c], R111 ;  /* 0x00283c6f01007387 */ /* 0x000fe20000100800 */
[----:B------:R-:W-:-:S03]  /*49c90*/  IMAD.MOV.U32 R180, RZ, RZ, R25 ;  /* 0x000000ffffb47224 */ /* 0x000fc600078e0019 */
[----:B--2---:R-:W-:Y:S01]  /*49ca0*/  STL [R1+0x2834], R106 ;  /* 0x0028346a01007387 */ /* 0x004fe20000100800 */
[----:B------:R-:W-:-:S03]  /*49cb0*/  IMAD.MOV.U32 R181, RZ, RZ, R24 ;  /* 0x000000ffffb57224 */ /* 0x000fc600078e0018 */
[----:B------:R-:W2:Y:S04]  /*49cc0*/  LDSM.16.M88.4 R16, [R2+UR13+0xd080] ;  /* 0x00d0800d0210783b */ /* 0x000ea80008000200 */
[----:B------:R-:W-:Y:S01]  /*49cd0*/  STL [R1+0x2830], R107 ;  /* 0x0028306b01007387 */ /* 0x000fe20000100800 */
[----:B------:R-:W-:-:S03]  /*49ce0*/  IMAD.MOV.U32 R174, RZ, RZ, R29 ;  /* 0x000000ffffae7224 */ /* 0x000fc600078e001d */
[----:B---3--:R-:W-:Y:S01]  /*49cf0*/  STL [R1+0x284c], R102 ;  /* 0x00284c6601007387 */ /* 0x008fe20000100800 */
[----:B------:R-:W-:-:S03]  /*49d00*/  MOV R175, R28 ;  /* 0x0000001c00af7202 */ /* 0x000fc60000000f00 */
[----:B------:R-:W3:Y:S04]  /*49d10*/  LDSM.16.M88.4 R20, [R2+UR13+0xd880] ;  /* 0x00d8800d0214783b */ /* 0x000ee80008000200 */
[----:B------:R-:W-:Y:S01]  /*49d20*/  STL [R1+0x2838], R103 ;  /* 0x0028386701007387 */ /* 0x000fe20000100800 */
[----:B------:R-:W-:-:S03]  /*49d30*/  MOV R176, R9 ;  /* 0x0000000900b07202 */ /* 0x000fc60000000f00 */
        /* <DEDUP_REMOVED lines=32> */
[----:B------:R1:W-:Y:S01]  /*49f40*/  STL [R1+0x28b0], R51 ;  /* 0x0028b03301007387 */ /* 0x0003e20000100800 */
[C---:B------:R-:W-:Y:S03]  /*49f50*/  HMMA.1688.F32.TF32 R160, R136.reuse, R112, R176 ;  /* 0x0000007088a0723c */ /* 0x040fe600000810b0 */
[----:B------:R-:W-:Y:S04]  /*49f60*/  STL [R1+0x28bc], R46 ;  /* 0x0028bc2e01007387 */ /* 0x000fe80000100800 */
[----:B------:R4:W-:Y:S04]  /*49f70*/  STL [R1+0x28b8], R47 ;  /* 0x0028b82f01007387 */ /* 0x0009e80000100800 */
[----:B------:R-:W-:Y:S04]  /*49f80*/  STL [R1+0x28c4], R42 ;  /* 0x0028c42a01007387 */ /* 0x000fe80000100800 */
[----:B------:R1:W-:Y:S04]  /*49f90*/  STL [R1+0x28c0], R43 ;  /* 0x0028c02b01007387 */ /* 0x0003e80000100800 */
[----:B------:R1:W-:Y:S04]  /*49fa0*/  STL [R1+0x28cc], R38 ;  /* 0x0028cc2601007387 */ /* 0x0003e80000100800 */
[----:B------:R1:W-:Y:S04]  /*49fb0*/  STL [R1+0x28c8], R39 ;  /* 0x0028c82701007387 */ /* 0x0003e80000100800 */
[----:B------:R-:W-:Y:S04]  /*49fc0*/  STL [R1+0x28d4], R34 ;  /* 0x0028d42201007387 */ /* 0x000fe80000100800 */
[----:B------:R1:W-:Y:S04]  /*49fd0*/  STL [R1+0x28d0], R35 ;  /* 0x0028d02301007387 */ /* 0x0003e80000100800 */
[----:B------:R-:W-:Y:S04]  /*49fe0*/  STL [R1+0x28dc], R14 ;  /* 0x0028dc0e01007387 */ /* 0x000fe80000100800 */
[----:B------:R1:W-:Y:S04]  /*49ff0*/  STL [R1+0x28d8], R15 ;  /* 0x0028d80f01007387 */ /* 0x0003e80000100800 */
[----:B--2---:R-:W-:Y:S04]  /*4a000*/  STL [R1+0x28e4], R18 ;  /* 0x0028e41201007387 */ /* 0x004fe80000100800 */
[----:B------:R-:W-:Y:S04]  /*4a010*/  STL [R1+0x28e0], R19 ;  /* 0x0028e01301007387 */ /* 0x000fe80000100800 */
[----:B---3--:R2:W-:Y:S04]  /*4a020*/  STL [R1+0x28ec], R22 ;  /* 0x0028ec1601007387 */ /* 0x0085e80000100800 */
[----:B------:R3:W-:Y:S04]  /*4a030*/  STL [R1+0x28e8], R23 ;  /* 0x0028e81701007387 */ /* 0x0007e80000100800 */
[----:B------:R-:W-:Y:S04]  /*4a040*/  STL [R1+0x28f4], R26 ;  /* 0x0028f41a01007387 */ /* 0x000fe80000100800 */
[----:B------:R1:W-:Y:S04]  /*4a050*/  STL [R1+0x28f0], R27 ;  /* 0x0028f01b01007387 */ /* 0x0003e80000100800 */
[----:B------:R-:W-:Y:S04]  /*4a060*/  STL [R1+0x28fc], R30 ;  /* 0x0028fc1e01007387 */ /* 0x000fe80000100800 */
[----:B------:R1:W-:Y:S04]  /*4a070*/  STL [R1+0x28f8], R31 ;  /* 0x0028f81f01007387 */ /* 0x0003e80000100800 */
[----:B------:R-:W-:Y:S04]  /*4a080*/  STL [R1+0x2904], R10 ;  /* 0x0029040a01007387 */ /* 0x000fe80000100800 */
[----:B------:R-:W-:Y:S01]  /*4a090*/  STL [R1+0x2900], R11 ;  /* 0x0029000b01007387 */ /* 0x000fe20000100800 */
[----:B------:R-:W-:Y:S03]  /*4a0a0*/  HMMA.1688.F32.TF32 R140, R136, R108, R248 ;  /* 0x0000006c888c723c */ /* 0x000fe600000810f8 */
[----:B------:R-:W-:Y:S04]  /*4a0b0*/  STL [R1+0x26a4], R6 ;  /* 0x0026a40601007387 */ /* 0x000fe80000100800 */
[----:B------:R-:W-:Y:S04]  /*4a0c0*/  STL [R1+0x26a0], R7 ;  /* 0x0026a00701007387 */ /* 0x000fe80000100800 */
[----:B------:R-:W-:Y:S04]  /*4a0d0*/  STL.64 [R1+0x1e0], R160 ;  /* 0x0001e0a001007387 */ /* 0x000fe80000100a00 */
[----:B------:R-:W-:Y:S04]  /*4a0e0*/  STL.64 [R1+0x1e8], R162 ;  /* 0x0001e8a201007387 */ /* 0x000fe80000100a00 */
[----:B------:R-:W2:Y:S04]  /*4a0f0*/  LDL.LU R248, [R1+0xa90] ;  /* 0x000a900001f87983 */ /* 0x000ea80000300800 */
[----:B------:R-:W2:Y:S04]  /*4a100*/  LDL.LU R249, [R1+0xa94] ;  /* 0x000a940001f97983 */ /* 0x000ea80000300800 */
[----:B------:R-:W2:Y:S04]  /*4a110*/  LDL.LU R250, [R1+0xa98] ;  /* 0x000a980001fa7983 */ /* 0x000ea80000300800 */
[----:B------:R-:W2:Y:S01]  /*4a120*/  LDL.LU R251, [R1+0xa9c] ;  /* 0x000a9c0001fb7983 */ /* 0x000ea20000300800 */
[----:B-1----:R-:W-:Y:S01]  /*4a130*/  IMAD.MOV.U32 R51, RZ, RZ, R143 ;  /* 0x000000ffff337224 */ /* 0x002fe200078e008f */
[----:B------:R-:W-:Y:S01]  /*4a140*/  MOV R50, R142 ;  /* 0x0000008e00327202 */ /* 0x000fe20000000f00 */
[----:B----4-:R-:W-:-:S02]  /*4a150*/  IMAD.MOV.U32 R47, RZ, RZ, R141 ;  /* 0x000000ffff2f7224 */ /* 0x010fc400078e008d */
[----:B------:R-:W-:Y:S01]  /*4a160*/  IMAD.MOV.U32 R46, RZ, RZ, R140 ;  /* 0x000000ffff2e7224 */ /* 0x000fe200078e008c */
[----:B------:R-:W-:Y:S01]  /*4a170*/  STL [R1+0x2914], R51 ;  /* 0x0029143301007387 */ /* 0x000fe20000100800 */
[----:B------:R-:W-:Y:S03]  /*4a180*/  HMMA.1688.F32.TF32 R140, R136, R104, R180 ;  /* 0x00000068888c723c */ /* 0x000fe600000810b4 */
[----:B------:R-:W-:Y:S04]  /*4a190*/  STL [R1+0x2910], R50 ;  /* 0x0029103201007387 */ /* 0x000fe80000100800 */
[----:B------:R1:W-:Y:S04]  /*4a1a0*/  STL [R1+0x290c], R47 ;  /* 0x00290c2f01007387 */ /* 0x0003e80000100800 */
[----:B------:R4:W-:Y:S04]  /*4a1b0*/  STL [R1+0x2908], R46 ;  /* 0x0029082e01007387 */ /* 0x0009e80000100800 */
[----:B------:R-:W3:Y:S04]  /*4a1c0*/  LDL.LU R180, [R1+0xa80] ;  /* 0x000a800001b47983 */ /* 0x000ee80000300800 */
[----:B------:R-:W3:Y:S04]  /*4a1d0*/  LDL.LU R181, [R1+0xa84] ;  /* 0x000a840001b57983 */ /* 0x000ee80000300800 */
[----:B------:R-:W3:Y:S04]  /*4a1e0*/  LDL.LU R182, [R1+0xa88] ;  /* 0x000a880001b67983 */ /* 0x000ee80000300800 */
[----:B------:R-:W3:Y:S01]  /*4a1f0*/  LDL.LU R183, [R1+0xa8c] ;  /* 0x000a8c0001b77983 */ /* 0x000ee20000300800 */
[----:B------:R-:W-:Y:S01]  /*4a200*/  IMAD.MOV.U32 R59, RZ, RZ, R143 ;  /* 0x000000ffff3b7224 */ /* 0x000fe200078e008f */
[----:B------:R-:W-:Y:S01]  /*4a210*/  MOV R55, R141 ;  /* 0x0000008d00377202 */ /* 0x000fe20000000f00 */
[----:B------:R-:W-:-:S02]  /*4a220*/  IMAD.MOV.U32 R58, RZ, RZ, R142 ;  /* 0x000000ffff3a7224 */ /* 0x000fc400078e008e */
[----:B------:R-:W-:Y:S01]  /*4a230*/  IMAD.MOV.U32 R54, RZ, RZ, R140 ;  /* 0x000000ffff367224 */ /* 0x000fe200078e008c */
[----:B------:R-:W-:Y:S01]  /*4a240*/  STL [R1+0x2924], R59 ;  /* 0x0029243b01007387 */ /* 0x000fe20000100800 */
[----:B------:R-:W-:Y:S03]  /*4a250*/  HMMA.1688.F32.TF32 R140, R136, R100, R172 ;  /* 0x00000064888c723c */ /* 0x000fe600000810ac */
[----:B------:R-:W-:Y:S04]  /*4a260*/  STL [R1+0x2920], R58 ;  /* 0x0029203a01007387 */ /* 0x000fe80000100800 */
[----:B------:R1:W-:Y:S04]  /*4a270*/  STL [R1+0x291c], R55 ;  /* 0x00291c3701007387 */ /* 0x0003e80000100800 */
[----:B------:R1:W-:Y:S04]  /*4a280*/  STL [R1+0x2918], R54 ;  /* 0x0029183601007387 */ /* 0x0003e80000100800 */
        /* <DEDUP_REMOVED lines=8> */
[----:B------:R-:W-:Y:S04]  /*4a310*/  STL [R1+0x2934], R43 ;  /* 0x0029342b01007387 */ /* 0x000fe80000100800 */
[----:B------:R-:W-:Y:S04]  /*4a320*/  STL [R1+0x2930], R42 ;  /* 0x0029302a01007387 */ /* 0x000fe80000100800 */
[----:B------:R1:W-:Y:S04]  /*4a330*/  STL [R1+0x292c], R39 ;  /* 0x00292c2701007387 */ /* 0x0003e80000100800 */
[----:B------:R1:W-:Y:S01]  /*4a340*/  STL [R1+0x2928], R38 ;  /* 0x0029282601007387 */ /* 0x0003e20000100800 */
[----:B--2---:R-:W-:Y:S03]  /*4a350*/  HMMA.1688.F32.TF32 R140, R136, R96, R248 ;  /* 0x00000060888c723c */ /* 0x004fe600000810f8 */
[----:B------:R-:W2:Y:S04]  /*4a360*/  LDL.LU R248, [R1+0xa60] ;  /* 0x000a600001f87983 */ /* 0x000ea80000300800 */
[----:B------:R-:W2:Y:S04]  /*4a370*/  LDL.LU R249, [R1+0xa64] ;  /* 0x000a640001f97983 */ /* 0x000ea80000300800 */
[----:B------:R-:W2:Y:S04]  /*4a380*/  LDL.LU R250, [R1+0xa68] ;  /* 0x000a680001fa7983 */ /* 0x000ea80000300800 */
[----:B------:R-:W2:Y:S04]  /*4a390*/  LDL.LU R251, [R1+0xa6c] ;  /* 0x000a6c0001fb7983 */ /* 0x000ea80000300800 */
[----:B------:R-:W-:Y:S01]  /*4a3a0*/  IMAD.MOV.U32 R35, RZ, RZ, R143 ;  /* 0x000000ffff237224 */ /* 0x000fe200078e008f */
[----:B------:R-:W-:Y:S01]  /*4a3b0*/  MOV R34, R142 ;  /* 0x0000008e00227202 */ /* 0x000fe20000000f00 */
[----:B------:R-:W-:-:S02]  /*4a3c0*/  IMAD.MOV.U32 R15, RZ, RZ, R141 ;  /* 0x000000ffff0f7224 */ /* 0x000fc400078e008d */
[----:B------:R-:W-:Y:S01]  /*4a3d0*/  IMAD.MOV.U32 R14, RZ, RZ, R140 ;  /* 0x000000ffff0e7224 */ /* 0x000fe200078e008c */
[----:B------:R-:W-:Y:S04]  /*4a3e0*/  STL [R1+0x2944], R35 ;  /* 0x0029442301007387 */ /* 0x000fe80000100800 */
[----:B------:R-:W-:Y:S04]  /*4a3f0*/  STL [R1+0x2940], R34 ;  /* 0x0029402201007387 */ /* 0x000fe80000100800 */
[----:B------:R-:W-:Y:S01]  /*4a400*/  STL [R1+0x293c], R15 ;  /* 0x00293c0f01007387 */ /* 0x000fe20000100800 */
[----:B---3--:R-:W-:Y:S03]  /*4a410*/  HMMA.1688.F32.TF32 R140, R136, R92, R180 ;  /* 0x0000005c888c723c */ /* 0x008fe600000810b4 */
[----:B------:R-:W-:Y:S04]  /*4a420*/  STL [R1+0x2938], R14 ;  /* 0x0029380e01007387 */ /* 0x000fe80000100800 */
[----:B------:R-:W3:Y:S04]  /*4a430*/  LDL.LU R180, [R1+0xa50] ;  /* 0x000a500001b47983 */ /* 0x000ee80000300800 */
[----:B------:R-:W3:Y:S04]  /*4a440*/  LDL.LU R181, [R1+0xa54] ;  /* 0x000a540001b57983 */ /* 0x000ee80000300800 */
[----:B------:R-:W3:Y:S04]  /*4a450*/  LDL.LU R182, [R1+0xa58] ;  /* 0x000a580001b67983 */ /* 0x000ee80000300800 */
[----:B------:R-:W3:Y:S01]  /*4a460*/  LDL.LU R183, [R1+0xa5c] ;  /* 0x000a5c0001b77983 */ /* 0x000ee20000300800 */
[----:B------:R-:W-:Y:S01]  /*4a470*/  IMAD.MOV.U32 R22, RZ, RZ, R140 ;  /* 0x000000ffff167224 */ /* 0x000fe200078e008c */
[----:B------:R-:W-:Y:S01]  /*4a480*/  MOV R23, R141 ;  /* 0x0000008d00177202 */ /* 0x000fe20000000f00 */
[----:B------:R-:W-:-:S02]  /*4a490*/  IMAD.MOV.U32 R18, RZ, RZ, R142 ;  /* 0x000000ffff127224 */ /* 0x000fc400078e008e */
[----:B------:R-:W-:-:S05]  /*4a4a0*/  IMAD.MOV.U32 R19, RZ, RZ, R143 ;  /* 0x000000ffff137224 */ /* 0x000fca00078e008f */
[----:B------:R-:W-:Y:S01]  /*4a4b0*/  STL [R1+0x2954], R19 ;  /* 0x0029541301007387 */ /* 0x000fe20000100800 */
[----:B----4-:R-:W-:Y:S03]  /*4a4c0*/  HMMA.1688.F32.TF32 R140, R136, R88, R172 ;  /* 0x00000058888c723c */ /* 0x010fe600000810ac */
[----:B------:R-:W-:Y:S04]  /*4a4d0*/  STL [R1+0x2950], R18 ;  /* 0x0029501201007387 */ /* 0x000fe80000100800 */
[----:B------:R-:W-:Y:S04]  /*4a4e0*/  STL [R1+0x294c], R23 ;  /* 0x00294c1701007387 */ /* 0x000fe80000100800 */
[----:B------:R-:W-:Y:S04]  /*4a4f0*/  STL [R1+0x2948], R22 ;  /* 0x0029481601007387 */ /* 0x000fe80000100800 */
        /* <DEDUP_REMOVED lines=10> */
[----:B------:R-:W-:Y:S04]  /*4a5a0*/  STL [R1+0x295c], R63 ;  /* 0x00295c3f01007387 */ /* 0x000fe80000100800 */
[----:B------:R-:W-:Y:S04]  /*4a5b0*/  STL [R1+0x2958], R62 ;  /* 0x0029583e01007387 */ /* 0x000fe80000100800 */
[----:B------:R-:W4:Y:S04]  /*4a5c0*/  LDL.LU R176, [R1+0xa30] ;  /* 0x000a300001b07983 */ /* 0x000f280000300800 */
[----:B------:R-:W4:Y:S04]  /*4a5d0*/  LDL.LU R177, [R1+0xa34] ;  /* 0x000a340001b17983 */ /* 0x000f280000300800 */
[----:B------:R-:W4:Y:S04]  /*4a5e0*/  LDL.LU R178, [R1+0xa38] ;  /* 0x000a380001b27983 */ /* 0x000f280000300800 */
[----:B------:R-:W4:Y:S01]  /*4a5f0*/  LDL.LU R179, [R1+0xa3c] ;  /* 0x000a3c0001b37983 */ /* 0x000f220000300800 */
        /* <DEDUP_REMOVED lines=11> */
[----:B------:R-:W-:-:S02]  /*4a6b0*/  IMAD.MOV.U32 R31, RZ, RZ, R141 ;  /* 0x000000ffff1f7224 */ /* 0x000fc400078e008d */
[----:B------:R-:W-:Y:S01]  /*4a6c0*/  IMAD.MOV.U32 R30, RZ, RZ, R140 ;  /* 0x000000ffff1e7224 */ /* 0x000fe200078e008c */
[----:B------:R-:W-:Y:S04]  /*4a6d0*/  STL [R1+0x2974], R27 ;  /* 0x0029741b01007387 */ /* 0x000fe80000100800 */
[----:B------:R-:W-:Y:S01]  /*4a6e0*/  STL [R1+0x2970], R26 ;  /* 0x0029701a01007387 */ /* 0x000fe20000100800 */
[----:B---3--:R-:W-:Y:S03]  /*4a6f0*/  HMMA.1688.F32.TF32 R140, R136, R80, R180 ;  /* 0x00000050888c723c */ /* 0x008fe600000810b4 */
[----:B------:R-:W-:Y:S04]  /*4a700*/  STL [R1+0x296c], R31 ;  /* 0x00296c1f01007387 */ /* 0x000fe80000100800 */
[----:B------:R-:W-:Y:S04]  /*4a710*/  STL [R1+0x2968], R30 ;  /* 0x0029681e01007387 */ /* 0x000fe80000100800 */
[----:B------:R-:W3:Y:S04]  /*4a720*/  LDL.LU R180, [R1+0xa00] ;  /* 0x000a000001b47983 */ /* 0x000ee80000300800 */
[----:B------:R-:W3:Y:S04]  /*4a730*/  LDL.LU R181, [R1+0xa04] ;  /* 0x000a040001b57983 */ /* 0x000ee80000300800 */
[----:B------:R-:W3:Y:S04]  /*4a740*/  LDL.LU R182, [R1+0xa08] ;  /* 0x000a080001b67983 */ /* 0x000ee80000300800 */
[----:B------:R-:W3:Y:S01]  /*4a750*/  LDL.LU R183, [R1+0xa0c] ;  /* 0x000a0c0001b77983 */ /* 0x000ee20000300800 */
[----:B-1----:R-:W-:Y:S01]  /*4a760*/  IMAD.MOV.U32 R47, RZ, RZ, R140 ;  /* 0x000000ffff2f7224 */ /* 0x002fe200078e008c */
[----:B------:R-:W-:Y:S01]  /*4a770*/  MOV R46, R141 ;  /* 0x0000008d002e7202 */ /* 0x000fe20000000f00 */
[----:B------:R-:W-:-:S02]  /*4a780*/  IMAD.MOV.U32 R10, RZ, RZ, R142 ;  /* 0x000000ffff0a7224 */ /* 0x000fc400078e008e */
[----:B------:R-:W-:Y:S02]  /*4a790*/  IMAD.MOV.U32 R11, RZ, RZ, R143 ;  /* 0x000000ffff0b7224 */ /* 0x000fe400078e008f */
[----:B----4-:R-:W-:Y:S03]  /*4a7a0*/  HMMA.1688.F32.TF32 R140, R136, R76, R184 ;  /* 0x0000004c888c723c */ /* 0x010fe600000810b8 */
[----:B------:R-:W-:-:S15]  /*4a7b0*/  STL [R1+0x2984], R11 ;  /* 0x0029840b01007387 */ /* 0x000fde0000100800 */
[----:B------:R-:W-:Y:S01]  /*4a7c0*/  NOP ;  /* 0x0000000000007918 */ /* 0x000fe20000000000 */
[----:B------:R-:W-:Y:S01]  /*4a7d0*/  MOV R55, R140 ;  /* 0x0000008c00377202 */ /* 0x000fe20000000f00 */
[----:B------:R-:W-:Y:S01]  /*4a7e0*/  IMAD.MOV.U32 R54, RZ, RZ, R141 ;  /* 0x000000ffff367224 */ /* 0x000fe200078e008d */
[----:B------:R-:W-:Y:S01]  /*4a7f0*/  MOV R50, R143 ;  /* 0x0000008f00327202 */ /* 0x000fe20000000f00 */
[----:B------:R-:W-:Y:S02]  /*4a800*/  IMAD.MOV.U32 R51, RZ, RZ, R142 ;  /* 0x000000ffff337224 */ /* 0x000fe400078e008e */
[----:B------:R-:W-:Y:S01]  /*4a810*/  HMMA.1688.F32.TF32 R140, R136, R72, R176 ;  /* 0x00000048888c723c */ /* 0x000fe200000810b0 */
[----:B------:R-:W-:Y:S04]  /*4a820*/  STL [R1+0x2980], R10 ;  /* 0x0029800a01007387 */ /* 0x000fe80000100800 */
[----:B------:R-:W-:Y:S04]  /*4a830*/  STL [R1+0x297c], R46 ;  /* 0x00297c2e01007387 */ /* 0x000fe80000100800 */
[----:B------:R-:W-:Y:S04]  /*4a840*/  STL [R1+0x2978], R47 ;  /* 0x0029782f01007387 */ /* 0x000fe80000100800 */
[----:B------:R-:W-:Y:S04]  /*4a850*/  STL [R1+0x298c], R54 ;  /* 0x00298c3601007387 */ /* 0x000fe80000100800 */
[----:B------:R-:W-:Y:S02]  /*4a860*/  STL [R1+0x2988], R55 ;  /* 0x0029883701007387 */ /* 0x000fe40000100800 */
        /* <DEDUP_REMOVED lines=19> */
[----:B------:R-:W-:Y:S01]  /*4a9a0*/  IMAD.MOV.U32 R59, RZ, RZ, R142 ;  /* 0x000000ffff3b7224 */ /* 0x000fe200078e008e */
[----:B------:R-:W4:Y:S01]  /*4a9b0*/  LDL.LU R184, [R1+0x9c0] ;  /* 0x0009c00001b87983 */ /* 0x000f220000300800 */
[----:B------:R-:W-:-:S02]  /*4a9c0*/  IMAD.MOV.U32 R58, RZ, RZ, R143 ;  /* 0x000000ffff3a7224 */ /* 0x000fc400078e008f */
[----:B------:R-:W-:Y:S01]  /*4a9d0*/  HMMA.1688.F32.TF32 R140, R136, R64, R172 ;  /* 0x00000040888c723c */ /* 0x000fe200000810ac */
[----:B------:R-:W4:Y:S04]  /*4a9e0*/  LDL.LU R185, [R1+0x9c4] ;  /* 0x0009c40001b97983 */ /* 0x000f280000300800 */
[----:B------:R-:W4:Y:S04]  /*4a9f0*/  LDL.LU R186, [R1+0x9c8] ;  /* 0x0009c80001ba7983 */ /* 0x000f280000300800 */
[----:B------:R-:W4:Y:S10]  /*4aa00*/  LDL.LU R187, [R1+0x9cc] ;  /* 0x0009cc0001bb7983 */ /* 0x000f340000300800 */
[----:B------:R-:W-:Y:S01]  /*4aa10*/  MOV R78, R140 ;  /* 0x0000008c004e7202 */ /* 0x000fe20000000f00 */
[----:B------:R-:W-:Y:S01]  /*4aa20*/  IMAD.MOV.U32 R79, RZ, RZ, R141 ;  /* 0x000000ffff4f7224 */ /* 0x000fe200078e008d */
[----:B------:R-:W-:Y:S01]  /*4aa30*/  MOV R83, R143 ;  /* 0x0000008f00537202 */ /* 0x000fe20000000f00 */
[----:B------:R-:W-:-:S02]  /*4aa40*/  IMAD.MOV.U32 R82, RZ, RZ, R142 ;  /* 0x000000ffff527224 */ /* 0x000fc400078e008e */
[C---:B---3--:R-:W-:Y:S01]  /*4aa50*/  HMMA.1688.F32.TF32 R140, R136.reuse, R60, R180 ;  /* 0x0000003c888c723c */ /* 0x048fe200000810b4 */
        /* <DEDUP_REMOVED lines=12> */
[----:B------:R1:W-:Y:S04]  /*4ab20*/  STL.64 [R1+0x2768], R142 ;  /* 0x0027688e01007387 */ /* 0x0003e80000100a00 */
[----:B------:R1:W-:Y:S01]  /*4ab30*/  STL.64 [R1+0x2760], R140 ;  /* 0x0027608c01007387 */ /* 0x0003e20000100a00 */
        /* <DEDUP_REMOVED lines=8> */
[----:B------:R-:W-:Y:S02]  /*4abc0*/  IMAD.MOV.U32 R91, RZ, RZ, R163 ;  /* 0x000000ffff5b7224 */ /* 0x000fe400078e00a3 */
[----:B----4-:R-:W-:-:S15]  /*4abd0*/  HMMA.1688.F32.TF32 R160, R136, R52, R192 ;  /* 0x0000003488a0723c */ /* 0x010fde00000810c0 */
[----:B------:R-:W-:-:S04]  /*4abe0*/  NOP ;  /* 0x0000000000007918 */ /* 0x000fc80000000000 */
[----:B-1----:R-:W-:Y:S01]  /*4abf0*/  IMAD.MOV.U32 R143, RZ, RZ, R160 ;  /* 0x000000ffff8f7224 */ /* 0x002fe200078e00a0 */
        /* <DEDUP_REMOVED lines=15> */
[----:B---3--:R-:W-:-:S15]  /*4acf0*/  HMMA.1688.F32.TF32 R160, R136, R40, R176 ;  /* 0x0000002888a0723c */ /* 0x008fde00000810b0 */
[----:B------:R-:W-:-:S04]  /*4ad00*/  NOP ;  /* 0x0000000000007918 */ /* 0x000fc80000000000 */
[----:B------:R-:W-:Y:S01]  /*4ad10*/  IMAD.MOV.U32 R23, RZ, RZ, R160 ;  /* 0x000000ffff177224 */ /* 0x000fe200078e00a0 */
[----:B------:R-:W-:Y:S01]  /*4ad20*/  MOV R22, R161 ;  /* 0x000000a100167202 */ /* 0x000fe20000000f00 */
[----:B------:R-:W-:Y:S02]  /*4ad30*/  IMAD.MOV.U32 R35, RZ, RZ, R162 ;  /* 0x000000ffff237224 */ /* 0x000fe400078e00a2 */
[----:B------:R-:W-:Y:S02]  /*4ad40*/  IMAD.MOV.U32 R34, RZ, RZ, R163 ;  /* 0x000000ffff227224 */ /* 0x000fe400078e00a3 */
[----:B------:R-:W-:Y:S01]  /*4ad50*/  HMMA.1688.F32.TF32 R160, R136, R36, R172 ;  /* 0x0000002488a0723c */ /* 0x000fe200000810ac */
[----:B------:R-:W-:Y:S01]  /*4ad60*/  MOV R174, R133 ;  /* 0x0000008500ae7202 */ /* 0x000fe20000000f00 */
[----:B------:R-:W-:-:S15]  /*4ad70*/  IMAD.MOV.U32 R175, RZ, RZ, R132 ;  /* 0x000000ffffaf7224 */ /* 0x000fde00078e0084 */
[----:B------:R-:W-:Y:S02]  /*4ad80*/  NOP ;  /* 0x0000000000007918 */ /* 0x000fe40000000000 */
        /* <DEDUP_REMOVED lines=11> */
[----:B------:R-:W2:Y:S04]  /*4ae40*/  LDL.LU R133, [R1+0x2a14] ;  /* 0x002a140001857983 */ /* 0x000ea80000300800 */
[----:B------:R-:W3:Y:S04]  /*4ae50*/  LDL.LU R132, [R1+0x2a10] ;  /* 0x002a100001847983 */ /* 0x000ee80000300800 */
[----:B------:R-:W4:Y:S04]  /*4ae60*/  LDL.LU R176, [R1+0x890] ;  /* 0x0008900001b07983 */ /* 0x000f280000300800 */
[----:B------:R-:W4:Y:S04]  /*4ae70*/  LDL.LU R177, [R1+0x894] ;  /* 0x0008940001b17983 */ /* 0x000f280000300800 */
[----:B------:R-:W4:Y:S04]  /*4ae80*/  LDL.LU R178, [R1+0x898] ;  /* 0x0008980001b27983 */ /* 0x000f280000300800 */
[----:B------:R-:W4:Y:S01]  /*4ae90*/  LDL.LU R179, [R1+0x89c] ;  /* 0x00089c0001b37983 */ /* 0x000f220000300800 */
[----:B--2---:R-:W-:-:S03]  /*4aea0*/  IMAD.MOV.U32 R184, RZ, RZ, R133 ;  /* 0x000000ffffb87224 */ /* 0x004fc600078e0085 */
[----:B------:R-:W2:Y:S01]  /*4aeb0*/  LDL.LU R133, [R1+0x2a0c] ;  /* 0x002a0c0001857983 */ /* 0x000ea20000300800 */
[----:B---3--:R-:W-:-:S03]  /*4aec0*/  MOV R185, R132 ;  /* 0x0000008400b97202 */ /* 0x008fc60000000f00 */
[----:B------:R-:W3:Y:S04]  /*4aed0*/  LDL.LU R132, [R1+0x2a08] ;  /* 0x002a080001847983 */ /* 0x000ee80000300800 */
[----:B------:R-:W4:Y:S04]  /*4aee0*/  LDL.LU R186, [R1+0x8a8] ;  /* 0x0008a80001ba7983 */ /* 0x000f280000300800 */
[----:B------:R-:W4:Y:S04]  /*4aef0*/  LDL.LU R187, [R1+0x8ac] ;  /* 0x0008ac0001bb7983 */ /* 0x000f280000300800 */
[----:B------:R-:W4:Y:S04]  /*4af00*/  LDL.LU R192, [R1+0x8c0] ;  /* 0x0008c00001c07983 */ /* 0x000f280000300800 */
[----:B------:R-:W4:Y:S01]  /*4af10*/  LDL.LU R193, [R1+0x8c4] ;  /* 0x0008c40001c17983 */ /* 0x000f220000300800 */
[----:B--2---:R-:W-:-:S03]  /*4af20*/  IMAD.MOV.U32 R194, RZ, RZ, R133 ;  /* 0x000000ffffc27224 */ /* 0x004fc600078e0085 */
[----:B------:R-:W2:Y:S01]  /*4af30*/  LDL.LU R133, [R1+0x2a04] ;  /* 0x002a040001857983 */ /* 0x000ea20000300800 */
[----:B---3--:R-:W-:-:S03]  /*4af40*/  IMAD.MOV.U32 R195, RZ, RZ, R132 ;  /* 0x000000ffffc37224 */ /* 0x008fc600078e0084 */
[----:B------:R-:W3:Y:S04]  /*4af50*/  LDL.LU R132, [R1+0x2a00] ;  /* 0x002a000001847983 */ /* 0x000ee80000300800 */
[----:B------:R-:W4:Y:S04]  /*4af60*/  LDL.LU R196, [R1+0x8d0] ;  /* 0x0008d00001c47983 */ /* 0x000f280000300800 */
[----:B------:R-:W4:Y:S04]  /*4af70*/  LDL.LU R197, [R1+0x8d4] ;  /* 0x0008d40001c57983 */ /* 0x000f280000300800 */
[----:B------:R-:W4:Y:S04]  /*4af80*/  LDL.LU R198, [R1+0x8d8] ;  /* 0x0008d80001c67983 */ /* 0x000f280000300800 */
[----:B------:R-:W4:Y:S01]  /*4af90*/  LDL.LU R199, [R1+0x8dc] ;  /* 0x0008dc0001c77983 */ /* 0x000f220000300800 */
[----:B--2---:R-:W-:-:S03]  /*4afa0*/  MOV R200, R133 ;  /* 0x0000008500c87202 */ /* 0x004fc60000000f00 */
[----:B------:R-:W2:Y:S01]  /*4afb0*/  LDL.LU R133, [R1+0x29fc] ;  /* 0x0029fc0001857983 */ /* 0x000ea20000300800 */
[----:B---3--:R-:W-:-:S03]  /*4afc0*/  IMAD.MOV.U32 R201, RZ, RZ, R132 ;  /* 0x000000ffffc97224 */ /* 0x008fc600078e0084 */
[----:B------:R-:W3:Y:S04]  /*4afd0*/  LDL.LU R132, [R1+0x29f8] ;  /* 0x0029f80001847983 */ /* 0x000ee80000300800 */
        /* <DEDUP_REMOVED lines=9> */
[----:B--2---:R-:W-:Y:S02]  /*4b070*/  IMAD.MOV.U32 R210, RZ, RZ, R133 ;  /* 0x000000ffffd27224 */ /* 0x004fe400078e0085 */
[----:B------:R-:W2:Y:S01]  /*4b080*/  LDL.LU R133, [R1+0x29f4] ;  /* 0x0029f40001857983 */ /* 0x000ea20000300800 */
[----:B---3--:R-:W-:-:S03]  /*4b090*/  MOV R211, R132 ;  /* 0x0000008400d37202 */ /* 0x008fc60000000f00 */
        /* <DEDUP_REMOVED lines=39> */
[----:B---3--:R-:W-:-:S15]  /*4b310*/  HMMA.1688.F32.TF32 R160, R136, R16, R228 ;  /* 0x0000001088a0723c */ /* 0x008fde00000810e4 */
[----:B------:R-:W-:-:S04]  /*4b320*/  NOP ;  /* 0x0000000000007918 */ /* 0x000fc80000000000 */
[----:B------:R-:W-:Y:S01]  /*4b330*/  IMAD.MOV.U32 R46, RZ, RZ, R160 ;  /* 0x000000ffff2e7224 */ /* 0x000fe200078e00a0 */
[----:B------:R-:W-:Y:S01]  /*4b340*/  MOV R27, R162 ;  /* 0x000000a2001b7202 */ /* 0x000fe20000000f00 */
[----:B------:R-:W-:Y:S02]  /*4b350*/  IMAD.MOV.U32 R47, RZ, RZ, R161 ;  /* 0x000000ffff2f7224 */ /* 0x000fe400078e00a1 */
[----:B------:R-:W-:Y:S02]  /*4b360*/  IMAD.MOV.U32 R26, RZ, RZ, R163 ;  /* 0x000000ffff1a7224 */ /* 0x000fe400078e00a3 */
[----:B--2---:R-:W-:-:S15]  /*4b370*/  HMMA.1688.F32.TF32 R160, R136, R20, R224 ;  /* 0x0000001488a0723c */ /* 0x004fde00000810e0 */
[----:B------:R-:W-:-:S04]  /*4b380*/  NOP ;  /* 0x0000000000007918 */ /* 0x000fc80000000000 */
[----:B------:R-:W-:Y:S01]  /*4b390*/  IMAD.MOV.U32 R54, RZ, RZ, R160 ;  /* 0x000000ffff367224 */ /* 0x000fe200078e00a0 */
[----:B------:R-:W-:Y:S01]  /*4b3a0*/  MOV R55, R161 ;  /* 0x000000a100377202 */ /* 0x000fe20000000f00 */
[----:B------:R-:W-:Y:S02]  /*4b3b0*/  IMAD.MOV.U32 R11, RZ, RZ, R162 ;  /* 0x000000ffff0b7224 */ /* 0x000fe400078e00a2 */
[----:B------:R-:W-:Y:S02]  /*4b3c0*/  IMAD.MOV.U32 R10, RZ, RZ, R163 ;  /* 0x000000ffff0a7224 */ /* 0x000fe400078e00a3 */
[C---:B----4-:R-:W-:Y:S08]  /*4b3d0*/  HMMA.1688.F32.TF32 R160, R136.reuse, R24, R220 ;  /* 0x0000001888a0723c */ /* 0x050ff000000810dc */
[C---:B------:R-:W-:Y:S08]  /*4b3e0*/  HMMA.1688.F32.TF32 R248, R136.reuse, R28, R248 ;  /* 0x0000001c88f8723c */ /* 0x040ff000000810f8 */
[----:B------:R-:W-:Y:S03]  /*4b3f0*/  HMMA.1688.F32.TF32 R132, R136, R8, R132 ;  /* 0x000000088884723c */ /* 0x000fe60000081084 */
[----:B------:R-:W-:Y:S01]  /*4b400*/  MOV R111, R160 ;  /* 0x000000a0006f7202 */ /* 0x000fe20000000f00 */
[----:B------:R-:W-:Y:S01]  /*4b410*/  IMAD.MOV.U32 R103, RZ, RZ, R161 ;  /* 0x000000ffff677224 */ /* 0x000fe200078e00a1 */
[----:B------:R-:W-:Y:S01]  /*4b420*/  MOV R107, R163 ;  /* 0x000000a3006b7202 */ /* 0x000fe20000000f00 */
[----:B------:R-:W-:-:S02]  /*4b430*/  IMAD.MOV.U32 R106, RZ, RZ, R162 ;  /* 0x000000ffff6a7224 */ /* 0x000fc400078e00a2 */
[----:B------:R-:W-:Y:S03]  /*4b440*/  HMMA.1688.F32.TF32 R136, R136, R4, R216 ;  /* 0x000000048888723c */ /* 0x000fe600000810d8 */
[----:B------:R-:W-:Y:S04]  /*4b450*/  STL.64 [R1+0x26b8], R250 ;  /* 0x0026b8fa01007387 */ /* 0x000fe80000100a00 */
[----:B------:R-:W-:Y:S01]  /*4b460*/  STL.64 [R1+0x26b0], R248 ;  /* 0x0026b0f801007387 */ /* 0x000fe20000100a00 */
[C---:B------:R-:W-:Y:S03]  /*4b470*/  HMMA.1688.F32.TF32 R160, R144.reuse, R120, R212 ;  /* 0x0000007890a0723c */ /* 0x040fe600000810d4 */
[----:B------:R-:W-:Y:S04]  /*4b480*/  STL.64 [R1+0x26c8], R134 ;  /* 0x0026c88601007387 */ /* 0x000fe80000100a00 */
[----:B------:R1:W-:Y:S02]  /*4b490*/  STL.64 [R1+0x26c0], R132 ;  /* 0x0026c08401007387 */ /* 0x0003e40000100a00 */
[C---:B-1----:R-:W-:Y:S02]  /*4b4a0*/  HMMA.1688.F32.TF32 R132, R144.reuse, R116, R208 ;  /* 0x000000749084723c */ /* 0x042fe400000810d0 */
[----:B------:R-:W-:Y:S04]  /*4b4b0*/  STL [R1+0x26ac], R138 ;  /* 0x0026ac8a01007387 */ /* 0x000fe80000100800 */
[----:B------:R-:W-:Y:S02]  /*4b4c0*/  STL [R1+0x26a8], R139 ;  /* 0x0026a88b01007387 */ /* 0x000fe40000100800 */
        /* <DEDUP_REMOVED lines=27> */
[----:B------:R-:W2:Y:S04]  /*4b680*/  LDL.LU R188, [R1+0x5a0] ;  /* 0x0005a00001bc7983 */ /* 0x000ea80000300800 */
[----:B------:R-:W-:Y:S01]  /*4b690*/  STL.64 [R1+0x340], R160 ;  /* 0x000340a001007387 */ /* 0x000fe20000100a00 */
[----:B------:R-:W-:-:S03]  /*4b6a0*/  IMAD.MOV.U32 R190, RZ, RZ, R148 ;  /* 0x000000ffffbe7224 */ /* 0x000fc600078e0094 */
[----:B------:R-:W-:Y:S01]  /*4b6b0*/  STL.64 [R1+0x348], R162 ;  /* 0x000348a201007387 */ /* 0x000fe20000100a00 */
[----:B------:R-:W-:-:S03]  /*4b6c0*/  IMAD.MOV.U32 R191, RZ, RZ, R149 ;  /* 0x000000ffffbf7224 */ /* 0x000fc600078e0095 */
[----:B------:R-:W-:Y:S04]  /*4b6d0*/  STL.64 [R1+0x350], R132 ;  /* 0x0003508401007387 */ /* 0x000fe80000100a00 */
[----:B------:R1:W-:Y:S04]  /*4b6e0*/  STL.64 [R1+0x358], R134 ;  /* 0x0003588601007387 */ /* 0x0003e80000100a00 */
[----:B------:R-:W2:Y:S04]  /*4b6f0*/  LDL.LU R189, [R1+0x5a4] ;  /* 0x0005a40001bd7983 */ /* 0x000ea80000300800 */
[----:B------:R-:W3:Y:S04]  /*4b700*/  LDL.LU R148, [R1+0x29ec] ;  /* 0x0029ec0001947983 */ /* 0x000ee80000300800 */
[----:B------:R-:W4:Y:S01]  /*4b710*/  LDL.LU R149, [R1+0x29e8] ;  /* 0x0029e80001957983 */ /* 0x000f220000300800 */
[----:B------:R-:W-:Y:S01]  /*4b720*/  MOV R194, R153 ;  /* 0x0000009900c27202 */ /* 0x000fe20000000f00 */
[----:B------:R-:W-:-:S02]  /*4b730*/  IMAD.MOV.U32 R195, RZ, RZ, R152 ;  /* 0x000000ffffc37224 */ /* 0x000fc400078e0098 */
[----:B------:R-:W2:Y:S04]  /*4b740*/  LDL.LU R192, [R1+0x570] ;  /* 0x0005700001c07983 */ /* 0x000ea80000300800 */
[----:B------:R-:W2:Y:S04]  /*4b750*/  LDL.LU R193, [R1+0x574] ;  /* 0x0005740001c17983 */ /* 0x000ea80000300800 */
[----:B------:R-:W2:Y:S04]  /*4b760*/  LDL.LU R153, [R1+0x29e4] ;  /* 0x0029e40001997983 */ /* 0x000ea80000300800 */
[----:B------:R-:W2:Y:S04]  /*4b770*/  LDL.LU R152, [R1+0x29e0] ;  /* 0x0029e00001987983 */ /* 0x000ea80000300800 */
[----:B------:R-:W2:Y:S01]  /*4b780*/  LDL.LU R196, [R1+0x550] ;  /* 0x0005500001c47983 */ /* 0x000ea20000300800 */
[----:B---3--:R-:W-:Y:S01]  /*4b790*/  MOV R198, R148 ;  /* 0x0000009400c67202 */ /* 0x008fe20000000f00 */
[----:B----4-:R-:W-:-:S02]  /*4b7a0*/  IMAD.MOV.U32 R197, RZ, RZ, R149 ;  /* 0x000000ffffc57224 */ /* 0x010fc400078e0095 */
[----:B------:R-:W3:Y:S04]  /*4b7b0*/  LDL.LU R149, [R1+0x29dc] ;  /* 0x0029dc0001957983 */ /* 0x000ee80000300800 */
[----:B------:R-:W3:Y:S04]  /*4b7c0*/  LDL.LU R148, [R1+0x29d8] ;  /* 0x0029d80001947983 */ /* 0x000ee80000300800 */
[----:B------:R-:W4:Y:S04]  /*4b7d0*/  LDL.LU R199, [R1+0x55c] ;  /* 0x00055c0001c77983 */ /* 0x000f280000300800 */
        /* <DEDUP_REMOVED lines=60> */
[----:B-1----:R-:W-:Y:S03]  /*4bba0*/  HMMA.1688.F32.TF32 R132, R144, R76, R176 ;  /* 0x0000004c9084723c */ /* 0x002fe600000810b0 */
[----:B------:R-:W4:-:S15]  /*4bbb0*/  LDL.LU R176, [R1+0x840] ;  /* 0x0008400001b07983 */ /* 0x000f1e0000300800 */
[----:B------:R-:W-:Y:S01]  /*4bbc0*/  NOP ;  /* 0x0000000000007918 */ /* 0x000fe20000000000 */
[----:B------:R-:W-:Y:S04]  /*4bbd0*/  STL.64 [R1+0x360], R132 ;  /* 0x0003608401007387 */ /* 0x000fe80000100a00 */
[----:B------:R2:W-:Y:S04]  /*4bbe0*/  STL.64 [R1+0x368], R134 ;  /* 0x0003688601007387 */ /* 0x0005e80000100a00 */
[----:B------:R-:W4:Y:S04]  /*4bbf0*/  LDL.LU R177, [R1+0x844] ;  /* 0x0008440001b17983 */ /* 0x000f280000300800 */
[----:B------:R-:W4:Y:S01]  /*4bc00*/  LDL.LU R178, [R1+0x848] ;  /* 0x0008480001b27983 */ /* 0x000f220000300800 */
[----:B--2---:R-:W-:Y:S03]  /*4bc10*/  HMMA.1688.F32.TF32 R132, R144, R72, R172 ;  /* 0x000000489084723c */ /* 0x004fe600000810ac */
[----:B------:R-:W2:Y:S04]  /*4bc20*/  LDL.LU R179, [R1+0x84c] ;  /* 0x00084c0001b37983 */ /* 0x000ea80000300800 */
[----:B------:R-:W2:-:S12]  /*4bc30*/  LDL.LU R172, [R1+0x830] ;  /* 0x0008300001ac7983 */ /* 0x000e980000300800 */
[----:B------:R-:W-:Y:S04]  /*4bc40*/  STL.64 [R1+0x380], R132 ;  /* 0x0003808401007387 */ /* 0x000fe80000100a00 */
[----:B------:R3:W-:Y:S04]  /*4bc50*/  STL.64 [R1+0x388], R134 ;  /* 0x0003888601007387 */ /* 0x0007e80000100a00 */
[----:B------:R-:W2:Y:S04]  /*4bc60*/  LDL.LU R173, [R1+0x834] ;  /* 0x0008340001ad7983 */ /* 0x000ea80000300800 */
[----:B------:R-:W2:Y:S04]  /*4bc70*/  LDL.LU R174, [R1+0x838] ;  /* 0x0008380001ae7983 */ /* 0x000ea80000300800 */
[----:B------:R-:W2:Y:S01]  /*4bc80*/  LDL.LU R175, [R1+0x83c] ;  /* 0x00083c0001af7983 */ /* 0x000ea20000300800 */
[C---:B---3--:R-:W-:Y:S03]  /*4bc90*/  HMMA.1688.F32.TF32 R132, R144.reuse, R68, R180 ;  /* 0x000000449084723c */ /* 0x048fe600000810b4 */
[----:B------:R-:W3:Y:S05]  /*4bca0*/  LDL.LU R180, [R1+0x820] ;  /* 0x0008200001b47983 */ /* 0x000eea0000300800 */
[C---:B------:R-:W-:Y:S11]  /*4bcb0*/  HMMA.1688.F32.TF32 R160, R144.reuse, R60, R232 ;  /* 0x0000003c90a0723c */ /* 0x040ff600000810e8 */
[----:B------:R-:W-:Y:S04]  /*4bcc0*/  STL.64 [R1+0x390], R132 ;  /* 0x0003908401007387 */ /* 0x000fe80000100a00 */
[----:B------:R1:W-:Y:S01]  /*4bcd0*/  STL.64 [R1+0x398], R134 ;  /* 0x0003988601007387 */ /* 0x0003e20000100a00 */
[C---:B------:R-:W-:Y:S03]  /*4bce0*/  HMMA.1688.F32.TF32 R164, R144.reuse, R56, R228 ;  /* 0x0000003890a4723c */ /* 0x040fe600000810e4 */
[----:B------:R-:W3:Y:S04]  /*4bcf0*/  LDL.LU R181, [R1+0x824] ;  /* 0x0008240001b57983 */ /* 0x000ee80000300800 */
[----:B------:R-:W3:Y:S01]  /*4bd00*/  LDL.LU R182, [R1+0x828] ;  /* 0x0008280001b67983 */ /* 0x000ee20000300800 */
[----:B-1----:R-:W-:Y:S03]  /*4bd10*/  HMMA.1688.F32.TF32 R132, R144, R64, R240 ;  /* 0x000000409084723c */ /* 0x002fe600000810f0 */
[----:B------:R-:W3:-:S15]  /*4bd20*/  LDL.LU R183, [R1+0x82c] ;  /* 0x00082c0001b77983 */ /* 0x000ede0000300800 */
[----:B------:R-:W-:Y:S01]  /*4bd30*/  NOP ;  /* 0x0000000000007918 */ /* 0x000fe20000000000 */
[----:B------:R-:W-:Y:S04]  /*4bd40*/  STL.64 [R1+0x3b0], R132 ;  /* 0x0003b08401007387 */ /* 0x000fe80000100a00 */
[----:B------:R4:W-:Y:S04]  /*4bd50*/  STL.64 [R1+0x3b8], R134 ;  /* 0x0003b88601007387 */ /* 0x0009e80000100a00 */
[----:B------:R-:W-:Y:S01]  /*4bd60*/  STL.64 [R1+0x3c0], R160 ;  /* 0x0003c0a001007387 */ /* 0x000fe20000100a00 */
[C---:B----4-:R-:W-:Y:S03]  /*4bd70*/  HMMA.1688.F32.TF32 R132, R144.reuse, R52, R224 ;  /* 0x000000349084723c */ /* 0x050fe600000810e0 */
[----:B------:R1:W-:Y:S04]  /*4bd80*/  STL.64 [R1+0x3c8], R162 ;  /* 0x0003c8a201007387 */ /* 0x0003e80000100a00 */
[----:B------:R-:W-:Y:S01]  /*4bd90*/  STL.64 [R1+0x3d0], R164 ;  /* 0x0003d0a401007387 */ /* 0x000fe20000100a00 */
[C---:B-1----:R-:W-:Y:S03]  /*4bda0*/  HMMA.1688.F32.TF32 R160, R144.reuse, R48, R220 ;  /* 0x0000003090a0723c */ /* 0x042fe600000810dc */
[----:B------:R1:W-:Y:S08]  /*4bdb0*/  STL.64 [R1+0x3d8], R166 ;  /* 0x0003d8a601007387 */ /* 0x0003f00000100a00 */
[----:B------:R-:W-:Y:S04]  /*4bdc0*/  STL.64 [R1+0x3f0], R132 ;  /* 0x0003f08401007387 */ /* 0x000fe80000100a00 */
[----:B------:R4:W-:Y:S01]  /*4bdd0*/  STL.64 [R1+0x3f8], R134 ;  /* 0x0003f88601007387 */ /* 0x0009e20000100a00 */
[C---:B-1----:R-:W-:Y:S08]  /*4bde0*/  HMMA.1688.F32.TF32 R164, R144.reuse, R44, R216 ;  /* 0x0000002c90a4723c */ /* 0x042ff000000810d8 */
[C---:B----4-:R-:W-:Y:S01]  /*4bdf0*/  HMMA.1688.F32.TF32 R132, R144.reuse, R40, R212 ;  /* 0x000000289084723c */ /* 0x050fe200000810d4 */
[----:B------:R-:W-:Y:S04]  /*4be00*/  STL.64 [R1+0x400], R160 ;  /* 0x000400a001007387 */ /* 0x000fe80000100a00 */
[----:B------:R1:W-:Y:S03]  /*4be10*/  STL.64 [R1+0x408], R162 ;  /* 0x000408a201007387 */ /* 0x0003e60000100a00 */
[C---:B-1----:R-:W-:Y:S03]  /*4be20*/  HMMA.1688.F32.TF32 R160, R144.reuse, R36, R208 ;  /* 0x0000002490a0723c */ /* 0x042fe600000810d0 */
[----:B------:R-:W-:Y:S04]  /*4be30*/  STL.64 [R1+0x420], R164 ;  /* 0x000420a401007387 */ /* 0x000fe80000100a00 */
[----:B------:R1:W-:Y:S04]  /*4be40*/  STL.64 [R1+0x428], R166 ;  /* 0x000428a601007387 */ /* 0x0003e80000100a00 */
[----:B------:R-:W-:Y:S04]  /*4be50*/  STL.64 [R1+0x430], R132 ;  /* 0x0004308401007387 */ /* 0x000fe80000100a00 */
[----:B------:R4:W-:Y:S01]  /*4be60*/  STL.64 [R1+0x438], R134 ;  /* 0x0004388601007387 */ /* 0x0009e20000100a00 */
[C---:B-1----:R-:W-:Y:S08]  /*4be70*/  HMMA.1688.F32.TF32 R164, R144.reuse, R32, R204 ;  /* 0x0000002090a4723c */ /* 0x042ff000000810cc */
[C---:B----4-:R-:W-:Y:S01]  /*4be80*/  HMMA.1688.F32.TF32 R132, R144.reuse, R12, R148 ;  /* 0x0000000c9084723c */ /* 0x050fe20000081094 */
[----:B------:R-:W-:Y:S04]  /*4be90*/  STL.64 [R1+0x450], R160 ;  /* 0x000450a001007387 */ /* 0x000fe80000100a00 */
[----:B------:R1:W-:Y:S03]  /*4bea0*/  STL.64 [R1+0x458], R162 ;  /* 0x000458a201007387 */ /* 0x0003e60000100a00 */
[C---:B------:R-:W-:Y:S08]  /*4beb0*/  HMMA.1688.F32.TF32 R148, R144.reuse, R20, R152 ;  /* 0x000000149094723c */ /* 0x040ff00000081098 */
[C---:B-1----:R-:W-:Y:S01]  /*4bec0*/  HMMA.1688.F32.TF32 R160, R144.reuse, R16, R200 ;  /* 0x0000001090a0723c */ /* 0x042fe200000810c8 */
[----:B------:R-:W-:Y:S04]  /*4bed0*/  STL.64 [R1+0x460], R164 ;  /* 0x000460a401007387 */ /* 0x000fe80000100a00 */
[----:B------:R-:W-:Y:S04]  /*4bee0*/  STL.64 [R1+0x468], R166 ;  /* 0x000468a601007387 */ /* 0x000fe80000100a00 */
[----:B------:R-:W-:Y:S04]  /*4bef0*/  STL.64 [R1+0x480], R132 ;  /* 0x0004808401007387 */ /* 0x000fe80000100a00 */
[----:B------:R1:W-:Y:S01]  /*4bf00*/  STL.64 [R1+0x488], R134 ;  /* 0x0004888601007387 */ /* 0x0003e20000100a00 */
[C---:B------:R-:W-:Y:S08]  /*4bf10*/  HMMA.1688.F32.TF32 R152, R144.reuse, R28, R192 ;  /* 0x0000001c9098723c */ /* 0x040ff000000810c0 */
[C---:B-1----:R-:W-:Y:S01]  /*4bf20*/  HMMA.1688.F32.TF32 R132, R144.reuse, R24, R196 ;  /* 0x000000189084723c */ /* 0x042fe200000810c4 */
[----:B------:R-:W-:Y:S04]  /*4bf30*/  STL.64 [R1+0x4c0], R160 ;  /* 0x0004c0a001007387 */ /* 0x000fe80000100a00 */
[----:B------:R-:W-:Y:S04]  /*4bf40*/  STL.64 [R1+0x4c8], R162 ;  /* 0x0004c8a201007387 */ /* 0x000fe80000100a00 */
[----:B------:R-:W-:Y:S04]  /*4bf50*/  STL.64 [R1+0x4e0], R148 ;  /* 0x0004e09401007387 */ /* 0x000fe80000100a00 */
[----:B------:R1:W-:Y:S02]  /*4bf60*/  STL.64 [R1+0x4e8], R150 ;  /* 0x0004e89601007387 */ /* 0x0003e40000100a00 */
[C---:B-1----:R-:W-:Y:S04]  /*4bf70*/  HMMA.1688.F32.TF32 R148, R144.reuse, R8, R188 ;  /* 0x000000089094723c */ /* 0x042fe800000810bc */
[----:B------:R-:W-:Y:S04]  /*4bf80*/  STL.64 [R1+0x550], R132 ;  /* 0x0005508401007387 */ /* 0x000fe80000100a00 */
[----:B------:R1:W-:Y:S04]  /*4bf90*/  STL.64 [R1+0x558], R134 ;  /* 0x0005588601007387 */ /* 0x0003e80000100a00 */
[----:B------:R-:W-:Y:S01]  /*4bfa0*/  STL.64 [R1+0x570], R152 ;  /* 0x0005709801007387 */ /* 0x000fe20000100a00 */
[----:B-1----:R-:W-:Y:S03]  /*4bfb0*/  HMMA.1688.F32.TF32 R132, R144, R4, R184 ;  /* 0x000000049084723c */ /* 0x002fe600000810b8 */
[----:B------:R-:W-:Y:S04]  /*4bfc0*/  STL.64 [R1+0x578], R154 ;  /* 0x0005789a01007387 */ /* 0x000fe80000100a00 */
[----:B------:R-:W-:Y:S04]  /*4bfd0*/  STL.64 [R1+0x5a0], R148 ;  /* 0x0005a09401007387 */ /* 0x000fe80000100a00 */
[----:B------:R1:W-:Y:S08]  /*4bfe0*/  STL.64 [R1+0x5a8], R150 ;  /* 0x0005a89601007387 */ /* 0x0003f00000100a00 */
[----:B------:R-:W-:-:S02]  /*4bff0*/  IMAD.MOV.U32 R128, RZ, RZ, R135 ;  /* 0x000000ffff807224 */ /* 0x000fc400078e0087 */
[----:B------:R-:W-:Y:S01]  /*4c000*/  IMAD.MOV.U32 R129, RZ, RZ, R134 ;  /* 0x000000ffff817224 */ /* 0x000fe200078e0086 */
[----:B--2---:R-:W-:Y:S01]  /*4c010*/  HMMA.1688.F32.TF32 R144, R236, R120, R176 ;  /* 0x00000078ec90723c */ /* 0x004fe200000810b0 */
[----:B------:R2:W-:Y:S04]  /*4c020*/  STL.64 [R1+0x590], R132 ;  /* 0x0005908401007387 */ /* 0x0005e80000100a00 */
[----:B------:R-:W-:Y:S04]  /*4c030*/  STL [R1+0x2650], R128 ;  /* 0x0026508001007387 */ /* 0x000fe80000100800 */
[----:B------:R-:W-:Y:S01]  /*4c040*/  STL [R1+0x264c], R129 ;  /* 0x00264c8101007387 */ /* 0x000fe20000100800 */
[----:B------:R-:W-:-:S09]  /*4c050*/  MOV R194, R156 ;  /* 0x0000009c00c27202 */ /* 0x000fd20000000f00 */
[----:B------:R-:W-:Y:S01]  /*4c060*/  STL [R1+0x267c], R144 ;  /* 0x00267c9001007387 */ /* 0x000fe20000100800 */
[----:B-1----:R-:W-:Y:S03]  /*4c070*/  HMMA.1688.F32.TF32 R148, R236, R116, R172 ;  /* 0x00000074ec94723c */ /* 0x002fe600000810ac */
[----:B------:R-:W-:Y:S04]  /*4c080*/  STL [R1+0x2678], R145 ;  /* 0x0026789101007387 */ /* 0x000fe80000100800 */
[----:B------:R-:W-:Y:S04]  /*4c090*/  STL [R1+0x2674], R146 ;  /* 0x0026749201007387 */ /* 0x000fe80000100800 */
[----:B------:R1:W-:Y:S01]  /*4c0a0*/  STL [R1+0x2670], R147 ;  /* 0x0026709301007387 */ /* 0x0003e20000100800 */
[----:B------:R-:W-:-:S07]  /*4c0b0*/  IMAD.MOV.U32 R195, RZ, RZ, R157 ;  /* 0x000000ffffc37224 */ /* 0x000fce00078e009d */
[----:B------:R-:W-:Y:S04]  /*4c0c0*/  STL [R1+0x2684], R148 ;  /* 0x0026849401007387 */ /* 0x000fe80000100800 */
[----:B------:R-:W-:Y:S04]  /*4c0d0*/  STL [R1+0x2680], R149 ;  /* 0x0026809501007387 */ /* 0x000fe80000100800 */
[----:B------:R4:W-:Y:S04]  /*4c0e0*/  STL [R1+0x2658], R150 ;  /* 0x0026589601007387 */ /* 0x0009e80000100800 */
[----:B------:R1:W-:Y:S04]  /*4c0f0*/  STL [R1+0x2654], R151 ;  /* 0x0026549701007387 */ /* 0x0003e80000100800 */
        /* <DEDUP_REMOVED lines=11> */
[----:B------:R-:W1:Y:S04]  /*4c1b0*/  LDL.LU R199, [R1+0x7ac] ;  /* 0x0007ac0001c77983 */ /* 0x000e680000300800 */
        /* <DEDUP_REMOVED lines=8> */
[----:B---3--:R-:W-:Y:S03]  /*4c240*/  HMMA.1688.F32.TF32 R152, R236, R112, R180 ;  /* 0x00000070ec98723c */ /* 0x008fe600000810b4 */
        /* <DEDUP_REMOVED lines=14> */
[----:B------:R-:W-:Y:S04]  /*4c330*/  STL [R1+0x2694], R152 ;  /* 0x0026949801007387 */ /* 0x000fe80000100800 */
[----:B------:R-:W-:Y:S04]  /*4c340*/  STL [R1+0x2690], R153 ;  /* 0x0026909901007387 */ /* 0x000fe80000100800 */
[----:B------:R1:W-:Y:S04]  /*4c350*/  STL [R1+0x268c], R154 ;  /* 0x00268c9a01007387 */ /* 0x0003e80000100800 */
[----:B------:R1:W-:Y:S01]  /*4c360*/  STL [R1+0x2688], R155 ;  /* 0x0026889b01007387 */ /* 0x0003e20000100800 */
[----:B--2---:R-:W-:Y:S01]  /*4c370*/  MOV R183, R156 ;  /* 0x0000009c00b77202 */ /* 0x004fe20000000f00 */
[----:B----4-:R-:W-:-:S02]  /*4c380*/  IMAD.MOV.U32 R182, RZ, RZ, R157 ;  /* 0x000000ffffb67224 */ /* 0x010fc400078e009d */
[C---:B------:R-:W-:Y:S01]  /*4c390*/  HMMA.1688.F32.TF32 R156, R236.reuse, R108, R188 ;  /* 0x0000006cec9c723c */ /* 0x040fe200000810bc */
[----:B------:R-:W2:Y:S04]  /*4c3a0*/  LDL.LU R188, [R1+0x780] ;  /* 0x0007800001bc7983 */ /* 0x000ea80000300800 */
[----:B------:R-:W2:Y:S04]  /*4c3b0*/  LDL.LU R189, [R1+0x784] ;  /* 0x0007840001bd7983 */ /* 0x000ea80000300800 */
[----:B------:R-:W2:Y:S04]  /*4c3c0*/  LDL.LU R190, [R1+0x788] ;  /* 0x0007880001be7983 */ /* 0x000ea80000300800 */
[----:B------:R-:W2:Y:S01]  /*4c3d0*/  LDL.LU R191, [R1+0x78c] ;  /* 0x00078c0001bf7983 */ /* 0x000ea20000300800 */
[C---:B------:R-:W-:Y:S05]  /*4c3e0*/  HMMA.1688.F32.TF32 R160, R236.reuse, R104, R204 ;  /* 0x00000068eca0723c */ /* 0x040fea00000810cc */
[----:B------:R-:W-:Y:S04]  /*4c3f0*/  STL [R1+0x269c], R158 ;  /* 0x00269c9e01007387 */ /* 0x000fe80000100800 */
[----:B------:R-:W-:Y:S01]  /*4c400*/  STL [R1+0x2698], R159 ;  /* 0x0026989f01007387 */ /* 0x000fe20000100800 */
[C---:B------:R-:W-:Y:S09]  /*4c410*/  HMMA.1688.F32.TF32 R164, R236.reuse, R100, R184 ;  /* 0x00000064eca4723c */ /* 0x040ff200000810b8 */
[----:B------:R-:W-:Y:S04]  /*4c420*/  STL.64 [R1+0x26d8], R162 ;  /* 0x0026d8a201007387 */ /* 0x000fe80000100a00 */
[----:B------:R-:W-:Y:S04]  /*4c430*/  STL.64 [R1+0x26d0], R160 ;  /* 0x0026d0a001007387 */ /* 0x000fe80000100a00 */
[----:B------:R-:W4:Y:S04]  /*4c440*/  LDL.LU R184, [R1+0x770] ;  /* 0x0007700001b87983 */ /* 0x000f280000300800 */
[----:B------:R-:W4:Y:S04]  /*4c450*/  LDL.LU R185, [R1+0x774] ;  /* 0x0007740001b97983 */ /* 0x000f280000300800 */
[----:B------:R-:W4:Y:S04]  /*4c460*/  LDL.LU R186, [R1+0x778] ;  /* 0x0007780001ba7983 */ /* 0x000f280000300800 */
[----:B------:R-:W4:Y:S01]  /*4c470*/  LDL.LU R187, [R1+0x77c] ;  /* 0x00077c0001bb7983 */ /* 0x000f220000300800 */
[C---:B---3--:R-:W-:Y:S08]  /*4c480*/  HMMA.1688.F32.TF32 R168, R236.reuse, R96, R200 ;  /* 0x00000060eca8723c */ /* 0x048ff000000810c8 */
[C---:B------:R-:W-:Y:S08]  /*4c490*/  HMMA.1688.F32.TF32 R132, R236.reuse, R76, R192 ;  /* 0x0000004cec84723c */ /* 0x040ff000000810c0 */
[C---:B------:R-:W-:Y:S08]  /*4c4a0*/  HMMA.1688.F32.TF32 R172, R236.reuse, R92, R172 ;  /* 0x0000005cecac723c */ /* 0x040ff000000810ac */
[C---:B------:R-:W-:Y:S08]  /*4c4b0*/  HMMA.1688.F32.TF32 R176, R236.reuse, R88, R176 ;  /* 0x00000058ecb0723c */ /* 0x040ff000000810b0 */
[C---:B------:R-:W-:Y:S08]  /*4c4c0*/  HMMA.1688.F32.TF32 R180, R236.reuse, R84, R180 ;  /* 0x00000054ecb4723c */ /* 0x040ff000000810b4 */
[----:B-1----:R-:W-:Y:S01]  /*4c4d0*/  HMMA.1688.F32.TF32 R144, R236, R80, R196 ;  /* 0x00000050ec90723c */ /* 0x002fe200000810c4 */
[----:B------:R-:W-:Y:S01]  /*4c4e0*/  STL.64 [R1+0x26e8], R166 ;  /* 0x0026e8a601007387 */ /* 0x000fe20000100a00 */
[----:B------:R-:W-:Y:S01]  /*4c4f0*/  IMAD.MOV.U32 R150, RZ, RZ, R132 ;  /* 0x000000ffff967224 */ /* 0x000fe200078e0084 */
[----:B------:R-:W-:-:S02]  /*4c500*/  MOV R128, R134 ;  /* 0x0000008600807202 */ /* 0x000fc40000000f00 */
[----:B------:R-:W-:Y:S01]  /*4c510*/  STL.64 [R1+0x26e0], R164 ;  /* 0x0026e0a401007387 */ /* 0x000fe20000100a00 */
[----:B------:R-:W-:Y:S02]  /*4c520*/  IMAD.MOV.U32 R151, RZ, RZ, R133 ;  /* 0x000000ffff977224 */ /* 0x000fe400078e0085 */
[----:B------:R-:W-:Y:S01]  /*4c530*/  IMAD.MOV.U32 R129, RZ, RZ, R135 ;  /* 0x000000ffff817224 */ /* 0x000fe200078e0087 */
        /* <DEDUP_REMOVED lines=10> */
[----:B------:R-:W3:Y:S04]  /*4c5e0*/  LDL.LU R208, [R1+0x760] ;  /* 0x0007600001d07983 */ /* 0x000ee80000300800 */
[----:B------:R-:W3:Y:S04]  /*4c5f0*/  LDL.LU R209, [R1+0x764] ;  /* 0x0007640001d17983 */ /* 0x000ee80000300800 */
[----:B------:R-:W3:Y:S04]  /*4c600*/  LDL.LU R210, [R1+0x768] ;  /* 0x0007680001d27983 */ /* 0x000ee80000300800 */
[----:B------:R-:W3:Y:S04]  /*4c610*/  LDL.LU R211, [R1+0x76c] ;  /* 0x00076c0001d37983 */ /* 0x000ee80000300800 */
[----:B------:R-:W-:Y:S01]  /*4c620*/  STL.64 [R1+0x2738], R150 ;  /* 0x0027389601007387 */ /* 0x000fe20000100a00 */
[----:B--2---:R-:W-:-:S15]  /*4c630*/  HMMA.1688.F32.TF32 R132, R236, R72, R188 ;  /* 0x00000048ec84723c */ /* 0x004fde00000810bc */
[----:B------:R-:W-:-:S04]  /*4c640*/  NOP ;  /* 0x0000000000007918 */ /* 0x000fc80000000000 */
[----:B------:R-:W-:Y:S02]  /*4c650*/  IMAD.MOV.U32 R148, RZ, RZ, R134 ;  /* 0x000000ffff947224 */ /* 0x000fe400078e0086 */
[----:B------:R-:W-:-:S05]  /*4c660*/  IMAD.MOV.U32 R149, RZ, RZ, R135 ;  /* 0x000000ffff957224 */ /* 0x000fca00078e0087 */
[----:B------:R-:W-:Y:S04]  /*4c670*/  STL.64 [R1+0x2730], R148 ;  /* 0x0027309401007387 */ /* 0x000fe80000100a00 */
[----:B------:R-:W2:Y:S04]  /*4c680*/  LDL.LU R204, [R1+0x750] ;  /* 0x0007500001cc7983 */ /* 0x000ea80000300800 */
[----:B------:R-:W2:Y:S04]  /*4c690*/  LDL.LU R205, [R1+0x754] ;  /* 0x0007540001cd7983 */ /* 0x000ea80000300800 */
[----:B------:R-:W2:Y:S01]  /*4c6a0*/  LDL.LU R206, [R1+0x758] ;  /* 0x0007580001ce7983 */ /* 0x000ea20000300800 */
[----:B------:R-:W-:-:S03]  /*4c6b0*/  IMAD.MOV.U32 R154, RZ, RZ, R132 ;  /* 0x000000ffff9a7224 */ /* 0x000fc600078e0084 */
[----:B------:R-:W2:Y:S01]  /*4c6c0*/  LDL.LU R207, [R1+0x75c] ;  /* 0x00075c0001cf7983 */ /* 0x000ea20000300800 */
[----:B------:R-:W-:-:S03]  /*4c6d0*/  MOV R155, R133 ;  /* 0x00000085009b7202 */ /* 0x000fc60000000f00 */
[----:B------:R-:W2:Y:S04]  /*4c6e0*/  LDL.LU R188, [R1+0x730] ;  /* 0x0007300001bc7983 */ /* 0x000ea80000300800 */
[----:B------:R-:W2:Y:S04]  /*4c6f0*/  LDL.LU R189, [R1+0x734] ;  /* 0x0007340001bd7983 */ /* 0x000ea80000300800 */
[----:B------:R-:W2:Y:S01]  /*4c700*/  LDL.LU R190, [R1+0x738] ;  /* 0x0007380001be7983 */ /* 0x000ea20000300800 */
[----:B----4-:R-:W-:Y:S03]  /*4c710*/  HMMA.1688.F32.TF32 R132, R236, R68, R184 ;  /* 0x00000044ec84723c */ /* 0x010fe600000810b8 */
        /* <DEDUP_REMOVED lines=18> */
[----:B------:R-:W-:Y:S01]  /*4c840*/  IMAD.MOV.U32 R145, RZ, RZ, R133 ;  /* 0x000000ffff917224 */ /* 0x000fe200078e0085 */
[----:B---3--:R-:W-:Y:S01]  /*4c850*/  MOV R147, R135 ;  /* 0x0000008700937202 */ /* 0x008fe20000000f00 */
[----:B------:R-:W-:-:S02]  /*4c860*/  IMAD.MOV.U32 R146, RZ, RZ, R134 ;  /* 0x000000ffff927224 */ /* 0x000fc400078e0086 */
[----:B------:R-:W-:-:S15]  /*4c870*/  HMMA.1688.F32.TF32 R132, R236, R64, R208 ;  /* 0x00000040ec84723c */ /* 0x000fde00000810d0 */
[----:B------:R-:W-:-:S04]  /*4c880*/  NOP ;  /* 0x0000000000007918 */ /* 0x000fc80000000000 */
[----:B------:R-:W-:Y:S01]  /*4c890*/  IMAD.MOV.U32 R158, RZ, RZ, R132 ;  /* 0x000000ffff9e7224 */ /* 0x000fe200078e0084 */
[----:B------:R-:W-:Y:S01]  /*4c8a0*/  MOV R152, R134 ;  /* 0x0000008600987202 */ /* 0x000fe20000000f00 */
[----:B------:R-:W-:Y:S02]  /*4c8b0*/  IMAD.MOV.U32 R159, RZ, RZ, R133 ;  /* 0x000000ffff9f7224 */ /* 0x000fe400078e0085 */
[----:B------:R-:W-:Y:S01]  /*4c8c0*/  IMAD.MOV.U32 R153, RZ, RZ, R135 ;  /* 0x000000ffff997224 */ /* 0x000fe200078e0087 */
[----:B------:R-:W-:Y:S04]  /*4c8d0*/  STL.64 [R1+0x2748], R146 ;  /* 0x0027489201007387 */ /* 0x000fe80000100a00 */
[----:B------:R-:W-:Y:S04]  /*4c8e0*/  STL.64 [R1+0x2740], R144 ;  /* 0x0027409001007387 */ /* 0x000fe80000100a00 */
[----:B------:R-:W-:Y:S04]  /*4c8f0*/  STL.64 [R1+0x2778], R154 ;  /* 0x0027789a01007387 */ /* 0x000fe80000100a00 */
[----:B------:R-:W-:Y:S04]  /*4c900*/  STL.64 [R1+0x2770], R152 ;  /* 0x0027709801007387 */ /* 0x000fe80000100a00 */
[----:B------:R-:W-:Y:S04]  /*4c910*/  STL.64 [R1+0x2758], R158 ;  /* 0x0027589e01007387 */ /* 0x000fe80000100a00 */
[----:B------:R-:W-:Y:S01]  /*4c920*/  STL.64 [R1+0x2750], R156 ;  /* 0x0027509c01007387 */ /* 0x000fe20000100a00 */
[C---:B--2---:R-:W-:Y:S08]  /*4c930*/  HMMA.1688.F32.TF32 R132, R236.reuse, R60, R204 ;  /* 0x0000003cec84723c */ /* 0x044ff000000810cc */
[C---:B----4-:R-:W-:Y:S11]  /*4c940*/  HMMA.1688.F32.TF32 R188, R236.reuse, R52, R188 ;  /* 0x00000034ecbc723c */ /* 0x050ff600000810bc */
[----:B------:R-:W-:Y:S01]  /*4c950*/  IMAD.MOV.U32 R138, RZ, RZ, R132 ;  /* 0x000000ffff8a7224 */ /* 0x000fe200078e0084 */
[----:B------:R-:W-:Y:S01]  /*4c960*/  MOV R139, R133 ;  /* 0x00000085008b7202 */ /* 0x000fe20000000f00 */
[C---:B------:R-:W-:Y:S04]  /*4c970*/  HMMA.1688.F32.TF32 R184, R236.reuse, R56, R184 ;  /* 0x00000038ecb8723c */ /* 0x040fe800000810b8 */
[----:B------:R-:W-:Y:S04]  /*4c980*/  STL.64 [R1+0x2788], R138 ;  /* 0x0027888a01007387 */ /* 0x000fe80000100a00 */
[C---:B------:R-:W-:Y:S01]  /*4c990*/  HMMA.1688.F32.TF32 R192, R236.reuse, R48, R192 ;  /* 0x00000030ecc0723c */ /* 0x040fe200000810c0 */
[----:B------:R-:W-:Y:S07]  /*4c9a0*/  STL.64 [R1+0x2780], R136 ;  /* 0x0027808801007387 */ /* 0x000fee0000100a00 */
[C---:B------:R-:W-:Y:S03]  /*4c9b0*/  HMMA.1688.F32.TF32 R196, R236.reuse, R44, R196 ;  /* 0x0000002cecc4723c */ /* 0x040fe600000810c4 */
        /* <DEDUP_REMOVED lines=44> */
[----:B------:R-:W-:Y:S01]  /*4cc80*/  HMMA.1688.F32.TF32 R200, R236, R40, R200 ;  /* 0x00000028ecc8723c */ /* 0x000fe200000810c8 */
[----:B------:R-:W-:-:S02]  /*4cc90*/  IMAD.MOV.U32 R6, RZ, RZ, R134 ;  /* 0x000000ffff067224 */ /* 0x000fc400078e0086 */
[----:B------:R-:W-:-:S15]  /*4cca0*/  IMAD.MOV.U32 R7, RZ, RZ, R135 ;  /* 0x000000ffff077224 */ /* 0x000fde00078e0087 */
[----:B------:R-:W-:Y:S01]  /*4ccb0*/  NOP ;  /* 0x0000000000007918 */ /* 0x000fe20000000000 */
[----:B------:R-:W-:Y:S04]  /*4ccc0*/  STL.64 [R1+0x27d8], R202 ;  /* 0x0027d8ca01007387 */ /* 0x000fe80000100a00 */
[----:B------:R-:W-:Y:S04]  /*4ccd0*/  STL.64 [R1+0x27d0], R200 ;  /* 0x0027d0c801007387 */ /* 0x000fe80000100a00 */
        /* <DEDUP_REMOVED lines=8> */
[C---:B---3--:R-:W-:Y:S08]  /*4cd60*/  HMMA.1688.F32.TF32 R204, R236.reuse, R36, R204 ;  /* 0x00000024eccc723c */ /* 0x048ff000000810cc */
[C---:B--2---:R-:W-:Y:S11]  /*4cd70*/  HMMA.1688.F32.TF32 R208, R236.reuse, R32, R208 ;  /* 0x00000020ecd0723c */ /* 0x044ff600000810d0 */
[----:B------:R-:W-:Y:S01]  /*4cd80*/  STL.64 [R1+0x27e8], R206 ;  /* 0x0027e8ce01007387 */ /* 0x000fe20000100a00 */
[C---:B----4-:R-:W-:Y:S03]  /*4cd90*/  HMMA.1688.F32.TF32 R212, R236.reuse, R12, R212 ;  /* 0x0000000cecd4723c */ /* 0x050fe600000810d4 */
[----:B------:R-:W-:Y:S05]  /*4cda0*/  STL.64 [R1+0x27e0], R204 ;  /* 0x0027e0cc01007387 */ /* 0x000fea0000100a00 */
[C---:B------:R-:W-:Y:S01]  /*4cdb0*/  HMMA.1688.F32.TF32 R216, R236.reuse, R16, R216 ;  /* 0x00000010ecd8723c */ /* 0x040fe200000810d8 */
[----:B------:R-:W-:Y:S04]  /*4cdc0*/  STL.64 [R1+0x27f8], R210 ;  /* 0x0027f8d201007387 */ /* 0x000fe80000100a00 */
[----:B------:R-:W-:Y:S06]  /*4cdd0*/  STL.64 [R1+0x27f0], R208 ;  /* 0x0027f0d001007387 */ /* 0x000fec0000100a00 */
[----:B------:R-:W-:Y:S04]  /*4cde0*/  STL.64 [R1+0x2808], R214 ;  /* 0x002808d601007387 */ /* 0x000fe80000100a00 */
[----:B------:R-:W-:Y:S04]  /*4cdf0*/  STL.64 [R1+0x2800], R212 ;  /* 0x002800d401007387 */ /* 0x000fe80000100a00 */
[----:B------:R-:W-:Y:S04]  /*4ce00*/  STL.64 [R1+0x2818], R218 ;  /* 0x002818da01007387 */ /* 0x000fe80000100a00 */
[----:B------:R-:W-:Y:S04]  /*4ce10*/  STL.64 [R1+0x2810], R216 ;  /* 0x002810d801007387 */ /* 0x000fe80000100a00 */
[----:B------:R-:W2:Y:S04]  /*4ce20*/  LDL.LU R160, [R1+0x5f0] ;  /* 0x0005f00001a07983 */ /* 0x000ea80000300800 */
[----:B------:R-:W2:Y:S04]  /*4ce30*/  LDL.LU R161, [R1+0x5f4] ;  /* 0x0005f40001a17983 */ /* 0x000ea80000300800 */
[----:B------:R-:W2:Y:S01]  /*4ce40*/  LDL.LU R162, [R1+0x5f8] ;  /* 0x0005f80001a27983 */ /* 0x000ea20000300800 */
[C---:B------:R-:W-:Y:S03]  /*4ce50*/  HMMA.1688.F32.TF32 R220, R236.reuse, R20, R220 ;  /* 0x00000014ecdc723c */ /* 0x040fe600000810dc */
[----:B------:R-:W2:Y:S05]  /*4ce60*/  LDL.LU R163, [R1+0x5fc] ;  /* 0x0005fc0001a37983 */ /* 0x000eaa0000300800 */
[C---:B------:R-:W-:Y:S08]  /*4ce70*/  HMMA.1688.F32.TF32 R224, R236.reuse, R24, R224 ;  /* 0x00000018ece0723c */ /* 0x040ff000000810e0 */
[C---:B------:R-:W-:Y:S03]  /*4ce80*/  HMMA.1688.F32.TF32 R228, R236.reuse, R28, R228 ;  /* 0x0000001cece4723c */ /* 0x040fe600000810e4 */
[----:B------:R-:W-:Y:S04]  /*4ce90*/  STL.64 [R1+0x2828], R222 ;  /* 0x002828de01007387 */ /* 0x000fe80000100a00 */
[----:B------:R-:W-:Y:S01]  /*4cea0*/  STL.64 [R1+0x2820], R220 ;  /* 0x002820dc01007387 */ /* 0x000fe20000100a00 */
[C---:B------:R-:W-:Y:S08]  /*4ceb0*/  HMMA.1688.F32.TF32 R232, R236.reuse, R8, R232 ;  /* 0x00000008ece8723c */ /* 0x040ff000000810e8 */
[----:B------:R-:W-:Y:S01]  /*4cec0*/  HMMA.1688.F32.TF32 R236, R236, R4, R248 ;  /* 0x00000004ecec723c */ /* 0x000fe200000810f8 */
[----:B------:R-:W3:Y:S04]  /*4ced0*/  LDL.LU R248, [R1+0x5e0] ;  /* 0x0005e00001f87983 */ /* 0x000ee80000300800 */
[----:B------:R-:W3:Y:S04]  /*4cee0*/  LDL.LU R249, [R1+0x5e4] ;  /* 0x0005e40001f97983 */ /* 0x000ee80000300800 */
[----:B------:R-:W3:Y:S04]  /*4cef0*/  LDL.LU R250, [R1+0x5e8] ;  /* 0x0005e80001fa7983 */ /* 0x000ee80000300800 */
[----:B------:R-:W3:Y:S01]  /*4cf00*/  LDL.LU R251, [R1+0x5ec] ;  /* 0x0005ec0001fb7983 */ /* 0x000ee20000300800 */
[----:B------:R-:W-:-:S15]  /*4cf10*/  HMMA.1688.F32.TF32 R132, R244, R120, R132 ;  /* 0x00000078f484723c */ /* 0x000fde0000081084 */
[----:B------:R-:W-:-:S04]  /*4cf20*/  NOP ;  /* 0x0000000000007918 */ /* 0x000fc80000000000 */
[----:B------:R-:W-:Y:S01]  /*4cf30*/  MOV R125, R134 ;  /* 0x00000086007d7202 */ /* 0x000fe20000000f00 */
[----:B------:R1:W-:Y:S01]  /*4cf40*/  STL.64 [R1+0x620], R132 ;  /* 0x0006208401007387 */ /* 0x0003e20000100a00 */
[----:B------:R-:W-:Y:S02]  /*4cf50*/  IMAD.MOV.U32 R124, RZ, RZ, R135 ;  /* 0x000000ffff7c7224 */ /* 0x000fe400078e0087 */
[----:B-1----:R-:W-:Y:S03]  /*4cf60*/  HMMA.1688.F32.TF32 R132, R244, R116, R240 ;  /* 0x00000074f484723c */ /* 0x002fe600000810f0 */
[----:B------:R1:W-:Y:S04]  /*4cf70*/  STL [R1+0x25ac], R124 ;  /* 0x0025ac7c01007387 */ /* 0x0003e80000100800 */
[----:B------:R4:W-:-:S12]  /*4cf80*/  STL [R1+0x25a8], R125 ;  /* 0x0025a87d01007387 */ /* 0x0009d80000100800 */
[----:B------:R-:W-:Y:S01]  /*4cf90*/  IMAD.MOV.U32 R121, RZ, RZ, R132 ;  /* 0x000000ffff797224 */ /* 0x000fe200078e0084 */
[----:B------:R-:W-:Y:S01]  /*4cfa0*/  MOV R120, R133 ;  /* 0x0000008500787202 */ /* 0x000fe20000000f00 */
[----:B------:R-:W3:Y:S01]  /*4cfb0*/  LDL.LU R132, [R1+0x5d0] ;  /* 0x0005d00001847983 */ /* 0x000ee20000300800 */
[----:B------:R-:W-:Y:S02]  /*4cfc0*/  IMAD.MOV.U32 R117, RZ, RZ, R134 ;  /* 0x000000ffff757224 */ /* 0x000fe400078e0086 */
[----:B------:R-:W-:Y:S01]  /*4cfd0*/  IMAD.MOV.U32 R116, RZ, RZ, R135 ;  /* 0x000000ffff747224 */ /* 0x000fe200078e0087 */
        /* <DEDUP_REMOVED lines=15> */
[----:B-1----:R-:W-:Y:S01]  /*4d0d0*/  MOV R124, R136 ;  /* 0x00000088007c7202 */ /* 0x002fe20000000f00 */
[----:B----4-:R-:W-:Y:S02]  /*4d0e0*/  IMAD.MOV.U32 R125, RZ, RZ, R137 ;  /* 0x000000ffff7d7224 */ /* 0x010fe400078e0089 */
[----:B------:R-:W-:Y:S04]  /*4d0f0*/  STL [R1+0x25cc], R112 ;  /* 0x0025cc7001007387 */ /* 0x000fe80000100800 */
[----:B------:R-:W-:Y:S04]  /*4d100*/  STL [R1+0x25c8], R113 ;  /* 0x0025c87101007387 */ /* 0x000fe80000100800 */
[----:B------:R1:W-:Y:S04]  /*4d110*/  STL [R1+0x25c4], R125 ;  /* 0x0025c47d01007387 */ /* 0x0003e80000100800 */
[----:B------:R2:W-:Y:S01]  /*4d120*/  STL [R1+0x25c0], R124 ;  /* 0x0025c07c01007387 */ /* 0x0005e20000100800 */
[----:B---3--:R-:W-:Y:S03]  /*4d130*/  HMMA.1688.F32.TF32 R136, R244, R108, R248 ;  /* 0x0000006cf488723c */ /* 0x008fe600000810f8 */
[----:B------:R-:W3:Y:S04]  /*4d140*/  LDL.LU R248, [R1+0x5b0] ;  /* 0x0005b00001f87983 */ /* 0x000ee80000300800 */
[----:B------:R-:W3:Y:S04]  /*4d150*/  LDL.LU R249, [R1+0x5b4] ;  /* 0x0005b40001f97983 */ /* 0x000ee80000300800 */
[----:B------:R-:W3:Y:S04]  /*4d160*/  LDL.LU R250, [R1+0x5b8] ;  /* 0x0005b80001fa7983 */ /* 0x000ee80000300800 */
[----:B------:R-:W3:Y:S04]  /*4d170*/  LDL.LU R251, [R1+0x5bc] ;  /* 0x0005bc0001fb7983 */ /* 0x000ee80000300800 */
[----:B------:R-:W-:Y:S01]  /*4d180*/  IMAD.MOV.U32 R108, RZ, RZ, R139 ;  /* 0x000000ffff6c7224 */ /* 0x000fe200078e008b */
[----:B------:R-:W-:Y:S01]  /*4d190*/  MOV R109, R138 ;  /* 0x0000008a006d7202 */ /* 0x000fe20000000f00 */
[----:B------:R-:W-:-:S02]  /*4d1a0*/  IMAD.MOV.U32 R121, RZ, RZ, R137 ;  /* 0x000000ffff797224 */ /* 0x000fc400078e0089 */
[----:B------:R-:W-:Y:S01]  /*4d1b0*/  IMAD.MOV.U32 R120, RZ, RZ, R136 ;  /* 0x000000ffff787224 */ /* 0x000fe200078e0088 */
[----:B------:R-:W-:Y:S04]  /*4d1c0*/  STL [R1+0x25dc], R108 ;  /* 0x0025dc6c01007387 */ /* 0x000fe80000100800 */
[----:B------:R4:W-:Y:S04]  /*4d1d0*/  STL [R1+0x25d8], R109 ;  /* 0x0025d86d01007387 */ /* 0x0009e80000100800 */
[----:B------:R1:W-:Y:S04]  /*4d1e0*/  STL [R1+0x25d4], R121 ;  /* 0x0025d47901007387 */ /* 0x0003e80000100800 */
[----:B------:R1:W-:Y:S01]  /*4d1f0*/  STL [R1+0x25d0], R120 ;  /* 0x0025d07801007387 */ /* 0x0003e20000100800 */
[----:B------:R-:W-:-:S15]  /*4d200*/  HMMA.1688.F32.TF32 R132, R244, R104, R132 ;  /* 0x00000068f484723c */ /* 0x000fde0000081084 */
[----:B------:R-:W-:-:S04]  /*4d210*/  NOP ;  /* 0x0000000000007918 */ /* 0x000fc80000000000 */
[----:B-1----:R-:W-:Y:S01]  /*4d220*/  IMAD.MOV.U32 R125, RZ, RZ, R132 ;  /* 0x000000ffff7d7224 */ /* 0x002fe200078e0084 */
[----:B--2---:R-:W-:Y:S01]  /*4d230*/  MOV R124, R133 ;  /* 0x00000085007c7202 */ /* 0x004fe20000000f00 */
[----:B------:R-:W-:Y:S02]  /*4d240*/  IMAD.MOV.U32 R116, RZ, RZ, R134 ;  /* 0x000000ffff747224 */ /* 0x000fe400078e0086 */
[----:B------:R-:W-:Y:S02]  /*4d250*/  IMAD.MOV.U32 R117, RZ, RZ, R135 ;  /* 0x000000ffff757224 */ /* 0x000fe400078e0087 */
[----:B------:R-:W-:Y:S01]  /*4d260*/  HMMA.1688.F32.TF32 R132, R244, R100, R240 ;  /* 0x00000064f484723c */ /* 0x000fe200000810f0 */
[----:B------:R-:W-:Y:S01]  /*4d270*/  LOP3.LUT R171, R3, 0x20, RZ, 0x3c, !PT ;  /* 0x0000002003ab7812 */ /* 0x000fe200078e3cff */
[----:B------:R-:W-:Y:S04]  /*4d280*/  LDS R240, [R3+UR12+0x23800] ;  /* 0x0238000c03f07984 */ /* 0x000fe80008000800 */
[----:B------:R-:W-:Y:S04]  /*4d290*/  STL [R1+0x25ec], R117 ;  /* 0x0025ec7501007387 */ /* 0x000fe80000100800 */
[----:B------:R1:W-:Y:S04]  /*4d2a0*/  STL [R1+0x25e8], R116 ;  /* 0x0025e87401007387 */ /* 0x0003e80000100800 */
[----:B------:R2:W-:Y:S04]  /*4d2b0*/  STL [R1+0x25e4], R124 ;  /* 0x0025e47c01007387 */ /* 0x0005e80000100800 */
[----:B------:R1:W-:Y:S01]  /*4d2c0*/  STL [R1+0x25e0], R125 ;  /* 0x0025e07d01007387 */ /* 0x0003e20000100800 */
[----:B------:R-:W-:Y:S01]  /*4d2d0*/  MOV R105, R132 ;  /* 0x0000008400697202 */ /* 0x000fe20000000f00 */
[----:B------:R-:W-:-:S02]  /*4d2e0*/  IMAD.MOV.U32 R104, RZ, RZ, R133 ;  /* 0x000000ffff687224 */ /* 0x000fc400078e0085 */
[----:B------:R-:W2:Y:S01]  /*4d2f0*/  LDL.LU R132, [R1+0x580] ;  /* 0x0005800001847983 */ /* 0x000ea20000300800 */
[----:B------:R-:W-:Y:S01]  /*4d300*/  IMAD.MOV.U32 R101, RZ, RZ, R134 ;  /* 0x000000ffff657224 */ /* 0x000fe200078e0086 */
[----:B------:R-:W-:Y:S02]  /*4d310*/  MOV R100, R135 ;  /* 0x0000008700647202 */ /* 0x000fe40000000f00 */
[----:B------:R-:W2:Y:S04]  /*4d320*/  LDL.LU R133, [R1+0x584] ;  /* 0x0005840001857983 */ /* 0x000ea80000300800 */
[----:B------:R-:W2:Y:S04]  /*4d330*/  LDL.LU R134, [R1+0x588] ;  /* 0x0005880001867983 */ /* 0x000ea80000300800 */
[----:B------:R-:W2:Y:S04]  /*4d340*/  LDL.LU R135, [R1+0x58c] ;  /* 0x00058c0001877983 */ /* 0x000ea80000300800 */
[----:B------:R-:W4:Y:S04]  /*4d350*/  LDL.LU R164, [R1+0x560] ;  /* 0x0005600001a47983 */ /* 0x000f280000300800 */
[----:B------:R-:W4:Y:S04]  /*4d360*/  LDL.LU R165, [R1+0x564] ;  /* 0x0005640001a57983 */ /* 0x000f280000300800 */
[----:B------:R-:W4:Y:S04]  /*4d370*/  LDL.LU R166, [R1+0x568] ;  /* 0x0005680001a67983 */ /* 0x000f280000300800 */
[----:B------:R-:W4:Y:S04]  /*4d380*/  LDL.LU R167, [R1+0x56c] ;  /* 0x00056c0001a77983 */ /* 0x000f280000300800 */
[----:B------:R-:W-:Y:S04]  /*4d390*/  STL [R1+0x25fc], R100 ;  /* 0x0025fc6401007387 */ /* 0x000fe80000100800 */
[----:B------:R-:W-:Y:S04]  /*4d3a0*/  STL [R1+0x25f8], R101 ;  /* 0x0025f86501007387 */ /* 0x000fe80000100800 */
[----:B------:R-:W-:Y:S04]  /*4d3b0*/  STL [R1+0x25f4], R104 ;  /* 0x0025f46801007387 */ /* 0x000fe80000100800 */
[----:B------:R1:W-:Y:S04]  /*4d3c0*/  STL [R1+0x25f0], R105 ;  /* 0x0025f06901007387 */ /* 0x0003e80000100800 */
[----:B------:R-:W4:Y:S04]  /*4d3d0*/  LDL.LU R160, [R1+0x540] ;  /* 0x0005400001a07983 */ /* 0x000f280000300800 */
[----:B------:R-:W4:Y:S04]  /*4d3e0*/  LDL.LU R161, [R1+0x544] ;  /* 0x0005440001a17983 */ /* 0x000f280000300800 */
[----:B------:R-:W4:Y:S04]  /*4d3f0*/  LDL.LU R162, [R1+0x548] ;  /* 0x0005480001a27983 */ /* 0x000f280000300800 */
[----:B------:R-:W4:Y:S04]  /*4d400*/  LDL.LU R163, [R1+0x54c] ;  /* 0x00054c0001a37983 */ /* 0x000f280000300800 */
[----:B------:R-:W-:Y:S04]  /*4d410*/  LDS R241, [R171+UR12+0x23800] ;  /* 0x0238000cabf17984 */ /* 0x000fe80008000800 */
[----:B------:R-:W-:Y:S04]  /*4d420*/  LDS R243, [R171+UR12+0x23c00] ;  /* 0x023c000cabf37984 */ /* 0x000fe80008000800 */
[----:B------:R-:W1:Y:S01]  /*4d430*/  LDS R242, [R3+UR12+0x23c00] ;  /* 0x023c000c03f27984 */ /* 0x000e620008000800 */
        /* <DEDUP_REMOVED lines=8> */
[----:B------:R-:W-:-:S05]  /*4d4c0*/  IMAD.MOV.U32 R96, RZ, RZ, R139 ;  /* 0x000000ffff607224 */ /* 0x000fca00078e008b */
[----:B------:R-:W-:Y:S04]  /*4d4d0*/  STL [R1+0x260c], R96 ;  /* 0x00260c6001007387 */ /* 0x000fe80000100800 */
[----:B------:R1:W-:Y:S04]  /*4d4e0*/  STL [R1+0x2608], R97 ;  /* 0x0026086101007387 */ /* 0x0003e80000100800 */
[----:B------:R-:W-:Y:S04]  /*4d4f0*/  STL [R1+0x2604], R113 ;  /* 0x0026047101007387 */ /* 0x000fe80000100800 */
[----:B------:R1:W-:Y:S01]  /*4d500*/  STL [R1+0x2600], R112 ;  /* 0x0026007001007387 */ /* 0x0003e20000100800 */
[C---:B--2---:R-:W-:Y:S08]  /*4d510*/  HMMA.1688.F32.TF32 R132, R244.reuse, R92, R132 ;  /* 0x0000005cf484723c */ /* 0x044ff00000081084 */
[----:B----4-:R-:W-:Y:S11]  /*4d520*/  HMMA.1688.F32.TF32 R136, R244, R88, R164 ;  /* 0x00000058f488723c */ /* 0x010ff600000810a4 */
[----:B------:R-:W-:Y:S01]  /*4d530*/  IMAD.MOV.U32 R109, RZ, RZ, R132 ;  /* 0x000000ffff6d7224 */ /* 0x000fe200078e0084 */
[----:B------:R-:W-:Y:S01]  /*4d540*/  MOV R121, R133 ;  /* 0x0000008500797202 */ /* 0x000fe20000000f00 */
[----:B------:R-:W2:Y:S01]  /*4d550*/  LDL.LU R132, [R1+0x520] ;  /* 0x0005200001847983 */ /* 0x000ea20000300800 */
[----:B------:R-:W-:-:S02]  /*4d560*/  IMAD.MOV.U32 R120, RZ, RZ, R134 ;  /* 0x000000ffff787224 */ /* 0x000fc400078e0086 */
[----:B------:R-:W-:Y:S01]  /*4d570*/  IMAD.MOV.U32 R93, RZ, RZ, R135 ;  /* 0x000000ffff5d7224 */ /* 0x000fe200078e0087 */
[----:B------:R-:W2:Y:S04]  /*4d580*/  LDL.LU R133, [R1+0x524] ;  /* 0x0005240001857983 */ /* 0x000ea80000300800 */
[----:B------:R-:W2:Y:S04]  /*4d590*/  LDL.LU R134, [R1+0x528] ;  /* 0x0005280001867983 */ /* 0x000ea80000300800 */
[----:B------:R-:W2:Y:S01]  /*4d5a0*/  LDL.LU R135, [R1+0x52c] ;  /* 0x00052c0001877983 */ /* 0x000ea20000300800 */
[----:B-1----:R-:W-:Y:S01]  /*4d5b0*/  MOV R116, R136 ;  /* 0x0000008800747202 */ /* 0x002fe20000000f00 */
[----:B------:R-:W-:Y:S01]  /*4d5c0*/  IMAD.MOV.U32 R124, RZ, RZ, R137 ;  /* 0x000000ffff7c7224 */ /* 0x000fe200078e0089 */
[----:B------:R-:W-:Y:S01]  /*4d5d0*/  MOV R108, R139 ;  /* 0x0000008b006c7202 */ /* 0x000fe20000000f00 */
[----:B------:R-:W-:-:S02]  /*4d5e0*/  IMAD.MOV.U32 R125, RZ, RZ, R138 ;  /* 0x000000ffff7d7224 */ /* 0x000fc400078e008a */
[----:B------:R-:W-:Y:S01]  /*4d5f0*/  HMMA.1688.F32.TF32 R136, R244, R84, R160 ;  /* 0x00000054f488723c */ /* 0x000fe200000810a0 */
[----:B------:R-:W-:Y:S04]  /*4d600*/  STL [R1+0x261c], R93 ;  /* 0x00261c5d01007387 */ /* 0x000fe80000100800 */
[----:B------:R1:W-:Y:S04]  /*4d610*/  STL [R1+0x2618], R120 ;  /* 0x0026187801007387 */ /* 0x0003e80000100800 */
[----:B------:R4:W-:Y:S04]  /*4d620*/  STL [R1+0x2614], R121 ;  /* 0x0026147901007387 */ /* 0x0009e80000100800 */
[----:B------:R1:W-:Y:S04]  /*4d630*/  STL [R1+0x2610], R109 ;  /* 0x0026106d01007387 */ /* 0x0003e80000100800 */
[----:B------:R-:W-:Y:S02]  /*4d640*/  STL [R1+0x262c], R108 ;  /* 0x00262c6c01007387 */ /* 0x000fe40000100800 */
[----:B------:R-:W-:Y:S01]  /*4d650*/  IMAD.MOV.U32 R85, RZ, RZ, R139 ;  /* 0x000000ffff557224 */ /* 0x000fe200078e008b */
[----:B------:R-:W-:Y:S01]  /*4d660*/  MOV R88, R138 ;  /* 0x0000008a00587202 */ /* 0x000fe20000000f00 */
[----:B------:R1:W-:Y:S01]  /*4d670*/  STL [R1+0x2628], R125 ;  /* 0x0026287d01007387 */ /* 0x0003e20000100800 */
[----:B------:R-:W-:-:S02]  /*4d680*/  IMAD.MOV.U32 R89, RZ, RZ, R137 ;  /* 0x000000ffff597224 */ /* 0x000fc400078e0089 */
[----:B------:R-:W-:Y:S01]  /*4d690*/  IMAD.MOV.U32 R92, RZ, RZ, R136 ;  /* 0x000000ffff5c7224 */ /* 0x000fe200078e0088 */
[----:B------:R1:W-:Y:S04]  /*4d6a0*/  STL [R1+0x2624], R124 ;  /* 0x0026247c01007387 */ /* 0x0003e80000100800 */
[----:B------:R1:W-:Y:S04]  /*4d6b0*/  STL [R1+0x2620], R116 ;  /* 0x0026207401007387 */ /* 0x0003e80000100800 */
[----:B------:R-:W-:Y:S04]  /*4d6c0*/  STL [R1+0x263c], R85 ;  /* 0x00263c5501007387 */ /* 0x000fe80000100800 */
[----:B------:R1:W-:Y:S04]  /*4d6d0*/  STL [R1+0x2638], R88 ;  /* 0x0026385801007387 */ /* 0x0003e80000100800 */
[----:B------:R1:W-:Y:S04]  /*4d6e0*/  STL [R1+0x2634], R89 ;  /* 0x0026345901007387 */ /* 0x0003e80000100800 */
[----:B------:R1:W-:Y:S01]  /*4d6f0*/  STL [R1+0x2630], R92 ;  /* 0x0026305c01007387 */ /* 0x0003e20000100800 */
[----:B---3--:R-:W-:Y:S03]  /*4d700*/  HMMA.1688.F32.TF32 R136, R244, R80, R248 ;  /* 0x00000050f488723c */ /* 0x008fe600000810f8 */
[----:B------:R-:W3:Y:S04]  /*4d710*/  LDL.LU R248, [R1+0x510] ;  /* 0x0005100001f87983 */ /* 0x000ee80000300800 */
[----:B------:R-:W3:Y:S04]  /*4d720*/  LDL.LU R249, [R1+0x514] ;  /* 0x0005140001f97983 */ /* 0x000ee80000300800 */
[----:B------:R-:W3:Y:S04]  /*4d730*/  LDL.LU R250, [R1+0x518] ;  /* 0x0005180001fa7983 */ /* 0x000ee80000300800 */
[----:B------:R-:W3:Y:S04]  /*4d740*/  LDL.LU R251, [R1+0x51c] ;  /* 0x00051c0001fb7983 */ /* 0x000ee80000300800 */
[----:B------:R-:W4:Y:S04]  /*4d750*/  LDL.LU R180, [R1+0x500] ;  /* 0x0005000001b47983 */ /* 0x000f280000300800 */
[----:B------:R-:W4:Y:S04]  /*4d760*/  LDL.LU R181, [R1+0x504] ;  /* 0x0005040001b57983 */ /* 0x000f280000300800 */
[----:B------:R-:W4:Y:S04]  /*4d770*/  LDL.LU R182, [R1+0x508] ;  /* 0x0005080001b67983 */ /* 0x000f280000300800 */
[----:B------:R-:W4:Y:S01]  /*4d780*/  LDL.LU R183, [R1+0x50c] ;  /* 0x00050c0001b77983 */ /* 0x000f220000300800 */
[----:B------:R-:W-:Y:S01]  /*4d790*/  IMAD.MOV.U32 R105, RZ, RZ, R138 ;  /* 0x000000ffff697224 */ /* 0x000fe200078e008a */
[----:B------:R-:W-:Y:S01]  /*4d7a0*/  MOV R104, R137 ;  /* 0x0000008900687202 */ /* 0x000fe20000000f00 */
[----:B------:R-:W-:-:S03]  /*4d7b0*/  IMAD.MOV.U32 R101, RZ, RZ, R136 ;  /* 0x000000ffff657224 */ /* 0x000fc600078e0088 */
[----:B------:R1:W-:Y:S04]  /*4d7c0*/  STL [R1+0x2648], R105 ;  /* 0x0026486901007387 */ /* 0x0003e80000100800 */
[----:B------:R1:W-:Y:S04]  /*4d7d0*/  STL [R1+0x2644], R104 ;  /* 0x0026446801007387 */ /* 0x0003e80000100800 */
        /* <DEDUP_REMOVED lines=26> */
[----:B------:R-:W2:Y:S01]  /*4d980*/  LDL.LU R135, [R1+0x49c] ;  /* 0x00049c0001877983 */ /* 0x000ea20000300800 */
        /* <DEDUP_REMOVED lines=32> */
[----:B------:R-:W-:Y:S01]  /*4db90*/  IMAD.MOV.U32 R92, RZ, RZ, R138 ;  /* 0x000000ffff5c7224 */ /* 0x000fe200078e008a */
[----:B--2---:R-:W-:Y:S01]  /*4dba0*/  HMMA.1688.F32.TF32 R132, R244, R48, R132 ;  /* 0x00000030f484723c */ /* 0x004fe20000081084 */
[----:B------:R-:W-:-:S15]  /*4dbb0*/  IMAD.MOV.U32 R108, RZ, RZ, R139 ;  /* 0x000000ffff6c7224 */ /* 0x000fde00078e008b */
[----:B------:R-:W-:-:S03]  /*4dbc0*/  NOP ;  /* 0x0000000000007918 */ /* 0x000fc60000000000 */
[----:B------:R-:W-:Y:S01]  /*4dbd0*/  IMAD.MOV.U32 R68, RZ, RZ, R132 ;  /* 0x000000ffff447224 */ /* 0x000fe200078e0084 */
[----:B------:R-:W-:Y:S01]  /*4dbe0*/  MOV R64, R134 ;  /* 0x0000008600407202 */ /* 0x000fe20000000f00 */
[----:B------:R-:W-:Y:S02]  /*4dbf0*/  IMAD.MOV.U32 R65, RZ, RZ, R133 ;  /* 0x000000ffff417224 */ /* 0x000fe400078e0085 */
[----:B------:R-:W-:Y:S01]  /*4dc00*/  IMAD.MOV.U32 R2, RZ, RZ, R135 ;  /* 0x000000ffff027224 */ /* 0x000fe200078e0087 */
[C---:B------:R-:W-:Y:S08]  /*4dc10*/  HMMA.1688.F32.TF32 R136, R244.reuse, R52, R160 ;  /* 0x00000034f488723c */ /* 0x040ff000000810a0 */
[----:B---3--:R-:W-:Y:S01]  /*4dc20*/  HMMA.1688.F32.TF32 R132, R244, R44, R248 ;  /* 0x0000002cf484723c */ /* 0x008fe200000810f8 */
[----:B------:R-:W-:Y:S01]  /*4dc30*/  MOV R248, R131 ;  /* 0x0000008300f87202 */ /* 0x000fe20000000f00 */
[----:B------:R-:W-:Y:S01]  /*4dc40*/  IMAD.MOV.U32 R249, RZ, RZ, R130 ;  /* 0x000000fffff97224 */ /* 0x000fe200078e0082 */
[----:B------:R-:W2:Y:S01]  /*4dc50*/  LDL.LU R131, [R1+0x29cc] ;  /* 0x0029cc0001837983 */ /* 0x000ea20000300800 */
[----:B------:R-:W-:Y:S01]  /*4dc60*/  IMAD.MOV.U32 R250, RZ, RZ, R127 ;  /* 0x000000fffffa7224 */ /* 0x000fe200078e007f */
[----:B------:R-:W-:-:S02]  /*4dc70*/  MOV R251, R126 ;  /* 0x0000007e00fb7202 */ /* 0x000fc40000000f00 */
[----:B------:R-:W3:Y:S04]  /*4dc80*/  LDL.LU R130, [R1+0x29c8] ;  /* 0x0029c80001827983 */ /* 0x000ee80000300800 */
[----:B------:R-:W4:Y:S04]  /*4dc90*/  LDL.LU R127, [R1+0x29c4] ;  /* 0x0029c400017f7983 */ /* 0x000f280000300800 */
[----:B------:R-:W4:Y:S04]  /*4dca0*/  LDL.LU R126, [R1+0x29c0] ;  /* 0x0029c000017e7983 */ /* 0x000f280000300800 */
[----:B------:R-:W-:Y:S01]  /*4dcb0*/  IMAD.MOV.U32 R53, RZ, RZ, R132 ;  /* 0x000000ffff357224 */ /* 0x000fe200078e0084 */
[----:B------:R-:W-:Y:S01]  /*4dcc0*/  MOV R52, R133 ;  /* 0x0000008500347202 */ /* 0x000fe20000000f00 */
[----:B------:R-:W-:-:S02]  /*4dcd0*/  IMAD.MOV.U32 R132, RZ, RZ, R123 ;  /* 0x000000ffff847224 */ /* 0x000fc400078e007b */
[----:B------:R-:W-:Y:S01]  /*4dce0*/  IMAD.MOV.U32 R49, RZ, RZ, R134 ;  /* 0x000000ffff317224 */ /* 0x000fe200078e0086 */
[----:B------:R-:W4:Y:S01]  /*4dcf0*/  LDL.LU R123, [R1+0x29bc] ;  /* 0x0029bc00017b7983 */ /* 0x000f220000300800 */
[----:B------:R-:W-:Y:S01]  /*4dd00*/  IMAD.MOV.U32 R133, RZ, RZ, R122 ;  /* 0x000000ffff857224 */ /* 0x000fe200078e007a */
[----:B------:R-:W-:Y:S01]  /*4dd10*/  MOV R134, R119 ;  /* 0x0000007700867202 */ /* 0x000fe20000000f00 */
[----:B------:R-:W-:Y:S01]  /*4dd20*/  IMAD.MOV.U32 R48, RZ, RZ, R135 ;  /* 0x000000ffff307224 */ /* 0x000fe200078e0087 */
        /* <DEDUP_REMOVED lines=26> */
[----:B------:R-:W-:-:S03]  /*4ded0*/  IMAD.MOV.U32 R104, RZ, RZ, R137 ;  /* 0x000000ffff687224 */ /* 0x000fc600078e0089 */
[----:B------:R-:W4:Y:S01]  /*4dee0*/  LDL.LU R145, [R1+0x2e4] ;  /* 0x0002e40001917983 */ /* 0x000f220000300800 */
[----:B------:R-:W-:-:S03]  /*4def0*/  IMAD.MOV.U32 R101, RZ, RZ, R138 ;  /* 0x000000ffff657224 */ /* 0x000fc600078e008a */
[----:B------:R-:W4:Y:S01]  /*4df00*/  LDL.LU R146, [R1+0x2e8] ;  /* 0x0002e80001927983 */ /* 0x000f220000300800 */
[----:B------:R-:W-:-:S03]  /*4df10*/  MOV R85, R139 ;  /* 0x0000008b00557202 */ /* 0x000fc60000000f00 */
        /* <DEDUP_REMOVED lines=15> */
[----:B--2---:R-:W-:Y:S01]  /*4e010*/  MOV R161, R131 ;  /* 0x0000008300a17202 */ /* 0x004fe20000000f00 */
[----:B---3--:R-:W-:-:S02]  /*4e020*/  IMAD.MOV.U32 R160, RZ, RZ, R130 ;  /* 0x000000ffffa07224 */ /* 0x008fc400078e0082 */
[----:B----4-:R-:W-:Y:S01]  /*4e030*/  IMAD.MOV.U32 R167, RZ, RZ, R127 ;  /* 0x000000ffffa77224 */ /* 0x010fe200078e007f */
[----:B------:R-:W-:Y:S01]  /*4e040*/  MOV R166, R126 ;  /* 0x0000007e00a67202 */ /* 0x000fe20000000f00 */
[----:B------:R-:W-:Y:S02]  /*4e050*/  IMAD.MOV.U32 R165, RZ, RZ, R123 ;  /* 0x000000ffffa57224 */ /* 0x000fe400078e007b */
        /* <DEDUP_REMOVED lines=10> */
[----:B------:R-:W2:Y:S01]  /*4e100*/  LDL.LU R131, [R1+0x2990] ;  /* 0x0029900001837983 */ /* 0x000ea20000300800 */
[----:B------:R-:W-:-:S02]  /*4e110*/  IMAD.MOV.U32 R162, RZ, RZ, R252 ;  /* 0x000000ffffa27224 */ /* 0x000fc400078e00fc */
[----:B------:R-:W-:Y:S01]  /*4e120*/  IMAD.MOV.U32 R163, RZ, RZ, R0 ;  /* 0x000000ffffa37224 */ /* 0x000fe200078e0000 */
[C---:B------:R-:W-:Y:S08]  /*4e130*/  HMMA.1688.F32.TF32 R184, R244.reuse, R36, R184 ;  /* 0x00000024f4b8723c */ /* 0x040ff000000810b8 */
[----:B------:R-:W-:-:S15]  /*4e140*/  HMMA.1688.F32.TF32 R136, R244, R32, R136 ;  /* 0x00000020f488723c */ /* 0x000fde0000081088 */
[----:B------:R-:W-:-:S04]  /*4e150*/  NOP ;  /* 0x0000000000007918 */ /* 0x000fc80000000000 */
[----:B------:R-:W-:Y:S01]  /*4e160*/  IMAD.MOV.U32 R37, RZ, RZ, R136 ;  /* 0x000000ffff257224 */ /* 0x000fe200078e0088 */
[----:B------:R-:W-:Y:S01]  /*4e170*/  MOV R36, R137 ;  /* 0x0000008900247202 */ /* 0x000fe20000000f00 */
[----:B------:R-:W-:Y:S02]  /*4e180*/  IMAD.MOV.U32 R33, RZ, RZ, R138 ;  /* 0x000000ffff217224 */ /* 0x000fe400078e008a */
[----:B------:R-:W-:Y:S02]  /*4e190*/  IMAD.MOV.U32 R32, RZ, RZ, R139 ;  /* 0x000000ffff207224 */ /* 0x000fe400078e008b */
[C---:B------:R-:W-:Y:S08]  /*4e1a0*/  HMMA.1688.F32.TF32 R136, R244.reuse, R12, R156 ;  /* 0x0000000cf488723c */ /* 0x040ff0000008109c */
[C---:B------:R-:W-:Y:S08]  /*4e1b0*/  HMMA.1688.F32.TF32 R152, R244.reuse, R16, R152 ;  /* 0x00000010f498723c */ /* 0x040ff00000081098 */
[----:B------:R-:W-:Y:S03]  /*4e1c0*/  HMMA.1688.F32.TF32 R144, R244, R20, R144 ;  /* 0x00000014f490723c */ /* 0x000fe60000081090 */
[----:B------:R-:W-:Y:S01]  /*4e1d0*/  MOV R252, R138 ;  /* 0x0000008a00fc7202 */ /* 0x000fe20000000f00 */
[----:B------:R1:W-:Y:S01]  /*4e1e0*/  STL.64 [R1+0x640], R136 ;  /* 0x0006408801007387 */ /* 0x0003e20000100a00 */
[----:B------:R-:W-:-:S03]  /*4e1f0*/  IMAD.MOV.U32 R0, RZ, RZ, R139 ;  /* 0x000000ffff007224 */ /* 0x000fc600078e008b */
[C---:B-1----:R-:W-:Y:S03]  /*4e200*/  HMMA.1688.F32.TF32 R136, R244.reuse, R24, R148 ;  /* 0x00000018f488723c */ /* 0x042fe60000081094 */
[----:B------:R-:W-:Y:S04]  /*4e210*/  STL.64 [R1+0x410], R152 ;  /* 0x0004109801007387 */ /* 0x000fe80000100a00 */
[----:B------:R-:W-:Y:S01]  /*4e220*/  STL.64 [R1+0x418], R154 ;  /* 0x0004189a01007387 */ /* 0x000fe20000100a00 */
[C---:B------:R-:W-:Y:S03]  /*4e230*/  HMMA.1688.F32.TF32 R148, R244.reuse, R28, R180 ;  /* 0x0000001cf494723c */ /* 0x040fe600000810b4 */
        /* <DEDUP_REMOVED lines=10> */
[----:B------:R-:W-:Y:S04]  /*4e2e0*/  STL.64 [R1+0x6a0], R136 ;  /* 0x0006a08801007387 */ /* 0x000fe80000100a00 */
[----:B------:R2:W-:Y:S02]  /*4e2f0*/  STL.64 [R1+0x6a8], R138 ;  /* 0x0006a88a01007387 */ /* 0x0005e40000100a00 */
[C---:B--2---:R-:W-:Y:S08]  /*4e300*/  HMMA.1688.F32.TF32 R136, R240.reuse, R130, R164 ;  /* 0x00000082f088723c */ /* 0x044ff000000810a4 */
[C---:B----4-:R-:W-:Y:S08]  /*4e310*/  HMMA.1688.F32.TF32 R148, R240.reuse, R126, R160 ;  /* 0x0000007ef094723c */ /* 0x050ff000000810a0 */
[C---:B---3--:R-:W-:Y:S03]  /*4e320*/  HMMA.1688.F32.TF32 R144, R240.reuse, R122, R132 ;  /* 0x0000007af090723c */ /* 0x048fe60000081084 */
[----:B------:R-:W-:Y:S04]  /*4e330*/  STL.64 [R1+0x3a0], R136 ;  /* 0x0003a08801007387 */ /* 0x000fe80000100a00 */
[----:B------:R1:W-:Y:S02]  /*4e340*/  STL.64 [R1+0x3a8], R138 ;  /* 0x0003a88a01007387 */ /* 0x0003e40000100a00 */
[----:B-1----:R-:W-:Y:S02]  /*4e350*/  HMMA.1688.F32.TF32 R136, R240, R118, R248 ;  /* 0x00000076f088723c */ /* 0x002fe400000810f8 */
[----:B------:R-:W-:Y:S01]  /*4e360*/  STL [R1+0x23b0], R3 ;  /* 0x0023b00301007387 */ /* 0x000fe20000100800 */
[----:B------:R-:W-:-:S03]  /*4e370*/  IMAD.MOV.U32 R132, RZ, RZ, R54 ;  /* 0x000000ffff847224 */ /* 0x000fc600078e0036 */
[----:B------:R-:W-:Y:S04]  /*4e380*/  STL.64 [R1+0x370], R148 ;  /* 0x0003709401007387 */ /* 0x000fe80000100a00 */
[----:B------:R-:W-:Y:S04]  /*4e390*/  STL.64 [R1+0x378], R150 ;  /* 0x0003789601007387 */ /* 0x000fe80000100a00 */
[----:B------:R-:W-:Y:S01]  /*4e3a0*/  STL.64 [R1+0x230], R144 ;  /* 0x0002309001007387 */ /* 0x000fe20000100a00 */
[----:B------:R-:W-:-:S03]  /*4e3b0*/  MOV R133, R55 ;  /* 0x0000003700857202 */ /* 0x000fc60000000f00 */
[----:B------:R-:W-:Y:S01]  /*4e3c0*/  STL.64 [R1+0x238], R146 ;  /* 0x0002389201007387 */ /* 0x000fe20000100a00 */
[----:B------:R-:W-:-:S03]  /*4e3d0*/  IMAD.MOV.U32 R134, RZ, RZ, R11 ;  /* 0x000000ffff867224 */ /* 0x000fc600078e000b */
[----:B------:R-:W2:Y:S01]  /*4e3e0*/  LDL.LU R54, [R1+0x298c] ;  /* 0x00298c0001367983 */ /* 0x000ea20000300800 */
[----:B------:R-:W-:-:S03]  /*4e3f0*/  IMAD.MOV.U32 R135, RZ, RZ, R10 ;  /* 0x000000ffff877224 */ /* 0x000fc600078e000a */
[----:B------:R1:W-:Y:S01]  /*4e400*/  STL.64 [R1+0x200], R136 ;  /* 0x0002008801007387 */ /* 0x0003e20000100a00 */
[----:B------:R-:W-:-:S03]  /*4e410*/  MOV R160, R46 ;  /* 0x0000002e00a07202 */ /* 0x000fc60000000f00 */
[----:B------:R3:W-:Y:S01]  /*4e420*/  STL.64 [R1+0x208], R138 ;  /* 0x0002088a01007387 */ /* 0x0007e20000100a00 */
[----:B------:R-:W-:-:S03]  /*4e430*/  IMAD.MOV.U32 R161, RZ, RZ, R47 ;  /* 0x000000ffffa17224 */ /* 0x000fc600078e002f */
        /* <DEDUP_REMOVED lines=9> */
[----:B------:R-:W-:Y:S01]  /*4e4d0*/  IMAD.MOV.U32 R165, RZ, RZ, R30 ;  /* 0x000000ffffa57224 */ /* 0x000fe200078e001e */
[----:B------:R-:W-:-:S02]  /*4e4e0*/  MOV R166, R67 ;  /* 0x0000004300a67202 */ /* 0x000fc40000000f00 */
[----:B------:R-:W4:Y:S01]  /*4e4f0*/  LDL.LU R26, [R1+0x2970] ;  /* 0x00297000011a7983 */ /* 0x000f220000300800 */
[----:B------:R-:W-:-:S03]  /*4e500*/  IMAD.MOV.U32 R167, RZ, RZ, R66 ;  /* 0x000000ffffa77224 */ /* 0x000fc600078e0042 */
[----:B------:R-:W4:Y:S01]  /*4e510*/  LDL.LU R31, [R1+0x296c] ;  /* 0x00296c00011f7983 */ /* 0x000f220000300800 */
[----:B------:R-:W-:Y:S01]  /*4e520*/  HMMA.1688.F32.TF32 R188, R244, R40, R188 ;  /* 0x00000028f4bc723c */ /* 0x000fe200000810bc */
[----:B------:R-:W-:Y:S02]  /*4e530*/  IMAD.MOV.U32 R172, RZ, RZ, R63 ;  /* 0x000000ffffac7224 */ /* 0x000fe400078e003f */
        /* <DEDUP_REMOVED lines=34> */
[----:B------:R-:W-:-:S03]  /*4e760*/  MOV R41, R186 ;  /* 0x000000ba00297202 */ /* 0x000fc60000000f00 */
[----:B------:R-:W4:Y:S01]  /*4e770*/  LDL.LU R59, [R1+0x2924] ;  /* 0x00292400013b7983 */ /* 0x000f220000300800 */
[----:B------:R-:W-:Y:S01]  /*4e780*/  IMAD.MOV.U32 R40, RZ, RZ, R187 ;  /* 0x000000ffff287224 */ /* 0x000fe200078e00bb */
[----:B------:R-:W-:Y:S02]  /*4e790*/  MOV R186, R51 ;  /* 0x0000003300ba7202 */ /* 0x000fe40000000f00 */
[----:B------:R-:W4:Y:S01]  /*4e7a0*/  LDL.LU R58, [R1+0x2920] ;  /* 0x00292000013a7983 */ /* 0x000f220000300800 */
[----:B------:R-:W-:Y:S01]  /*4e7b0*/  MOV R61, R188 ;  /* 0x000000bc003d7202 */ /* 0x000fe20000000f00 */
[----:B------:R-:W-:Y:S02]  /*4e7c0*/  IMAD.MOV.U32 R187, RZ, RZ, R50 ;  /* 0x000000ffffbb7224 */ /* 0x000fe400078e0032 */
[----:B------:R-:W-:Y:S02]  /*4e7d0*/  IMAD.MOV.U32 R60, RZ, RZ, R189 ;  /* 0x000000ffff3c7224 */ /* 0x000fe400078e00bd */
[----:B-1----:R-:W-:Y:S01]  /*4e7e0*/  IMAD.MOV.U32 R136, RZ, RZ, R70 ;  /* 0x000000ffff887224 */ /* 0x002fe200078e0046 */
[----:B---3--:R-:W-:Y:S01]  /*4e7f0*/  MOV R138, R74 ;  /* 0x0000004a008a7202 */ /* 0x008fe20000000f00 */
        /* <DEDUP_REMOVED lines=17> */
[----:B------:R1:W-:Y:S01]  /*4e910*/  LDS R247, [R171+UR12+0x23c80] ;  /* 0x023c800cabf77984 */ /* 0x0003e20008000800 */
[----:B------:R-:W-:Y:S01]  /*4e920*/  IMAD.MOV.U32 R170, RZ, RZ, R115 ;  /* 0x000000ffffaa7224 */ /* 0x000fe200078e0073 */
[----:B------:R-:W-:Y:S01]  /*4e930*/  MOV R248, R111 ;  /* 0x0000006f00f87202 */ /* 0x000fe20000000f00 */
[----:B------:R-:W-:Y:S01]  /*4e940*/  IMAD.MOV.U32 R249, RZ, RZ, R103 ;  /* 0x000000fffff97224 */ /* 0x000fe200078e0067 */
[----:B------:R-:W-:Y:S01]  /*4e950*/  MOV R251, R107 ;  /* 0x0000006b00fb7202 */ /* 0x000fe20000000f00 */
[----:B------:R-:W-:Y:S01]  /*4e960*/  IMAD.MOV.U32 R250, RZ, RZ, R106 ;  /* 0x000000fffffa7224 */ /* 0x000fe200078e006a */
[----:B------:R-:W-:Y:S04]  /*4e970*/  LDS R244, [R3+UR12+0x23880] ;  /* 0x0238800c03f47984 */ /* 0x000fe80008000800 */
[----:B------:R-:W3:Y:S01]  /*4e980*/  LDS R246, [R3+UR12+0x23c80] ;  /* 0x023c800c03f67984 */ /* 0x000ee20008000800 */
[----:B--2---:R-:W-:-:S02]  /*4e990*/  IMAD.MOV.U32 R185, RZ, RZ, R54 ;  /* 0x000000ffffb97224 */ /* 0x004fc400078e0036 */
[----:B----4-:R-:W-:Y:S02]  /*4e9a0*/  IMAD.MOV.U32 R184, RZ, RZ, R55 ;  /* 0x000000ffffb87224 */ /* 0x010fe400078e0037 */
[----:B------:R-:W2:Y:S04]  /*4e9b0*/  LDL.LU R55, [R1+0x291c] ;  /* 0x00291c0001377983 */ /* 0x000ea80000300800 */
[----:B------:R-:W4:Y:S04]  /*4e9c0*/  LDL.LU R54, [R1+0x2918] ;  /* 0x0029180001367983 */ /* 0x000f280000300800 */
[----:B------:R-:W3:Y:S01]  /*4e9d0*/  LDL.LU R51, [R1+0x2914] ;  /* 0x0029140001337983 */ /* 0x000ee20000300800 */
[----:B------:R-:W-:-:S03]  /*4e9e0*/  MOV R189, R46 ;  /* 0x0000002e00bd7202 */ /* 0x000fc60000000f00 */
[----:B------:R-:W4:Y:S01]  /*4e9f0*/  LDL.LU R50, [R1+0x2910] ;  /* 0x0029100001327983 */ /* 0x000f220000300800 */
[----:B------:R-:W-:-:S03]  /*4ea00*/  IMAD.MOV.U32 R188, RZ, RZ, R47 ;  /* 0x000000ffffbc7224 */ /* 0x000fc600078e002f */
[----:B------:R-:W4:Y:S04]  /*4ea10*/  LDL.LU R47, [R1+0x290c] ;  /* 0x00290c00012f7983 */ /* 0x000f280000300800 */
[----:B------:R-:W4:Y:S01]  /*4ea20*/  LDL.LU R46, [R1+0x2908] ;  /* 0x00290800012e7983 */ /* 0x000f220000300800 */
[----:B------:R-:W-:Y:S01]  /*4ea30*/  IMAD.MOV.U32 R57, RZ, RZ, R190 ;  /* 0x000000ffff397224 */ /* 0x000fe200078e00be */
[----:B------:R-:W-:Y:S01]  /*4ea40*/  MOV R56, R191 ;  /* 0x000000bf00387202 */ /* 0x000fe20000000f00 */
[----:B------:R-:W-:Y:S02]  /*4ea50*/  IMAD.MOV.U32 R190, RZ, RZ, R10 ;  /* 0x000000ffffbe7224 */ /* 0x000fe400078e000a */
[----:B------:R-:W4:Y:S01]  /*4ea60*/  LDL.LU R10, [R1+0x2904] ;  /* 0x00290400010a7983 */ /* 0x000f220000300800 */
[----:B------:R-:W-:-:S02]  /*4ea70*/  IMAD.MOV.U32 R191, RZ, RZ, R11 ;  /* 0x000000ffffbf7224 */ /* 0x000fc400078e000b */
[----:B------:R-:W-:Y:S01]  /*4ea80*/  IMAD.MOV.U32 R193, RZ, RZ, R31 ;  /* 0x000000ffffc17224 */ /* 0x000fe200078e001f */
[----:B------:R-:W4:Y:S01]  /*4ea90*/  LDL.LU R11, [R1+0x2900] ;  /* 0x00290000010b7983 */ /* 0x000f220000300800 */
[----:B------:R-:W-:Y:S01]  /*4eaa0*/  MOV R192, R30 ;  /* 0x0000001e00c07202 */ /* 0x000fe20000000f00 */
[----:B------:R-:W-:Y:S02]  /*4eab0*/  IMAD.MOV.U32 R194, RZ, RZ, R26 ;  /* 0x000000ffffc27224 */ /* 0x000fe400078e001a */
[----:B------:R-:W4:Y:S01]  /*4eac0*/  LDL.LU R30, [R1+0x28fc] ;  /* 0x0028fc00011e7983 */ /* 0x000f220000300800 */
[----:B------:R-:W-:-:S03]  /*4ead0*/  MOV R195, R27 ;  /* 0x0000001b00c37202 */ /* 0x000fc60000000f00 */
[----:B------:R-:W4:Y:S04]  /*4eae0*/  LDL.LU R31, [R1+0x28f8] ;  /* 0x0028f800011f7983 */ /* 0x000f280000300800 */
[----:B------:R-:W4:Y:S04]  /*4eaf0*/  LDL.LU R26, [R1+0x28f4] ;  /* 0x0028f400011a7983 */ /* 0x000f280000300800 */
[----:B------:R-:W4:Y:S01]  /*4eb00*/  LDL.LU R27, [R1+0x28f0] ;  /* 0x0028f000011b7983 */ /* 0x000f220000300800 */
[----:B------:R-:W-:Y:S01]  /*4eb10*/  IMAD.MOV.U32 R203, RZ, RZ, R19 ;  /* 0x000000ffffcb7224 */ /* 0x000fe200078e0013 */
[----:B------:R-:W-:Y:S01]  /*4eb20*/  MOV R202, R18 ;  /* 0x0000001200ca7202 */ /* 0x000fe20000000f00 */
[----:B------:R-:W-:-:S02]  /*4eb30*/  IMAD.MOV.U32 R201, RZ, RZ, R23 ;  /* 0x000000ffffc97224 */ /* 0x000fc400078e0017 */
[----:B------:R-:W-:Y:S02]  /*4eb40*/  IMAD.MOV.U32 R200, RZ, RZ, R22 ;  /* 0x000000ffffc87224 */ /* 0x000fe400078e0016 */
[----:B------:R-:W4:Y:S04]  /*4eb50*/  LDL.LU R22, [R1+0x28ec] ;  /* 0x0028ec0001167983 */ /* 0x000f280000300800 */
[----:B------:R-:W4:Y:S04]  /*4eb60*/  LDL.LU R23, [R1+0x28e8] ;  /* 0x0028e80001177983 */ /* 0x000f280000300800 */
[----:B------:R-:W4:Y:S01]  /*4eb70*/  LDL.LU R18, [R1+0x28e4] ;  /* 0x0028e40001127983 */ /* 0x000f220000300800 */
[----:B------:R-:W-:Y:S01]  /*4eb80*/  IMAD.MOV.U32 R206, RZ, RZ, R34 ;  /* 0x000000ffffce7224 */ /* 0x000fe200078e0022 */
[----:B------:R-:W-:-:S02]  /*4eb90*/  MOV R205, R15 ;  /* 0x0000000f00cd7202 */ /* 0x000fc40000000f00 */
[----:B------:R-:W4:Y:S01]  /*4eba0*/  LDL.LU R19, [R1+0x28e0] ;  /* 0x0028e00001137983 */ /* 0x000f220000300800 */
[----:B------:R-:W-:-:S03]  /*4ebb0*/  IMAD.MOV.U32 R204, RZ, RZ, R14 ;  /* 0x000000ffffcc7224 */ /* 0x000fc600078e000e */
[----:B------:R-:W4:Y:S01]  /*4ebc0*/  LDL.LU R14, [R1+0x28dc] ;  /* 0x0028dc00010e7983 */ /* 0x000f220000300800 */
[----:B------:R-:W-:-:S03]  /*4ebd0*/  IMAD.MOV.U32 R207, RZ, RZ, R35 ;  /* 0x000000ffffcf7224 */ /* 0x000fc600078e0023 */
[----:B------:R-:W4:Y:S04]  /*4ebe0*/  LDL.LU R15, [R1+0x28d8] ;  /* 0x0028d800010f7983 */ /* 0x000f280000300800 */
[----:B------:R-:W4:Y:S01]  /*4ebf0*/  LDL.LU R34, [R1+0x28d4] ;  /* 0x0028d40001227983 */ /* 0x000f220000300800 */
[----:B------:R-:W-:Y:S02]  /*4ec00*/  IMAD.MOV.U32 R210, RZ, RZ, R42 ;  /* 0x000000ffffd27224 */ /* 0x000fe400078e002a */
[----:B------:R-:W-:Y:S01]  /*4ec10*/  IMAD.MOV.U32 R209, RZ, RZ, R39 ;  /* 0x000000ffffd17224 */ /* 0x000fe200078e0027 */
[----:B------:R-:W4:Y:S01]  /*4ec20*/  LDL.LU R35, [R1+0x28d0] ;  /* 0x0028d00001237983 */ /* 0x000f220000300800 */
[----:B------:R-:W-:-:S03]  /*4ec30*/  MOV R208, R38 ;  /* 0x0000002600d07202 */ /* 0x000fc60000000f00 */
        /* <DEDUP_REMOVED lines=8> */
[----:B------:R-:W-:Y:S01]  /*4ecc0*/  IMAD.MOV.U32 R197, RZ, RZ, R63 ;  /* 0x000000ffffc57224 */ /* 0x000fe200078e003f */
[----:B------:R-:W-:Y:S01]  /*4ecd0*/  MOV R199, R67 ;  /* 0x0000004300c77202 */ /* 0x000fe20000000f00 */
[----:B------:R-:W-:Y:S01]  /*4ece0*/  IMAD.MOV.U32 R198, RZ, RZ, R66 ;  /* 0x000000ffffc67224 */ /* 0x000fe200078e0042 */
[----:B------:R-:W-:Y:S01]  /*4ecf0*/  MOV R141, R79 ;  /* 0x0000004f008d7202 */ /* 0x000fe20000000f00 */
[----:B------:R-:W-:Y:S02]  /*4ed00*/  IMAD.MOV.U32 R140, RZ, RZ, R78 ;  /* 0x000000ffff8c7224 */ /* 0x000fe400078e004e */
[----:B------:R-:W-:Y:S02]  /*4ed10*/  IMAD.MOV.U32 R142, RZ, RZ, R82 ;  /* 0x000000ffff8e7224 */ /* 0x000fe400078e0052 */
[----:B------:R-:W-:Y:S02]  /*4ed20*/  IMAD.MOV.U32 R143, RZ, RZ, R83 ;  /* 0x000000ffff8f7224 */ /* 0x000fe400078e0053 */
[----:B-1----:R-:W-:Y:S01]  /*4ed30*/  IMAD.MOV.U32 R171, RZ, RZ, R110 ;  /* 0x000000ffffab7224 */ /* 0x002fe200078e006e */
[----:B--2---:R-:W-:Y:S01]  /*4ed40*/  MOV R213, R55 ;  /* 0x0000003700d57202 */ /* 0x004fe20000000f00 */
[----:B---3--:R-:W-:Y:S01]  /*4ed50*/  IMAD.MOV.U32 R219, RZ, RZ, R51 ;  /* 0x000000ffffdb7224 */ /* 0x008fe200078e0033 */
[----:B----4-:R-:W-:Y:S01]  /*4ed60*/  MOV R218, R50 ;  /* 0x0000003200da7202 */ /* 0x010fe20000000f00 */
[----:B------:R-:W-:-:S02]  /*4ed70*/  IMAD.MOV.U32 R217, RZ, RZ, R47 ;  /* 0x000000ffffd97224 */ /* 0x000fc400078e002f */
[----:B------:R-:W-:Y:S02]  /*4ed80*/  IMAD.MOV.U32 R216, RZ, RZ, R46 ;  /* 0x000000ffffd87224 */ /* 0x000fe400078e002e */
[----:B------:R-:W2:Y:S04]  /*4ed90*/  LDL.LU R46, [R1+0x28bc] ;  /* 0x0028bc00012e7983 */ /* 0x000ea80000300800 */
[----:B------:R-:W2:Y:S04]  /*4eda0*/  LDL.LU R47, [R1+0x28b8] ;  /* 0x0028b800012f7983 */ /* 0x000ea80000300800 */
[----:B------:R-:W3:Y:S04]  /*4edb0*/  LDL.LU R50, [R1+0x28b4] ;  /* 0x0028b40001327983 */ /* 0x000ee80000300800 */
[----:B------:R-:W3:Y:S01]  /*4edc0*/  LDL.LU R51, [R1+0x28b0] ;  /* 0x0028b00001337983 */ /* 0x000ee20000300800 */
[----:B------:R-:W-:-:S03]  /*4edd0*/  IMAD.MOV.U32 R212, RZ, RZ, R54 ;  /* 0x000000ffffd47224 */ /* 0x000fc600078e0036 */
        /* <DEDUP_REMOVED lines=47> */
[C---:B------:R-:W-:Y:S01]  /*4f0d0*/  HMMA.1688.F32.TF32 R212, R240.reuse, R106, R212 ;  /* 0x0000006af0d4723c */ /* 0x040fe200000810d4 */
[----:B------:R-:W-:Y:S07]  /*4f0e0*/  STL.64 [R1+0x1f0], R220 ;  /* 0x0001f0dc01007387 */ /* 0x000fee0000100a00 */
[C---:B------:R-:W-:Y:S01]  /*4f0f0*/  HMMA.1688.F32.TF32 R204, R240.reuse, R98, R204 ;  /* 0x00000062f0cc723c */ /* 0x040fe200000810cc */
        /* <DEDUP_REMOVED lines=43> */
[----:B------:R-:W2:Y:S04]  /*4f3b0*/  LDL.LU R12, [R1+0x1ef8] ;  /* 0x001ef800010c7983 */ /* 0x000ea80000300800 */
        /* <DEDUP_REMOVED lines=8> */
[----:B------:R-:W2:Y:S01]  /*4f440*/  LDL.LU.64 R140, [R1+0x2760] ;  /* 0x00276000018c7983 */ /* 0x000ea20000300a00 */
        /* <DEDUP_REMOVED lines=11> */
[----:B--2---:R-:W-:-:S15]  /*4f500*/  HMMA.1688.F32.TF32 R140, R240, R62, R140 ;  /* 0x0000003ef08c723c */ /* 0x004fde000008108c */
[----:B------:R-:W-:-:S04]  /*4f510*/  NOP ;  /* 0x0000000000007918 */ /* 0x000fc80000000000 */
[----:B------:R1:W-:Y:S04]  /*4f520*/  STL.64 [R1+0x7c0], R140 ;  /* 0x0007c08c01007387 */ /* 0x0003e80000100a00 */
[----:B------:R2:W-:Y:S04]  /*4f530*/  STL.64 [R1+0x7c8], R142 ;  /* 0x0007c88e01007387 */ /* 0x0005e80000100a00 */
[----:B-1----:R-:W3:Y:S04]  /*4f540*/  LDL.LU R140, [R1+0x220] ;  /* 0x00022000018c7983 */ /* 0x002ee80000300800 */
[----:B------:R-:W3:Y:S04]  /*4f550*/  LDL.LU R141, [R1+0x224] ;  /* 0x00022400018d7983 */ /* 0x000ee80000300800 */
[----:B--2---:R-:W3:Y:S04]  /*4f560*/  LDL.LU R142, [R1+0x228] ;  /* 0x00022800018e7983 */ /* 0x004ee80000300800 */
[----:B------:R-:W3:Y:S04]  /*4f570*/  LDL.LU R143, [R1+0x22c] ;  /* 0x00022c00018f7983 */ /* 0x000ee80000300800 */
        /* <DEDUP_REMOVED lines=43> */
[----:B------:R-:W2:Y:S02]  /*4f830*/  LDL.LU.64 R248, [R1+0x26b0] ;  /* 0x0026b00001f87983 */ /* 0x000ea40000300a00 */
[----:B--2---:R-:W-:-:S15]  /*4f840*/  HMMA.1688.F32.TF32 R248, R240, R30, R248 ;  /* 0x0000001ef0f8723c */ /* 0x004fde00000810f8 */
[----:B------:R-:W-:-:S04]  /*4f850*/  NOP ;  /* 0x0000000000007918 */ /* 0x000fc80000000000 */
[----:B------:R1:W-:Y:S04]  /*4f860*/  STL.64 [R1+0x100], R248 ;  /* 0x000100f801007387 */ /* 0x0003e80000100a00 */
[----:B------:R2:W-:Y:S01]  /*4f870*/  STL.64 [R1+0x108], R250 ;  /* 0x000108fa01007387 */ /* 0x0005e20000100a00 */
[----:B-1----:R-:W-:-:S03]  /*4f880*/  IMAD.MOV.U32 R248, RZ, RZ, R138 ;  /* 0x000000fffff87224 */ /* 0x002fc600078e008a */
[----:B------:R-:W4:Y:S01]  /*4f890*/  LDL.LU R138, [R1+0x26ac] ;  /* 0x0026ac00018a7983 */ /* 0x000f220000300800 */
[----:B------:R-:W-:Y:S01]  /*4f8a0*/  IMAD.MOV.U32 R249, RZ, RZ, R139 ;  /* 0x000000fffff97224 */ /* 0x000fe200078e008b */
[----:B--2---:R-:W-:Y:S01]  /*4f8b0*/  MOV R250, R6 ;  /* 0x0000000600fa7202 */ /* 0x004fe20000000f00 */
[----:B------:R-:W-:Y:S01]  /*4f8c0*/  IMAD.MOV.U32 R251, RZ, RZ, R7 ;  /* 0x000000fffffb7224 */ /* 0x000fe200078e0007 */
[----:B------:R-:W4:Y:S04]  /*4f8d0*/  LDL.LU R139, [R1+0x26a8] ;  /* 0x0026a800018b7983 */ /* 0x000f280000300800 */
[----:B------:R-:W4:Y:S04]  /*4f8e0*/  LDL.LU R6, [R1+0x26a4] ;  /* 0x0026a40001067983 */ /* 0x000f280000300800 */
[----:B------:R-:W4:Y:S01]  /*4f8f0*/  LDL.LU R7, [R1+0x26a0] ;  /* 0x0026a00001077983 */ /* 0x000f220000300800 */
[----:B------:R-:W-:Y:S08]  /*4f900*/  HMMA.1688.F32.TF32 R132, R240, R10, R132 ;  /* 0x0000000af084723c */ /* 0x000ff00000081084 */
[----:B---3--:R-:W-:Y:S11]  /*4f910*/  HMMA.1688.F32.TF32 R140, R244, R130, R140 ;  /* 0x00000082f48c723c */ /* 0x008ff6000008108c */
[----:B------:R1:W-:Y:S04]  /*4f920*/  STL.64 [R1+0xf0], R132 ;  /* 0x0000f08401007387 */ /* 0x0003e80000100a00 */
[----:B------:R2:W-:Y:S01]  /*4f930*/  STL.64 [R1+0xf8], R134 ;  /* 0x0000f88601007387 */ /* 0x0005e20000100a00 */
[----:B-1----:R-:W-:Y:S01]  /*4f940*/  IMAD.MOV.U32 R132, RZ, RZ, R158 ;  /* 0x000000ffff847224 */ /* 0x002fe200078e009e */
[----:B------:R-:W-:-:S02]  /*4f950*/  MOV R133, R159 ;  /* 0x0000009f00857202 */ /* 0x000fc40000000f00 */
[----:B------:R-:W3:Y:S01]  /*4f960*/  LDL.LU R158, [R1+0x269c] ;  /* 0x00269c00019e7983 */ /* 0x000ee20000300800 */
[----:B--2---:R-:W-:-:S03]  /*4f970*/  IMAD.MOV.U32 R134, RZ, RZ, R152 ;  /* 0x000000ffff867224 */ /* 0x004fc600078e0098 */
[----:B------:R-:W3:Y:S01]  /*4f980*/  LDL.LU R159, [R1+0x2698] ;  /* 0x00269800019f7983 */ /* 0x000ee20000300800 */
[----:B------:R-:W-:-:S03]  /*4f990*/  IMAD.MOV.U32 R135, RZ, RZ, R153 ;  /* 0x000000ffff877224 */ /* 0x000fc600078e0099 */
[----:B------:R-:W2:Y:S04]  /*4f9a0*/  LDL.LU R152, [R1+0x2694] ;  /* 0x0026940001987983 */ /* 0x000ea80000300800 */
[----:B------:R-:W2:Y:S01]  /*4f9b0*/  LDL.LU R153, [R1+0x2690] ;  /* 0x0026900001997983 */ /* 0x000ea20000300800 */
[----:B----4-:R-:W-:Y:S01]  /*4f9c0*/  HMMA.1688.F32.TF32 R136, R240, R6, R136 ;  /* 0x00000006f088723c */ /* 0x010fe20000081088 */
[----:B------:R-:W-:Y:S02]  /*4f9d0*/  MOV R240, R154 ;  /* 0x0000009a00f07202 */ /* 0x000fe40000000f00 */
[----:B------:R-:W2:Y:S01]  /*4f9e0*/  LDL.LU R154, [R1+0x268c] ;  /* 0x00268c00019a7983 */ /* 0x000ea20000300800 */
[----:B------:R-:W-:Y:S01]  /*4f9f0*/  IMAD.MOV.U32 R241, RZ, RZ, R155 ;  /* 0x000000fffff17224 */ /* 0x000fe200078e009b */
[----:B------:R-:W-:Y:S01]  /*4fa00*/  MOV R243, R149 ;  /* 0x0000009500f37202 */ /* 0x000fe20000000f00 */
[----:B------:R-:W-:-:S13]  /*4fa10*/  IMAD.MOV.U32 R242, RZ, RZ, R148 ;  /* 0x000000fffff27224 */ /* 0x000fda00078e0094 */
[----:B------:R1:W-:Y:S04]  /*4fa20*/  STL.64 [R1+0xe0], R136 ;  /* 0x0000e08801007387 */ /* 0x0003e80000100a00 */
[----:B------:R4:W-:Y:S04]  /*4fa30*/  STL.64 [R1+0xe8], R138 ;  /* 0x0000e88a01007387 */ /* 0x0009e80000100a00 */
[----:B------:R-:W2:Y:S04]  /*4fa40*/  LDL.LU R155, [R1+0x2688] ;  /* 0x00268800019b7983 */ /* 0x000ea80000300800 */
[----:B------:R-:W2:Y:S01]  /*4fa50*/  LDL.LU R148, [R1+0x2684] ;  /* 0x0026840001947983 */ /* 0x000ea20000300800 */
[----:B-1----:R-:W-:-:S02]  /*4fa60*/  IMAD.MOV.U32 R136, RZ, RZ, R144 ;  /* 0x000000ffff887224 */ /* 0x002fc400078e0090 */
[----:B------:R-:W-:Y:S01]  /*4fa70*/  IMAD.MOV.U32 R137, RZ, RZ, R145 ;  /* 0x000000ffff897224 */ /* 0x000fe200078e0091 */
[----:B------:R-:W2:Y:S01]  /*4fa80*/  LDL.LU R149, [R1+0x2680] ;  /* 0x0026800001957983 */ /* 0x000ea20000300800 */
[----:B----4-:R-:W-:Y:S01]  /*4fa90*/  MOV R138, R146 ;  /* 0x00000092008a7202 */ /* 0x010fe20000000f00 */
[----:B------:R-:W-:Y:S02]  /*4faa0*/  IMAD.MOV.U32 R139, RZ, RZ, R147 ;  /* 0x000000ffff8b7224 */ /* 0x000fe400078e0093 */
[----:B------:R-:W4:Y:S04]  /*4fab0*/  LDL.LU R144, [R1+0x267c] ;  /* 0x00267c0001907983 */ /* 0x000f280000300800 */
[----:B------:R-:W4:Y:S04]  /*4fac0*/  LDL.LU R145, [R1+0x2678] ;  /* 0x0026780001917983 */ /* 0x000f280000300800 */
[----:B------:R-:W4:Y:S04]  /*4fad0*/  LDL.LU R146, [R1+0x2674] ;  /* 0x0026740001927983 */ /* 0x000f280000300800 */
[----:B------:R-:W4:Y:S04]  /*4fae0*/  LDL.LU R147, [R1+0x2670] ;  /* 0x0026700001937983 */ /* 0x000f280000300800 */
        /* <DEDUP_REMOVED lines=8> */
[----:B-1----:R-:W-:Y:S01]  /*4fb70*/  IMAD.MOV.U32 R140, RZ, RZ, R150 ;  /* 0x000000ffff8c7224 */ /* 0x002fe200078e0096 */
[----:B------:R-:W-:Y:S02]  /*4fb80*/  MOV R141, R151 ;  /* 0x00000097008d7202 */ /* 0x000fe40000000f00 */
[----:B------:R-:W3:Y:S04]  /*4fb90*/  LDL.LU R150, [R1+0x2658] ;  /* 0x0026580001967983 */ /* 0x000ee80000300800 */
[----:B------:R-:W3:Y:S01]  /*4fba0*/  LDL.LU R151, [R1+0x2654] ;  /* 0x0026540001977983 */ /* 0x000ee20000300800 */
[----:B----4-:R-:W-:Y:S01]  /*4fbb0*/  HMMA.1688.F32.TF32 R144, R244, R122, R144 ;  /* 0x0000007af490723c */ /* 0x010fe20000081090 */
[----:B--2---:R-:W-:-:S02]  /*4fbc0*/  IMAD.MOV.U32 R142, RZ, RZ, R128 ;  /* 0x000000ffff8e7224 */ /* 0x004fc400078e0080 */
[----:B------:R-:W2:Y:S01]  /*4fbd0*/  LDL.LU R128, [R1+0x2650] ;  /* 0x0026500001807983 */ /* 0x000ea20000300800 */
[----:B------:R-:W-:-:S03]  /*4fbe0*/  IMAD.MOV.U32 R143, RZ, RZ, R129 ;  /* 0x000000ffff8f7224 */ /* 0x000fc600078e0081 */
[----:B------:R-:W4:-:S12]  /*4fbf0*/  LDL.LU R129, [R1+0x264c] ;  /* 0x00264c0001817983 */ /* 0x000f180000300800 */
[----:B------:R1:W-:Y:S04]  /*4fc00*/  STL.64 [R1+0xa50], R144 ;  /* 0x000a509001007387 */ /* 0x0003e80000100a00 */
[----:B------:R1:W-:Y:S04]  /*4fc10*/  STL.64 [R1+0xa58], R146 ;  /* 0x000a589201007387 */ /* 0x0003e80000100a00 */
[----:B-1----:R-:W2:Y:S04]  /*4fc20*/  LDL.LU R144, [R1+0xd0] ;  /* 0x0000d00001907983 */ /* 0x002ea80000300800 */
[----:B------:R-:W2:Y:S04]  /*4fc30*/  LDL.LU R145, [R1+0xd4] ;  /* 0x0000d40001917983 */ /* 0x000ea80000300800 */
[----:B------:R-:W2:Y:S04]  /*4fc40*/  LDL.LU R146, [R1+0xd8] ;  /* 0x0000d80001927983 */ /* 0x000ea80000300800 */
[----:B------:R-:W2:Y:S01]  /*4fc50*/  LDL.LU R147, [R1+0xdc] ;  /* 0x0000dc0001937983 */ /* 0x000ea20000300800 */
[C---:B------:R-:W-:Y:S08]  /*4fc60*/  HMMA.1688.F32.TF32 R152, R244.reuse, R114, R152 ;  /* 0x00000072f498723c */ /* 0x040ff00000081098 */
[C---:B------:R-:W-:Y:S08]  /*4fc70*/  HMMA.1688.F32.TF32 R136, R244.reuse, R70, R136 ;  /* 0x00000046f488723c */ /* 0x040ff00000081088 */
[C---:B------:R-:W-:Y:S08]  /*4fc80*/  HMMA.1688.F32.TF32 R132, R244.reuse, R66, R132 ;  /* 0x00000042f484723c */ /* 0x040ff00000081084 */
[----:B---3--:R-:W-:-:S15]  /*4fc90*/  HMMA.1688.F32.TF32 R148, R244, R118, R148 ;  /* 0x00000076f494723c */ /* 0x008fde0000081094 */
[----:B------:R-:W-:-:S04]  /*4fca0*/  NOP ;  /* 0x0000000000007918 */ /* 0x000fc80000000000 */
[----:B------:R-:W-:Y:S04]  /*4fcb0*/  STL.64 [R1+0xa40], R148 ;  /* 0x000a409401007387 */ /* 0x000fe80000100a00 */
[----:B------:R1:W-:Y:S02]  /*4fcc0*/  STL.64 [R1+0xa48], R150 ;  /* 0x000a489601007387 */ /* 0x0003e40000100a00 */
[C---:B-1----:R-:W-:Y:S02]  /*4fcd0*/  HMMA.1688.F32.TF32 R148, R244.reuse, R110, R156 ;  /* 0x0000006ef494723c */ /* 0x042fe4000008109c */
[----:B------:R-:W-:Y:S04]  /*4fce0*/  STL.64 [R1+0xa30], R152 ;  /* 0x000a309801007387 */ /* 0x000fe80000100a00 */
[----:B------:R1:W-:Y:S02]  /*4fcf0*/  STL.64 [R1+0xa38], R154 ;  /* 0x000a389a01007387 */ /* 0x0003e40000100a00 */
[C---:B------:R-:W-:Y:S08]  /*4fd00*/  HMMA.1688.F32.TF32 R156, R244.reuse, R102, R164 ;  /* 0x00000066f49c723c */ /* 0x040ff000000810a4 */
[C---:B-1----:R-:W-:Y:S03]  /*4fd10*/  HMMA.1688.F32.TF32 R152, R244.reuse, R106, R160 ;  /* 0x0000006af498723c */ /* 0x042fe600000810a0 */
[----:B------:R-:W-:Y:S04]  /*4fd20*/  STL.64 [R1+0xa20], R148 ;  /* 0x000a209401007387 */ /* 0x000fe80000100a00 */
[----:B------:R1:W-:Y:S02]  /*4fd30*/  STL.64 [R1+0xa28], R150 ;  /* 0x000a289601007387 */ /* 0x0003e40000100a00 */
[C---:B-1----:R-:W-:Y:S10]  /*4fd40*/  HMMA.1688.F32.TF32 R148, R244.reuse, R98, R168 ;  /* 0x00000062f494723c */ /* 0x042ff400000810a8 */
        /* <DEDUP_REMOVED lines=10> */
[----:B------:R-:W-:Y:S04]  /*4fdf0*/  STL.64 [R1+0x9e8], R154 ;  /* 0x0009e89a01007387 */ /* 0x000fe80000100a00 */
[----:B------:R-:W-:Y:S04]  /*4fe00*/  STL.64 [R1+0x9d0], R156 ;  /* 0x0009d09c01007387 */ /* 0x000fe80000100a00 */
[----:B------:R-:W-:Y:S04]  /*4fe10*/  STL.64 [R1+0x9d8], R158 ;  /* 0x0009d89e01007387 */ /* 0x000fe80000100a00 */
[----:B------:R-:W-:Y:S04]  /*4fe20*/  LDS R152, [R12+UR12+0x23800] ;  /* 0x0238000c0c987984 */ /* 0x000fe80008000800 */
[----:B------:R-:W-:Y:S04]  /*4fe30*/  STL.64 [R1+0x9c0], R148 ;  /* 0x0009c09401007387 */ /* 0x000fe80000100a00 */
[----:B------:R2:W-:Y:S04]  /*4fe40*/  STL.64 [R1+0x9c8], R150 ;  /* 0x0009c89601007387 */ /* 0x0005e80000100a00 */
[----:B------:R-:W-:Y:S04]  /*4fe50*/  LDS R154, [R12+UR12+0x23c00] ;  /* 0x023c000c0c9a7984 */ /* 0x000fe80008000800 */
[----:B------:R-:W-:Y:S01]  /*4fe60*/  LDS R153, [R13+UR12+0x23800] ;  /* 0x0238000c0d997984 */ /* 0x000fe20008000800 */
[C---:B--2---:R-:W-:Y:S03]  /*4fe70*/  HMMA.1688.F32.TF32 R148, R244.reuse, R82, R144 ;  /* 0x00000052f494723c */ /* 0x044fe60000081090 */
[----:B------:R-:W1:Y:S05]  /*4fe80*/  LDS R155, [R13+UR12+0x23c00] ;  /* 0x023c000c0d9b7984 */ /* 0x000e6a0008000800 */
[C---:B------:R-:W-:Y:S08]  /*4fe90*/  HMMA.1688.F32.TF32 R144, R244.reuse, R78, R140 ;  /* 0x0000004ef490723c */ /* 0x040ff0000008108c */
[C---:B------:R-:W-:Y:S03]  /*4fea0*/  HMMA.1688.F32.TF32 R140, R244.reuse, R74, R240 ;  /* 0x0000004af48c723c */ /* 0x040fe600000810f0 */
        /* <DEDUP_REMOVED lines=15> */
[----:B------:R-:W-:Y:S04]  /*4ffa0*/  LDS R185, [R13+UR12+0x23880] ;  /* 0x0238800c0db97984 */ /* 0x000fe80008000800 */
        /* <DEDUP_REMOVED lines=8> */
[----:B------:R-:W3:Y:S05]  /*50030*/  LDS R187, [R13+UR12+0x23c80] ;  /* 0x023c800c0dbb7984 */ /* 0x000eea0008000800 */
        /* <DEDUP_REMOVED lines=8> */
[C---:B-1----:R-:W-:Y:S08]  /*500c0*/  HMMA.1688.F32.TF32 R136, R244.reuse, R34, R208 ;  /* 0x00000022f488723c */ /* 0x042ff000000810d0 */
[C---:B--2---:R-:W-:Y:S03]  /*500d0*/  HMMA.1688.F32.TF32 R132, R244.reuse, R14, R212 ;  /* 0x0000000ef484723c */ /* 0x044fe600000810d4 */
[----:B------:R-:W-:Y:S04]  /*500e0*/  STL.64 [R1+0x900], R140 ;  /* 0x0009008c01007387 */ /* 0x000fe80000100a00 */
[----:B------:R1:W-:Y:S04]  /*500f0*/  STL.64 [R1+0x908], R142 ;  /* 0x0009088e01007387 */ /* 0x0003e80000100a00 */
[----:B------:R-:W2:Y:S04]  /*50100*/  LDL.LU R240, [R1+0x2d0] ;  /* 0x0002d00001f07983 */ /* 0x000ea80000300800 */
[----:B------:R-:W-:Y:S01]  /*50110*/  STL.64 [R1+0x8f0], R136 ;  /* 0x0008f08801007387 */ /* 0x000fe20000100a00 */
[C---:B-1----:R-:W-:Y:S03]  /*50120*/  HMMA.1688.F32.TF32 R140, R244.reuse, R18, R216 ;  /* 0x00000012f48c723c */ /* 0x042fe600000810d8 */
[----:B------:R1:W-:Y:S04]  /*50130*/  STL.64 [R1+0x8f8], R138 ;  /* 0x0008f88a01007387 */ /* 0x0003e80000100a00 */
[----:B------:R-:W-:Y:S04]  /*50140*/  STL.64 [R1+0x8e0], R132 ;  /* 0x0008e08401007387 */ /* 0x000fe80000100a00 */
[----:B------:R3:W-:Y:S01]  /*50150*/  STL.64 [R1+0x8e8], R134 ;  /* 0x0008e88601007387 */ /* 0x0007e20000100a00 */
[C---:B-1----:R-:W-:Y:S03]  /*50160*/  HMMA.1688.F32.TF32 R136, R244.reuse, R22, R220 ;  /* 0x00000016f488723c */ /* 0x042fe600000810dc */
[----:B------:R-:W2:Y:S04]  /*50170*/  LDL.LU R241, [R1+0x2d4] ;  /* 0x0002d40001f17983 */ /* 0x000ea80000300800 */
[----:B------:R-:W2:Y:S01]  /*50180*/  LDL.LU R242, [R1+0x2d8] ;  /* 0x0002d80001f27983 */ /* 0x000ea20000300800 */
[C---:B---3--:R-:W-:Y:S03]  /*50190*/  HMMA.1688.F32.TF32 R132, R244.reuse, R26, R224 ;  /* 0x0000001af484723c */ /* 0x048fe600000810e0 */
[----:B------:R-:W2:Y:S04]  /*501a0*/  LDL.LU R243, [R1+0x2dc] ;  /* 0x0002dc0001f37983 */ /* 0x000ea80000300800 */
        /* <DEDUP_REMOVED lines=9> */
[----:B------:R1:W-:Y:S04]  /*50240*/  STL.64 [R1+0x8a0], R140 ;  /* 0x0008a08c01007387 */ /* 0x0003e80000100a00 */
[----:B------:R3:W-:Y:S04]  /*50250*/  STL.64 [R1+0x8a8], R142 ;  /* 0x0008a88e01007387 */ /* 0x0007e80000100a00 */
[----:B------:R-:W-:Y:S04]  /*50260*/  STL.64 [R1+0x890], R136 ;  /* 0x0008908801007387 */ /* 0x000fe80000100a00 */
[----:B------:R-:W-:Y:S04]  /*50270*/  STL.64 [R1+0x898], R138 ;  /* 0x0008988a01007387 */ /* 0x000fe80000100a00 */
[----:B------:R3:W-:Y:S04]  /*50280*/  STL.64 [R1+0x880], R132 ;  /* 0x0008808401007387 */ /* 0x0007e80000100a00 */
[----:B------:R3:W-:Y:S04]  /*50290*/  STL.64 [R1+0x888], R134 ;  /* 0x0008888601007387 */ /* 0x0007e80000100a00 */
        /* <DEDUP_REMOVED lines=24> */
[C---:B--2---:R-:W-:Y:S03]  /*50420*/  HMMA.1688.F32.TF32 R216, R152.reuse, R130, R240 ;  /* 0x0000008298d8723c */ /* 0x044fe600000810f0 */
[----:B------:R-:W2:Y:S04]  /*50430*/  LDL.LU R240, [R1+0x300] ;  /* 0x0003000001f07983 */ /* 0x000ea80000300800 */
[----:B------:R-:W2:Y:S04]  /*50440*/  LDL.LU R241, [R1+0x304] ;  /* 0x0003040001f17983 */ /* 0x000ea80000300800 */
[----:B------:R-:W2:Y:S04]  /*50450*/  LDL.LU R242, [R1+0x308] ;  /* 0x0003080001f27983 */ /* 0x000ea80000300800 */
[----:B------:R-:W2:Y:S04]  /*50460*/  LDL.LU R243, [R1+0x30c] ;  /* 0x00030c0001f37983 */ /* 0x000ea80000300800 */
[----:B------:R-:W-:Y:S04]  /*50470*/  STL [R1+0x23c0], R216 ;  /* 0x0023c0d801007387 */ /* 0x000fe80000100800 */
[----:B------:R-:W-:Y:S04]  /*50480*/  STL [R1+0x23bc], R217 ;  /* 0x0023bcd901007387 */ /* 0x000fe80000100800 */
[----:B------:R-:W-:Y:S04]  /*50490*/  STL [R1+0x23b8], R218 ;  /* 0x0023b8da01007387 */ /* 0x000fe80000100800 */
[----:B------:R-:W-:Y:S01]  /*504a0*/  STL [R1+0x23b4], R219 ;  /* 0x0023b4db01007387 */ /* 0x000fe20000100800 */
[C---:B----4-:R-:W-:Y:S03]  /*504b0*/  HMMA.1688.F32.TF32 R212, R152.reuse, R126, R140 ;  /* 0x0000007e98d4723c */ /* 0x050fe6000008108c */
[----:B------:R-:W4:Y:S04]  /*504c0*/  LDL.LU R140, [R1+0x310] ;  /* 0x00031000018c7983 */ /* 0x000f280000300800 */
[----:B------:R-:W4:Y:S04]  /*504d0*/  LDL.LU R141, [R1+0x314] ;  /* 0x00031400018d7983 */ /* 0x000f280000300800 */
[----:B------:R-:W4:Y:S04]  /*504e0*/  LDL.LU R142, [R1+0x318] ;  /* 0x00031800018e7983 */ /* 0x000f280000300800 */
[----:B------:R-:W4:Y:S01]  /*504f0*/  LDL.LU R143, [R1+0x31c] ;  /* 0x00031c00018f7983 */ /* 0x000f220000300800 */
[C---:B---3--:R-:W-:Y:S03]  /*50500*/  HMMA.1688.F32.TF32 R156, R152.reuse, R122, R132 ;  /* 0x0000007a989c723c */ /* 0x048fe60000081084 */
[----:B------:R-:W-:Y:S04]  /*50510*/  STL [R1+0x23d0], R212 ;  /* 0x0023d0d401007387 */ /* 0x000fe80000100800 */
[----:B------:R-:W-:Y:S04]  /*50520*/  STL [R1+0x23cc], R213 ;  /* 0x0023ccd501007387 */ /* 0x000fe80000100800 */
[----:B------:R-:W-:Y:S04]  /*50530*/  STL [R1+0x23c8], R214 ;  /* 0x0023c8d601007387 */ /* 0x000fe80000100800 */
[----:B------:R-:W-:Y:S04]  /*50540*/  STL [R1+0x23c4], R215 ;  /* 0x0023c4d701007387 */ /* 0x000fe80000100800 */
[----:B------:R-:W3:Y:S04]  /*50550*/  LDL.LU R132, [R1+0x320] ;  /* 0x0003200001847983 */ /* 0x000ee80000300800 */
[----:B------:R-:W-:Y:S04]  /*50560*/  STL.64 [R1+0x20], R156 ;  /* 0x0000209c01007387 */ /* 0x000fe80000100a00 */
[----:B------:R1:W-:Y:S04]  /*50570*/  STL.64 [R1+0x28], R158 ;  /* 0x0000289e01007387 */ /* 0x0003e80000100a00 */
[----:B------:R-:W3:Y:S04]  /*50580*/  LDL.LU R133, [R1+0x324] ;  /* 0x0003240001857983 */ /* 0x000ee80000300800 */
[----:B------:R-:W3:Y:S04]  /*50590*/  LDL.LU R134, [R1+0x328] ;  /* 0x0003280001867983 */ /* 0x000ee80000300800 */
[----:B------:R-:W3:Y:S01]  /*505a0*/  LDL.LU R135, [R1+0x32c] ;  /* 0x00032c0001877983 */ /* 0x000ee20000300800 */
[C---:B-1----:R-:W-:Y:S08]  /*505b0*/  HMMA.1688.F32.TF32 R156, R152.reuse, R118, R148 ;  /* 0x00000076989c723c */ /* 0x042ff00000081094 */
[C---:B------:R-:W-:Y:S11]  /*505c0*/  HMMA.1688.F32.TF32 R148, R152.reuse, R114, R136 ;  /* 0x000000729894723c */ /* 0x040ff60000081088 */
[----:B------:R1:W-:Y:S04]  /*505d0*/  STL.64 [R1+0x10], R156 ;  /* 0x0000109c01007387 */ /* 0x0003e80000100a00 */
[----:B------:R1:W-:Y:S04]  /*505e0*/  STL.64 [R1+0x18], R158 ;  /* 0x0000189e01007387 */ /* 0x0003e80000100a00 */
[----:B------:R-:W3:Y:S04]  /*505f0*/  LDL.LU R136, [R1+0x330] ;  /* 0x0003300001887983 */ /* 0x000ee80000300800 */
[----:B------:R1:W-:Y:S04]  /*50600*/  STL.64 [R1], R148 ;  /* 0x0000009401007387 */ /* 0x0003e80000100a00 */
[----:B------:R1:W-:Y:S04]  /*50610*/  STL.64 [R1+0x8], R150 ;  /* 0x0000089601007387 */ /* 0x0003e80000100a00 */
[----:B------:R-:W3:Y:S04]  /*50620*/  LDL.LU R137, [R1+0x334] ;  /* 0x0003340001897983 */ /* 0x000ee80000300800 */
[----:B------:R-:W3:Y:S04]  /*50630*/  LDL.LU R138, [R1+0x338] ;  /* 0x00033800018a7983 */ /* 0x000ee80000300800 */
[----:B------:R-:W3:Y:S01]  /*50640*/  LDL.LU R139, [R1+0x33c] ;  /* 0x00033c00018b7983 */ /* 0x000ee20000300800 */
[C---:B------:R-:W-:Y:S08]  /*50650*/  HMMA.1688.F32.TF32 R248, R152.reuse, R110, R248 ;  /* 0x0000006e98f8723c */ /* 0x040ff000000810f8 */
[C---:B------:R-:W-:Y:S11]  /*50660*/  HMMA.1688.F32.TF32 R244, R152.reuse, R106, R144 ;  /* 0x0000006a98f4723c */ /* 0x040ff60000081090 */
[----:B------:R1:W-:Y:S04]  /*50670*/  STL [R1+0x23e0], R248 ;  /* 0x0023e0f801007387 */ /* 0x0003e80000100800 */
[----:B------:R-:W-:Y:S04]  /*50680*/  STL [R1+0x23dc], R249 ;  /* 0x0023dcf901007387 */ /* 0x000fe80000100800 */
[----:B------:R1:W-:Y:S04]  /*50690*/  STL [R1+0x23d8], R250 ;  /* 0x0023d8fa01007387 */ /* 0x0003e80000100800 */
[----:B------:R-:W-:Y:S04]  /*506a0*/  STL [R1+0x23d4], R251 ;  /* 0x0023d4fb01007387 */ /* 0x000fe80000100800 */
[----:B------:R-:W-:Y:S04]  /*506b0*/  STL [R1+0x23f0], R244 ;  /* 0x0023f0f401007387 */ /* 0x000fe80000100800 */
[----:B------:R-:W-:Y:S04]  /*506c0*/  STL [R1+0x23ec], R245 ;  /* 0x0023ecf501007387 */ /* 0x000fe80000100800 */
[----:B------:R-:W-:Y:S04]  /*506d0*/  STL [R1+0x23e8], R246 ;  /* 0x0023e8f601007387 */ /* 0x000fe80000100800 */
[----:B------:R-:W-:Y:S01]  /*506e0*/  STL [R1+0x23e4], R247 ;  /* 0x0023e4f701007387 */ /* 0x000fe20000100800 */
[----:B--2---:R-:W-:-:S15]  /*506f0*/  HMMA.1688.F32.TF32 R240, R152, R102, R240 ;  /* 0x0000006698f0723c */ /* 0x004fde00000810f0 */
[----:B------:R-:W-:-:S04]  /*50700*/  NOP ;  /* 0x0000000000007918 */ /* 0x000fc80000000000 */
[----:B------:R-:W-:Y:S04]  /*50710*/  STL [R1+0x2400], R240 ;  /* 0x002400f001007387 */ /* 0x000fe80000100800 */
[----:B------:R-:W-:Y:S04]  /*50720*/  STL [R1+0x23fc], R241 ;  /* 0x0023fcf101007387 */ /* 0x000fe80000100800 */
[----:B------:R-:W-:Y:S04]  /*50730*/  STL [R1+0x23f8], R242 ;  /* 0x0023f8f201007387 */ /* 0x000fe80000100800 */
[----:B------:R-:W-:Y:S04]  /*50740*/  STL [R1+0x23f4], R243 ;  /* 0x0023f4f301007387 */ /* 0x000fe80000100800 */
[----:B-1----:R-:W2:Y:S04]  /*50750*/  LDL.LU R156, [R1+0x340] ;  /* 0x00034000019c7983 */ /* 0x002ea80000300800 */
        /* <DEDUP_REMOVED lines=44> */
[----:B------:R-:W-:Y:S01]  /*50a20*/  STL [R1+0x2434], R211 ;  /* 0x002434d301007387 */ /* 0x000fe20000100800 */
[C---:B---3--:R-:W-:Y:S03]  /*50a30*/  HMMA.1688.F32.TF32 R204, R152.reuse, R82, R132 ;  /* 0x0000005298cc723c */ /* 0x048fe60000081084 */
[----:B------:R-:W2:Y:S04]  /*50a40*/  LDL.LU R132, [R1+0x3c0] ;  /* 0x0003c00001847983 */ /* 0x000ea80000300800 */
[----:B------:R-:W2:Y:S04]  /*50a50*/  LDL.LU R133, [R1+0x3c4] ;  /* 0x0003c40001857983 */ /* 0x000ea80000300800 */
[----:B------:R-:W2:Y:S04]  /*50a60*/  LDL.LU R134, [R1+0x3c8] ;  /* 0x0003c80001867983 */ /* 0x000ea80000300800 */
[----:B------:R-:W2:Y:S04]  /*50a70*/  LDL.LU R135, [R1+0x3cc] ;  /* 0x0003cc0001877983 */ /* 0x000ea80000300800 */
[----:B------:R-:W-:Y:S01]  /*50a80*/  STL [R1+0x2450], R204 ;  /* 0x002450cc01007387 */ /* 0x000fe20000100800 */
[C---:B----4-:R-:W-:Y:S03]  /*50a90*/  HMMA.1688.F32.TF32 R200, R152.reuse, R78, R148 ;  /* 0x0000004e98c8723c */ /* 0x050fe60000081094 */
[----:B------:R-:W-:Y:S05]  /*50aa0*/  STL [R1+0x244c], R205 ;  /* 0x00244ccd01007387 */ /* 0x000fea0000100800 */
[C---:B------:R-:W-:Y:S01]  /*50ab0*/  HMMA.1688.F32.TF32 R196, R152.reuse, R74, R144 ;  /* 0x0000004a98c4723c */ /* 0x040fe20000081090 */
[----:B------:R-:W-:Y:S04]  /*50ac0*/  STL [R1+0x2448], R206 ;  /* 0x002448ce01007387 */ /* 0x000fe80000100800 */
[----:B------:R-:W-:Y:S03]  /*50ad0*/  STL [R1+0x2444], R207 ;  /* 0x002444cf01007387 */ /* 0x000fe60000100800 */
[C---:B------:R-:W-:Y:S03]  /*50ae0*/  HMMA.1688.F32.TF32 R192, R152.reuse, R70, R140 ;  /* 0x0000004698c0723c */ /* 0x040fe6000008108c */
        /* <DEDUP_REMOVED lines=50> */
[C---:B---3--:R-:W-:Y:S08]  /*50e10*/  HMMA.1688.F32.TF32 R176, R152.reuse, R58, R160 ;  /* 0x0000003a98b0723c */ /* 0x048ff000000810a0 */
[C---:B----4-:R-:W-:Y:S11]  /*50e20*/  HMMA.1688.F32.TF32 R172, R152.reuse, R54, R156 ;  /* 0x0000003698ac723c */ /* 0x050ff6000008109c */
[----:B------:R-:W-:Y:S04]  /*50e30*/  STL [R1+0x24b0], R176 ;  /* 0x0024b0b001007387 */ /* 0x000fe80000100800 */
[----:B------:R-:W-:Y:S04]  /*50e40*/  STL [R1+0x24ac], R177 ;  /* 0x0024acb101007387 */ /* 0x000fe80000100800 */
[----:B------:R-:W-:Y:S04]  /*50e50*/  STL [R1+0x24a8], R178 ;  /* 0x0024a8b201007387 */ /* 0x000fe80000100800 */
[----:B------:R-:W-:Y:S01]  /*50e60*/  STL [R1+0x24a4], R179 ;  /* 0x0024a4b301007387 */ /* 0x000fe20000100800 */
[C---:B------:R-:W-:Y:S03]  /*50e70*/  HMMA.1688.F32.TF32 R168, R152.reuse, R50, R148 ;  /* 0x0000003298a8723c */ /* 0x040fe60000081094 */
[----:B------:R-:W-:Y:S05]  /*50e80*/  STL [R1+0x24c0], R172 ;  /* 0x0024c0ac01007387 */ /* 0x000fea0000100800 */
[C---:B------:R-:W-:Y:S01]  /*50e90*/  HMMA.1688.F32.TF32 R164, R152.reuse, R46, R144 ;  /* 0x0000002e98a4723c */ /* 0x040fe20000081090 */
[----:B------:R-:W-:Y:S04]  /*50ea0*/  STL [R1+0x24bc], R173 ;  /* 0x0024bcad01007387 */ /* 0x000fe80000100800 */
[----:B------:R-:W-:Y:S03]  /*50eb0*/  STL [R1+0x24b8], R174 ;  /* 0x0024b8ae01007387 */ /* 0x000fe60000100800 */
[C---:B------:R-:W-:Y:S01]  /*50ec0*/  HMMA.1688.F32.TF32 R160, R152.reuse, R42, R140 ;  /* 0x0000002a98a0723c */ /* 0x040fe2000008108c */
[----:B------:R-:W-:Y:S04]  /*50ed0*/  STL [R1+0x24b4], R175 ;  /* 0x0024b4af01007387 */ /* 0x000fe80000100800 */
[----:B------:R-:W-:Y:S03]  /*50ee0*/  STL [R1+0x24d0], R168 ;  /* 0x0024d0a801007387 */ /* 0x000fe60000100800 */
[C---:B------:R-:W-:Y:S01]  /*50ef0*/  HMMA.1688.F32.TF32 R156, R152.reuse, R38, R136 ;  /* 0x00000026989c723c */ /* 0x040fe20000081088 */
        /* <DEDUP_REMOVED lines=47> */
[----:B------:R-:W-:Y:S04]  /*511f0*/  STL [R1+0x2510], R132 ;  /* 0x0025108401007387 */ /* 0x000fe80000100800 */
[----:B------:R-:W-:Y:S04]  /*51200*/  STL [R1+0x250c], R133 ;  /* 0x00250c8501007387 */ /* 0x000fe80000100800 */
[----:B------:R-:W-:Y:S04]  /*51210*/  STL [R1+0x2508], R134 ;  /* 0x0025088601007387 */ /* 0x000fe80000100800 */
[----:B------:R-:W-:Y:S01]  /*51220*/  STL [R1+0x2504], R135 ;  /* 0x0025048701007387 */ /* 0x000fe20000100800 */
[----:B------:R-:W-:Y:S01]  /*51230*/  MOV R238, R129 ;  /* 0x0000008100ee7202 */ /* 0x000fe20000000f00 */
[----:B------:R-:W-:-:S02]  /*51240*/  IMAD.MOV.U32 R239, RZ, RZ, R128 ;  /* 0x000000ffffef7224 */ /* 0x000fc400078e0080 */
[----:B------:R-:W-:Y:S01]  /*51250*/  IMAD.MOV.U32 R248, RZ, RZ, R125 ;  /* 0x000000fffff87224 */ /* 0x000fe200078e007d */
[----:B------:R-:W-:Y:S01]  /*51260*/  MOV R250, R116 ;  /* 0x0000007400fa7202 */ /* 0x000fe20000000f00 */
[----:B------:R-:W-:Y:S01]  /*51270*/  IMAD.MOV.U32 R249, RZ, RZ, R124 ;  /* 0x000000fffff97224 */ /* 0x000fe200078e007c */
[C---:B---3--:R-:W-:Y:S08]  /*51280*/  HMMA.1688.F32.TF32 R136, R152.reuse, R14, R136 ;  /* 0x0000000e9888723c */ /* 0x048ff00000081088 */
[C---:B----4-:R-:W-:Y:S11]  /*51290*/  HMMA.1688.F32.TF32 R140, R152.reuse, R18, R140 ;  /* 0x00000012988c723c */ /* 0x050ff6000008108c */
[----:B------:R-:W-:Y:S04]  /*512a0*/  STL [R1+0x2520], R136 ;  /* 0x0025208801007387 */ /* 0x000fe80000100800 */
[----:B------:R-:W-:Y:S04]  /*512b0*/  STL [R1+0x251c], R137 ;  /* 0x00251c8901007387 */ /* 0x000fe80000100800 */
[----:B------:R-:W-:Y:S04]  /*512c0*/  STL [R1+0x2518], R138 ;  /* 0x0025188a01007387 */ /* 0x000fe80000100800 */
[----:B------:R-:W-:Y:S04]  /*512d0*/  STL [R1+0x2514], R139 ;  /* 0x0025148b01007387 */ /* 0x000fe80000100800 */
[----:B------:R-:W-:Y:S04]  /*512e0*/  STL [R1+0x25a4], R18 ;  /* 0x0025a41201007387 */ /* 0x000fe80000100800 */
[----:B------:R1:W-:Y:S01]  /*512f0*/  STL [R1+0x25a0], R19 ;  /* 0x0025a01301007387 */ /* 0x0003e20000100800 */
[C---:B------:R-:W-:Y:S03]  /*51300*/  HMMA.1688.F32.TF32 R144, R152.reuse, R22, R144 ;  /* 0x000000169890723c */ /* 0x040fe60000081090 */
[----:B------:R-:W-:Y:S05]  /*51310*/  STL [R1+0x2530], R140 ;  /* 0x0025308c01007387 */ /* 0x000fea0000100800 */
[C---:B------:R-:W-:Y:S01]  /*51320*/  HMMA.1688.F32.TF32 R148, R152.reuse, R26, R148 ;  /* 0x0000001a9894723c */ /* 0x040fe20000081094 */
[----:B------:R-:W-:Y:S04]  /*51330*/  STL [R1+0x252c], R141 ;  /* 0x00252c8d01007387 */ /* 0x000fe80000100800 */
[----:B------:R-:W-:Y:S04]  /*51340*/  STL [R1+0x2528], R142 ;  /* 0x0025288e01007387 */ /* 0x000fe80000100800 */
[----:B------:R-:W-:Y:S04]  /*51350*/  STL [R1+0x2524], R143 ;  /* 0x0025248f01007387 */ /* 0x000fe80000100800 */
[----:B------:R-:W-:Y:S04]  /*51360*/  STL [R1+0x2540], R144 ;  /* 0x0025409001007387 */ /* 0x000fe80000100800 */
[----:B------:R-:W-:Y:S04]  /*51370*/  STL [R1+0x253c], R145 ;  /* 0x00253c9101007387 */ /* 0x000fe80000100800 */
[----:B------:R-:W-:Y:S01]  /*51380*/  STL [R1+0x2538], R146 ;  /* 0x0025389201007387 */ /* 0x000fe20000100800 */
[C---:B-1----:R-:W-:Y:S03]  /*51390*/  HMMA.1688.F32.TF32 R16, R152.reuse, R30, R212 ;  /* 0x0000001e9810723c */ /* 0x042fe600000810d4 */
[----:B------:R-:W-:Y:S04]  /*513a0*/  STL [R1+0x2534], R147 ;  /* 0x0025349301007387 */ /* 0x000fe80000100800 */
[----:B------:R-:W-:Y:S04]  /*513b0*/  STL [R1+0x2550], R148 ;  /* 0x0025509401007387 */ /* 0x000fe80000100800 */
[----:B------:R-:W-:Y:S04]  /*513c0*/  STL [R1+0x254c], R149 ;  /* 0x00254c9501007387 */ /* 0x000fe80000100800 */
[----:B------:R-:W-:Y:S04]  /*513d0*/  STL [R1+0x2548], R150 ;  /* 0x0025489601007387 */ /* 0x000fe80000100800 */
[----:B------:R-:W-:Y:S04]  /*513e0*/  STL [R1+0x2544], R151 ;  /* 0x0025449701007387 */ /* 0x000fe80000100800 */
[----:B------:R-:W-:Y:S04]  /*513f0*/  STL [R1+0x258c], R30 ;  /* 0x00258c1e01007387 */ /* 0x000fe80000100800 */
[----:B------:R1:W-:Y:S04]  /*51400*/  STL [R1+0x2588], R31 ;  /* 0x0025881f01007387 */ /* 0x0003e80000100800 */
[----:B------:R-:W-:Y:S04]  /*51410*/  STL.64 [R1+0x30], R16 ;  /* 0x0000301001007387 */ /* 0x000fe80000100a00 */
[----:B------:R2:W-:Y:S01]  /*51420*/  STL.64 [R1+0x38], R18 ;  /* 0x0000381201007387 */ /* 0x0005e20000100a00 */
[C---:B-1----:R-:W-:Y:S08]  /*51430*/  HMMA.1688.F32.TF32 R28, R152.reuse, R10, R216 ;  /* 0x0000000a981c723c */ /* 0x042ff000000810d8 */
[----:B--2---:R-:W-:Y:S01]  /*51440*/  HMMA.1688.F32.TF32 R16, R152, R6, R236 ;  /* 0x000000069810723c */ /* 0x004fe200000810ec */
[----:B------:R-:W-:Y:S01]  /*51450*/  IMAD.MOV.U32 R236, RZ, RZ, R105 ;  /* 0x000000ffffec7224 */ /* 0x000fe200078e0069 */
[----:B------:R-:W-:Y:S01]  /*51460*/  MOV R237, R104 ;  /* 0x0000006800ed7202 */ /* 0x000fe20000000f00 */
[----:B------:R-:W-:-:S08]  /*51470*/  IMAD.MOV.U32 R238, RZ, RZ, R101 ;  /* 0x000000ffffee7224 */ /* 0x000fd000078e0065 */
[----:B------:R-:W-:Y:S04]  /*51480*/  STL.64 [R1+0x50], R28 ;  /* 0x0000501c01007387 */ /* 0x000fe80000100a00 */
[----:B------:R-:W-:Y:S01]  /*51490*/  STL.64 [R1+0x58], R30 ;  /* 0x0000581e01007387 */ /* 0x000fe20000100a00 */
[----:B------:R-:W-:-:S03]  /*514a0*/  IMAD.MOV.U32 R239, RZ, RZ, R85 ;  /* 0x000000ffffef7224 */ /* 0x000fc600078e0055 */
[----:B------:R-:W-:Y:S04]  /*514b0*/  STL.64 [R1+0x40], R16 ;  /* 0x0000401001007387 */ /* 0x000fe80000100a00 */
[----:B------:R1:W-:Y:S01]  /*514c0*/  STL.64 [R1+0x48], R18 ;  /* 0x0000481201007387 */ /* 0x0003e20000100a00 */
[----:B------:R-:W-:-:S03]  /*514d0*/  MOV R216, R88 ;  /* 0x0000005800d87202 */ /* 0x000fc60000000f00 */
[----:B------:R-:W2:Y:S01]  /*514e0*/  LDL.LU R105, [R1+0x2648] ;  /* 0x0026480001697983 */ /* 0x000ea20000300800 */
[----:B------:R-:W-:-:S03]  /*514f0*/  IMAD.MOV.U32 R217, RZ, RZ, R89 ;  /* 0x000000ffffd97224 */ /* 0x000fc600078e0059 */
[----:B------:R-:W3:Y:S01]  /*51500*/  LDL.LU R104, [R1+0x2644] ;  /* 0x0026440001687983 */ /* 0x000ee20000300800 */
        /* <DEDUP_REMOVED lines=27> */
[----:B------:R-:W4:Y:S01]  /*516c0*/  LDL.LU R112, [R1+0x2600] ;  /* 0x0026000001707983 */ /* 0x000f220000300800 */
[----:B------:R-:W-:-:S03]  /*516d0*/  IMAD.MOV.U32 R227, RZ, RZ, R117 ;  /* 0x000000ffffe37224 */ /* 0x000fc600078e0075 */
[----:B------:R-:W4:Y:S01]  /*516e0*/  LDL.LU R100, [R1+0x25fc] ;  /* 0x0025fc0001647983 */ /* 0x000f220000300800 */
[----:B------:R-:W-:Y:S02]  /*516f0*/  UIMAD UR16, UR5, -0x40, UR7 ;  /* 0xffffffc0051078a4 */ /* 0x000fe4000f8e0207 */
[----:B------:R-:W-:Y:S02]  /*51700*/  UIADD3 UR13, UPT, UPT, UR10, -0x2, URZ ;  /* 0xfffffffe0a0d7890 */ /* 0x000fe4000fffe0ff */
[----:B------:R-:W-:Y:S01]  /*51710*/  UIADD3 UR12, UPT, UPT, UR8, 0x1, URZ ;  /* 0x00000001080c7890 */ /* 0x000fe2000fffe0ff */
[----:B------:R-:W-:Y:S01]  /*51720*/  BAR.SYNC.DEFER_BLOCKING 0x0 ;  /* 0x0000000000007b1d */ /* 0x000fe20000010000 */
[----:B--2---:R-:W-:Y:S01]  /*51730*/  MOV R226, R105 ;  /* 0x0000006900e27202 */ /* 0x004fe20000000f00 */
[----:B---3--:R-:W-:Y:S02]  /*51740*/  IMAD.MOV.U32 R225, RZ, RZ, R104 ;  /* 0x000000ffffe17224 */ /* 0x008fe400078e0068 */
[----:B----4-:R-:W-:-:S02]  /*51750*/  IMAD.MOV.U32 R224, RZ, RZ, R101 ;  /* 0x000000ffffe07224 */ /* 0x010fc400078e0065 */
[----:B------:R-:W2:Y:S04]  /*51760*/  LDL.LU R101, [R1+0x25f8] ;  /* 0x0025f80001657983 */ /* 0x000ea80000300800 */
[----:B------:R-:W3:Y:S04]  /*51770*/  LDL.LU R104, [R1+0x25f4] ;  /* 0x0025f40001687983 */ /* 0x000ee80000300800 */
[----:B------:R-:W4:Y:S04]  /*51780*/  LDL.LU R105, [R1+0x25f0] ;  /* 0x0025f00001697983 */ /* 0x000f280000300800 */
[----:B------:R-:W2:Y:S01]  /*51790*/  LDL.LU R117, [R1+0x25ec] ;  /* 0x0025ec0001757983 */ /* 0x000ea20000300800 */
[----:B------:R-:W-:Y:S01]  /*517a0*/  IMAD.MOV.U32 R210, RZ, RZ, R125 ;  /* 0x000000ffffd27224 */ /* 0x000fe200078e007d */
[----:B------:R-:W-:Y:S01]  /*517b0*/  MOV R209, R124 ;  /* 0x0000007c00d17202 */ /* 0x000fe20000000f00 */
[----:B------:R-:W-:-:S02]  /*517c0*/  IMAD.MOV.U32 R208, RZ, RZ, R116 ;  /* 0x000000ffffd07224 */ /* 0x000fc400078e0074 */
[----:B------:R-:W2:Y:S04]  /*517d0*/  LDL.LU R116, [R1+0x25e8] ;  /* 0x0025e80001747983 */ /* 0x000ea80000300800 */
[----:B------:R-:W2:Y:S04]  /*517e0*/  LDL.LU R124, [R1+0x25e4] ;  /* 0x0025e400017c7983 */ /* 0x000ea80000300800 */
[----:B------:R-:W3:Y:S01]  /*517f0*/  LDL.LU R125, [R1+0x25e0] ;  /* 0x0025e000017d7983 */ /* 0x000ee20000300800 */
[----:B------:R-:W-:Y:S02]  /*51800*/  IMAD.MOV.U32 R211, RZ, RZ, R108 ;  /* 0x000000ffffd37224 */ /* 0x000fe400078e006c */
[----:B------:R-:W-:Y:S01]  /*51810*/  IMAD.MOV.U32 R205, RZ, RZ, R121 ;  /* 0x000000ffffcd7224 */ /* 0x000fe200078e0079 */
[----:B------:R-:W4:Y:S01]  /*51820*/  LDL.LU R108, [R1+0x25dc] ;  /* 0x0025dc00016c7983 */ /* 0x000f220000300800 */
[----:B------:R-:W-:Y:S01]  /*51830*/  MOV R204, R109 ;  /* 0x0000006d00cc7202 */ /* 0x000fe20000000f00 */
[----:B------:R-:W-:-:S02]  /*51840*/  IMAD.MOV.U32 R206, RZ, RZ, R120 ;  /* 0x000000ffffce7224 */ /* 0x000fc400078e0078 */
[----:B------:R-:W4:Y:S04]  /*51850*/  LDL.LU R109, [R1+0x25d8] ;  /* 0x0025d800016d7983 */ /* 0x000f280000300800 */
[----:B------:R-:W4:Y:S04]  /*51860*/  LDL.LU R121, [R1+0x25d4] ;  /* 0x0025d40001797983 */ /* 0x000f280000300800 */
[----:B------:R-:W4:Y:S01]  /*51870*/  LDL.LU R120, [R1+0x25d0] ;  /* 0x0025d00001787983 */ /* 0x000f220000300800 */
[----:B------:R-:W-:Y:S02]  /*51880*/  IMAD.MOV.U32 R201, RZ, RZ, R113 ;  /* 0x000000ffffc97224 */ /* 0x000fe400078e0071 */
[----:B------:R-:W-:-:S02]  /*51890*/  IMAD.MOV.U32 R200, RZ, RZ, R112 ;  /* 0x000000ffffc87224 */ /* 0x000fc400078e0070 */
[----:B------:R-:W4:Y:S04]  /*518a0*/  LDL.LU R112, [R1+0x25cc] ;  /* 0x0025cc0001707983 */ /* 0x000f280000300800 */
[----:B------:R-:W4:Y:S01]  /*518b0*/  LDL.LU R113, [R1+0x25c8] ;  /* 0x0025c80001717983 */ /* 0x000f220000300800 */
[----:B--2---:R-:W-:Y:S01]  /*518c0*/  MOV R193, R124 ;  /* 0x0000007c00c17202 */ /* 0x004fe20000000f00 */
[----:B---3--:R-:W-:Y:S02]  /*518d0*/  IMAD.MOV.U32 R192, RZ, RZ, R125 ;  /* 0x000000ffffc07224 */ /* 0x008fe400078e007d */
[----:B------:R-:W2:Y:S04]  /*518e0*/  LDL.LU R125, [R1+0x25c4] ;  /* 0x0025c400017d7983 */ /* 0x000ea80000300800 */
[----:B------:R-:W3:Y:S01]  /*518f0*/  LDL.LU R124, [R1+0x25c0] ;  /* 0x0025c000017c7983 */ /* 0x000ee20000300800 */
[----:B------:R-:W-:-:S02]  /*51900*/  IMAD.MOV.U32 R194, RZ, RZ, R116 ;  /* 0x000000ffffc27224 */ /* 0x000fc400078e0074 */
[----:B------:R-:W-:Y:S01]  /*51910*/  IMAD.MOV.U32 R195, RZ, RZ, R117 ;  /* 0x000000ffffc37224 */ /* 0x000fe200078e0075 */
[----:B------:R-:W3:Y:S01]  /*51920*/  LDL.LU R116, [R1+0x25bc] ;  /* 0x0025bc0001747983 */ /* 0x000ee20000300800 */
[----:B----4-:R-:W-:-:S03]  /*51930*/  IMAD.MOV.U32 R189, RZ, RZ, R121 ;  /* 0x000000ffffbd7224 */ /* 0x010fc600078e0079 */
[----:B------:R-:W4:Y:S01]  /*51940*/  LDL.LU R117, [R1+0x25b8] ;  /* 0x0025b80001757983 */ /* 0x000f220000300800 */
[----:B------:R-:W-:-:S03]  /*51950*/  MOV R188, R120 ;  /* 0x0000007800bc7202 */ /* 0x000fc60000000f00 */
[----:B------:R-:W4:Y:S04]  /*51960*/  LDL.LU R120, [R1+0x25b4] ;  /* 0x0025b40001787983 */ /* 0x000f280000300800 */
[----:B------:R-:W4:Y:S01]  /*51970*/  LDL.LU R121, [R1+0x25b0] ;  /* 0x0025b00001797983 */ /* 0x000f220000300800 */
[----:B--2---:R-:W-:Y:S02]  /*51980*/  IMAD.MOV.U32 R181, RZ, RZ, R125 ;  /* 0x000000ffffb57224 */ /* 0x004fe400078e007d */
[----:B---3--:R-:W-:Y:S02]  /*51990*/  IMAD.MOV.U32 R180, RZ, RZ, R124 ;  /* 0x000000ffffb47224 */ /* 0x008fe400078e007c */
[----:B------:R-:W2:Y:S04]  /*519a0*/  LDL.LU R124, [R1+0x25ac] ;  /* 0x0025ac00017c7983 */ /* 0x000ea80000300800 */
[----:B------:R-:W3:Y:S04]  /*519b0*/  LDL.LU R125, [R1+0x25a8] ;  /* 0x0025a800017d7983 */ /* 0x000ee80000300800 */
[----:B------:R-:W3:Y:S04]  /*519c0*/  LDL.LU R168, [R1+0x650] ;  /* 0x0006500001a87983 */ /* 0x000ee80000300800 */
[----:B------:R-:W3:Y:S04]  /*519d0*/  LDL.LU R169, [R1+0x654] ;  /* 0x0006540001a97983 */ /* 0x000ee80000300800 */
[----:B------:R-:W3:Y:S04]  /*519e0*/  LDL.LU R170, [R1+0x658] ;  /* 0x0006580001aa7983 */ /* 0x000ee80000300800 */
[----:B------:R-:W3:Y:S04]  /*519f0*/  LDL.LU R171, [R1+0x65c] ;  /* 0x00065c0001ab7983 */ /* 0x000ee80000300800 */
[----:B------:R-:W3:Y:S04]  /*51a00*/  LDL.LU R172, [R1+0x620] ;  /* 0x0006200001ac7983 */ /* 0x000ee80000300800 */
[----:B------:R-:W3:Y:S01]  /*51a10*/  LDL.LU R173, [R1+0x624] ;  /* 0x0006240001ad7983 */ /* 0x000ee20000300800 */
[----:B------:R-:W-:Y:S01]  /*51a20*/  HMMA.1688.F32.TF32 R128, R184, R130, R232 ;  /* 0x00000082b880723c */ /* 0x000fe200000810e8 */
[----:B----4-:R-:W-:Y:S01]  /*51a30*/  IMAD.MOV.U32 R176, RZ, RZ, R121 ;  /* 0x000000ffffb07224 */ /* 0x010fe200078e0079 */
[----:B------:R-:W-:Y:S01]  /*51a40*/  MOV R178, R117 ;  /* 0x0000007500b27202 */ /* 0x000fe20000000f00 */
[----:B------:R-:W-:-:S02]  /*51a50*/  IMAD.MOV.U32 R177, RZ, RZ, R120 ;  /* 0x000000ffffb17224 */ /* 0x000fc400078e0078 */
[----:B------:R-:W-:Y:S01]  /*51a60*/  IMAD.MOV.U32 R179, RZ, RZ, R116 ;  /* 0x000000ffffb37224 */ /* 0x000fe200078e0074 */
[----:B------:R-:W-:Y:S01]  /*51a70*/  MOV R182, R113 ;  /* 0x0000007100b67202 */ /* 0x000fe20000000f00 */
[----:B------:R-:W-:-:S05]  /*51a80*/  IMAD.MOV.U32 R183, RZ, RZ, R112 ;  /* 0x000000ffffb77224 */ /* 0x000fca00078e0070 */
[C---:B------:R-:W-:Y:S08]  /*51a90*/  HMMA.1688.F32.TF32 R116, R184.reuse, R118, R176 ;  /* 0x00000076b874723c */ /* 0x040ff000000810b0 */
[----:B-1----:R-:W-:Y:S01]  /*51aa0*/  HMMA.1688.F32.TF32 R16, R184, R114, R180 ;  /* 0x00000072b810723c */ /* 0x002fe200000810b4 */
[----:B------:R-:W-:Y:S01]  /*51ab0*/  STL [R1+0x2560], R128 ;  /* 0x0025608001007387 */ /* 0x000fe20000100800 */
[----:B------:R-:W-:Y:S01]  /*51ac0*/  IMAD.MOV.U32 R190, RZ, RZ, R109 ;  /* 0x000000ffffbe7224 */ /* 0x000fe200078e006d */
[----:B------:R-:W-:-:S02]  /*51ad0*/  MOV R191, R108 ;  /* 0x0000006c00bf7202 */ /* 0x000fc40000000f00 */
[----:B------:R-:W-:Y:S04]  /*51ae0*/  STL [R1+0x255c], R129 ;  /* 0x00255c8101007387 */ /* 0x000fe80000100800 */
[----:B------:R-:W-:Y:S04]  /*51af0*/  STL [R1+0x2558], R130 ;  /* 0x0025588201007387 */ /* 0x000fe80000100800 */
[----:B------:R-:W-:Y:S01]  /*51b00*/  STL [R1+0x2554], R131 ;  /* 0x0025548301007387 */ /* 0x000fe20000100800 */
[----:B------:R-:W-:Y:S01]  /*51b10*/  IMAD.MOV.U32 R196, RZ, RZ, R105 ;  /* 0x000000ffffc47224 */ /* 0x000fe200078e0069 */
[----:B------:R-:W-:Y:S01]  /*51b20*/  MOV R197, R104 ;  /* 0x0000006800c57202 */ /* 0x000fe20000000f00 */
[----:B------:R-:W-:-:S02]  /*51b30*/  IMAD.MOV.U32 R198, RZ, RZ, R101 ;  /* 0x000000ffffc67224 */ /* 0x000fc400078e0065 */
[----:B------:R-:W-:Y:S01]  /*51b40*/  IMAD.MOV.U32 R199, RZ, RZ, R100 ;  /* 0x000000ffffc77224 */ /* 0x000fe200078e0064 */
[----:B------:R-:W-:Y:S01]  /*51b50*/  HMMA.1688.F32.TF32 R104, R184, R106, R192 ;  /* 0x0000006ab868723c */ /* 0x000fe200000810c0 */
[----:B------:R-:W-:Y:S01]  /*51b60*/  MOV R202, R97 ;  /* 0x0000006100ca7202 */ /* 0x000fe20000000f00 */
[----:B------:R-:W-:Y:S01]  /*51b70*/  IMAD.MOV.U32 R203, RZ, RZ, R96 ;  /* 0x000000ffffcb7224 */ /* 0x000fe200078e0060 */
[----:B------:R-:W-:Y:S02]  /*51b80*/  MOV R207, R93 ;  /* 0x0000005d00cf7202 */ /* 0x000fe40000000f00 */
[----:B------:R-:W-:-:S05]  /*51b90*/  MOV R220, R92 ;  /* 0x0000005c00dc7202 */ /* 0x000fca0000000f00 */
[----:B------:R-:W-:Y:S01]  /*51ba0*/  HMMA.1688.F32.TF32 R92, R184, R94, R204 ;  /* 0x0000005eb85c723c */ /* 0x000fe200000810cc */
[----:B------:R-:W-:Y:S01]  /*51bb0*/  IMAD.MOV.U32 R221, RZ, RZ, R89 ;  /* 0x000000ffffdd7224 */ /* 0x000fe200078e0059 */
[----:B------:R-:W-:Y:S01]  /*51bc0*/  MOV R223, R85 ;  /* 0x0000005500df7202 */ /* 0x000fe20000000f00 */
        /* <DEDUP_REMOVED lines=8> */
[----:B------:R-:W-:-:S02]  /*51c50*/  IMAD.MOV.U32 R214, RZ, RZ, R72 ;  /* 0x000000ffffd67224 */ /* 0x000fc400078e0048 */
[----:B------:R-:W-:Y:S02]  /*51c60*/  IMAD.MOV.U32 R215, RZ, RZ, R69 ;  /* 0x000000ffffd77224 */ /* 0x000fe400078e0045 */
[----:B------:R-:W-:Y:S01]  /*51c70*/  HMMA.1688.F32.TF32 R68, R184, R70, R244 ;  /* 0x00000046b844723c */ /* 0x000fe200000810f4 */
[----:B------:R-:W-:Y:S01]  /*51c80*/  IMAD.MOV.U32 R233, RZ, RZ, R65 ;  /* 0x000000ffffe97224 */ /* 0x000fe200078e0041 */
[----:B------:R-:W-:Y:S01]  /*51c90*/  MOV R235, R2 ;  /* 0x0000000200eb7202 */ /* 0x000fe20000000f00 */
[----:B------:R-:W-:Y:S01]  /*51ca0*/  IMAD.MOV.U32 R234, RZ, RZ, R64 ;  /* 0x000000ffffea7224 */ /* 0x000fe200078e0040 */
[----:B--2---:R-:W-:Y:S01]  /*51cb0*/  MOV R175, R124 ;  /* 0x0000007c00af7202 */ /* 0x004fe20000000f00 */
[----:B---3--:R-:W-:-:S03]  /*51cc0*/  IMAD.MOV.U32 R174, RZ, RZ, R125 ;  /* 0x000000ffffae7224 */ /* 0x008fc600078e007d */
[C---:B------:R-:W-:Y:S08]  /*51cd0*/  HMMA.1688.F32.TF32 R124, R184.reuse, R126, R168 ;  /* 0x0000007eb87c723c */ /* 0x040ff000000810a8 */
[C---:B------:R-:W-:Y:S11]  /*51ce0*/  HMMA.1688.F32.TF32 R28, R184.reuse, R122, R172 ;  /* 0x0000007ab81c723c */ /* 0x040ff600000810ac */
[----:B------:R-:W-:Y:S04]  /*51cf0*/  STL [R1+0x2570], R124 ;  /* 0x0025707c01007387 */ /* 0x000fe80000100800 */
[----:B------:R-:W-:Y:S04]  /*51d00*/  STL [R1+0x256c], R125 ;  /* 0x00256c7d01007387 */ /* 0x000fe80000100800 */
[----:B------:R-:W-:Y:S04]  /*51d10*/  STL [R1+0x2568], R126 ;  /* 0x0025687e01007387 */ /* 0x000fe80000100800 */
[----:B------:R-:W-:Y:S04]  /*51d20*/  STL [R1+0x2564], R127 ;  /* 0x0025647f01007387 */ /* 0x000fe80000100800 */
[----:B------:R-:W-:Y:S04]  /*51d30*/  STL.64 [R1+0x7a0], R28 ;  /* 0x0007a01c01007387 */ /* 0x000fe80000100a00 */
[----:B------:R1:W-:Y:S04]  /*51d40*/  STL.64 [R1+0x7a8], R30 ;  /* 0x0007a81e01007387 */ /* 0x0003e80000100a00 */
[----:B------:R-:W-:Y:S04]  /*51d50*/  STL.64 [R1+0x6c0], R116 ;  /* 0x0006c07401007387 */ /* 0x000fe80000100a00 */
[----:B------:R-:W-:Y:S01]  /*51d60*/  STL.64 [R1+0x6c8], R118 ;  /* 0x0006c87601007387 */ /* 0x000fe20000100a00 */
[C---:B-1----:R-:W-:Y:S03]  /*51d70*/  HMMA.1688.F32.TF32 R28, R184.reuse, R110, R188 ;  /* 0x0000006eb81c723c */ /* 0x042fe600000810bc */
[----:B------:R-:W-:Y:S04]  /*51d80*/  STL.64 [R1+0x6b0], R16 ;  /* 0x0006b01001007387 */ /* 0x000fe80000100a00 */
[----:B------:R1:W-:Y:S02]  /*51d90*/  STL.64 [R1+0x6b8], R18 ;  /* 0x0006b81201007387 */ /* 0x0003e40000100a00 */
[C---:B-1----:R-:W-:Y:S10]  /*51da0*/  HMMA.1688.F32.TF32 R16, R184.reuse, R102, R196 ;  /* 0x00000066b810723c */ /* 0x042ff400000810c4 */
        /* <DEDUP_REMOVED lines=13> */
[----:B------:R-:W2:Y:S04]  /*51e80*/  LDL.LU R3, [R1+0x1edc] ;  /* 0x001edc0001037983 */ /* 0x000ea80000300800 */
[----:B------:R-:W-:Y:S04]  /*51e90*/  STL.64 [R1+0x650], R16 ;  /* 0x0006501001007387 */ /* 0x000fe80000100a00 */
[----:B------:R1:W-:Y:S02]  /*51ea0*/  STL.64 [R1+0x658], R18 ;  /* 0x0006581201007387 */ /* 0x0003e40000100a00 */
[C---:B-1----:R-:W-:Y:S06]  /*51eb0*/  HMMA.1688.F32.TF32 R16, R184.reuse, R82, R224 ;  /* 0x00000052b810723c */ /* 0x042fec00000810e0 */
[----:B------:R-:W-:Y:S04]  /*51ec0*/  STL.64 [R1+0x730], R28 ;  /* 0x0007301c01007387 */ /* 0x000fe80000100a00 */
[----:B------:R1:W-:Y:S04]  /*51ed0*/  STL.64 [R1+0x738], R30 ;  /* 0x0007381e01007387 */ /* 0x0003e80000100a00 */
[----:B------:R-:W3:Y:S01]  /*51ee0*/  LDL.LU R4, [R1+0x1ed8] ;  /* 0x001ed80001047983 */ /* 0x000ee20000300800 */
[C---:B-1----:R-:W-:Y:S04]  /*51ef0*/  HMMA.1688.F32.TF32 R28, R184.reuse, R78, R228 ;  /* 0x0000004eb81c723c */ /* 0x042fe800000810e4 */
[----:B------:R-:W-:Y:S04]  /*51f00*/  STL.64 [R1+0x620], R16 ;  /* 0x0006201001007387 */ /* 0x000fe80000100a00 */
[----:B------:R1:W-:Y:S02]  /*51f10*/  STL.64 [R1+0x628], R18 ;  /* 0x0006281201007387 */ /* 0x0003e40000100a00 */
[C---:B-1----:R-:W-:Y:S09]  /*51f20*/  HMMA.1688.F32.TF32 R16, R184.reuse, R74, R240 ;  /* 0x0000004ab810723c */ /* 0x042ff200000810f0 */
[----:B------:R-:W-:Y:S04]  /*51f30*/  STL.64 [R1+0x600], R28 ;  /* 0x0006001c01007387 */ /* 0x000fe80000100a00 */
[----:B------:R1:W-:Y:S02]  /*51f40*/  STL.64 [R1+0x608], R30 ;  /* 0x0006081e01007387 */ /* 0x0003e40000100a00 */
[C---:B-1----:R-:W-:Y:S04]  /*51f50*/  HMMA.1688.F32.TF32 R28, R184.reuse, R66, R248 ;  /* 0x00000042b81c723c */ /* 0x042fe800000810f8 */
[----:B------:R-:W-:Y:S04]  /*51f60*/  STL.64 [R1+0x330], R16 ;  /* 0x0003301001007387 */ /* 0x000fe80000100a00 */
[----:B------:R1:W-:Y:S02]  /*51f70*/  STL.64 [R1+0x338], R18 ;  /* 0x0003381201007387 */ /* 0x0003e40000100a00 */
[C---:B-1----:R-:W-:Y:S02]  /*51f80*/  HMMA.1688.F32.TF32 R16, R184.reuse, R62, R212 ;  /* 0x0000003eb810723c */ /* 0x042fe400000810d4 */
[----:B------:R-:W-:Y:S04]  /*51f90*/  STL.64 [R1+0x160], R68 ;  /* 0x0001604401007387 */ /* 0x000fe80000100a00 */
[----:B------:R-:W-:Y:S04]  /*51fa0*/  STL.64 [R1+0x168], R70 ;  /* 0x0001684601007387 */ /* 0x000fe80000100a00 */
[----:B------:R-:W4:Y:S04]  /*51fb0*/  LDL.LU R8, [R1+0x1ee4] ;  /* 0x001ee40001087983 */ /* 0x000f280000300800 */
[----:B------:R-:W-:Y:S04]  /*51fc0*/  STL.64 [R1+0x300], R28 ;  /* 0x0003001c01007387 */ /* 0x000fe80000100a00 */
[----:B------:R1:W-:Y:S04]  /*51fd0*/  STL.64 [R1+0x308], R30 ;  /* 0x0003081e01007387 */ /* 0x0003e80000100a00 */
[----:B------:R-:W-:Y:S04]  /*51fe0*/  STL.64 [R1+0x2f0], R16 ;  /* 0x0002f01001007387 */ /* 0x000fe80000100a00 */
[----:B------:R1:W-:Y:S02]  /*51ff0*/  STL.64 [R1+0x2f8], R18 ;  /* 0x0002f81201007387 */ /* 0x0003e40000100a00 */
[C---:B-1----:R-:W-:Y:S02]  /*52000*/  HMMA.1688.F32.TF32 R28, R184.reuse, R58, R216 ;  /* 0x0000003ab81c723c */ /* 0x042fe400000810d8 */
[----:B------:R-:W4:Y:S06]  /*52010*/  LDL.LU R13, [R1+0x1ee0] ;  /* 0x001ee000010d7983 */ /* 0x000f2c0000300800 */
[C---:B------:R-:W-:Y:S11]  /*52020*/  HMMA.1688.F32.TF32 R16, R184.reuse, R54, R236 ;  /* 0x00000036b810723c */ /* 0x040ff600000810ec */
[----:B------:R-:W-:Y:S04]  /*52030*/  STL.64 [R1+0x2e0], R28 ;  /* 0x0002e01c01007387 */ /* 0x000fe80000100a00 */
[----:B------:R1:W-:Y:S04]  /*52040*/  STL.64 [R1+0x2e8], R30 ;  /* 0x0002e81e01007387 */ /* 0x0003e80000100a00 */
[----:B------:R-:W-:Y:S04]  /*52050*/  STL.64 [R1+0x2d0], R16 ;  /* 0x0002d01001007387 */ /* 0x000fe80000100a00 */
[----:B------:R1:W-:Y:S02]  /*52060*/  STL.64 [R1+0x2d8], R18 ;  /* 0x0002d81201007387 */ /* 0x0003e40000100a00 */
[----:B-1----:R-:W-:Y:S02]  /*52070*/  HMMA.1688.F32.TF32 R28, R184, R50, R232 ;  /* 0x00000032b81c723c */ /* 0x002fe400000810e8 */
[----:B------:R-:W4:Y:S04]  /*52080*/  LDL.LU R18, [R1+0x1ea0] ;  /* 0x001ea00001127983 */ /* 0x000f280000300800 */
[----:B------:R-:W4:-:S13]  /*52090*/  LDL.LU R12, [R1+0x1eac] ;  /* 0x001eac00010c7983 */ /* 0x000f1a0000300800 */
[----:B------:R-:W-:Y:S04]  /*520a0*/  STL.64 [R1+0x2c0], R28 ;  /* 0x0002c01c01007387 */ /* 0x000fe80000100a00 */
[----:B------:R-:W-:Y:S04]  /*520b0*/  STL.64 [R1+0x2c8], R30 ;  /* 0x0002c81e01007387 */ /* 0x000fe80000100a00 */
[----:B------:R-:W4:Y:S04]  /*520c0*/  LDL.LU R25, [R1+0x1e98] ;  /* 0x001e980001197983 */ /* 0x000f280000300800 */
[----:B------:R-:W4:Y:S04]  /*520d0*/  LDL.LU R24, [R1+0x1ea4] ;  /* 0x001ea40001187983 */ /* 0x000f280000300800 */
[----:B------:R-:W4:Y:S04]  /*520e0*/  LDL.LU R17, [R1+0x1e60] ;  /* 0x001e600001117983 */ /* 0x000f280000300800 */
[----:B------:R-:W4:Y:S01]  /*520f0*/  LDL.LU R9, [R1+0x1e6c] ;  /* 0x001e6c0001097983 */ /* 0x000f220000300800 */
[----:B------:R-:W1:Y:S01]  /*52100*/  S2R R2, SR_TID.X ;  /* 0x0000000000027919 */ /* 0x000e620000002100 */
[----:B------:R-:W-:-:S02]  /*52110*/  UISETP.GT.AND UP1, UPT, UR16, URZ, UPT ;  /* 0x000000ff1000728c */ /* 0x000fc4000bf24270 */
[----:B------:R-:W-:Y:S02]  /*52120*/  UISETP.GE.AND UP0, UPT, UR5, UR13, UPT ;  /* 0x0000000d0500728c */ /* 0x000fe4000bf06270 */
[----:B------:R-:W-:Y:S02]  /*52130*/  USEL UR8, URZ, 0x4, !UP1 ;  /* 0x00000004ff087887 */ /* 0x000fe4000c800000 */
[----:B------:R-:W-:Y:S02]  /*52140*/  UISETP.GT.AND UP1, UPT, UR12, 0x1, UPT ;  /* 0x000000010c00788c */ /* 0x000fe4000bf24270 */
[----:B------:R-:W-:Y:S02]  /*52150*/  USEL UR13, UR8, URZ, !UP0 ;  /* 0x000000ff080d7287 */ /* 0x000fe4000c000000 */
[----:B------:R-:W-:-:S04]  /*52160*/  USEL UR8, UR12, URZ, !UP1 ;  /* 0x000000ff0c087287 */ /* 0x000fc8000c800000 */
[----:B------:R-:W-:Y:S01]  /*52170*/  ISETP.NE.U32.AND P0, PT, RZ, UR13, PT ;  /* 0x0000000dff007c0c */ /* 0x000fe2000bf05070 */
[----:B------:R-:W-:Y:S01]  /*52180*/  ULEA UR13, UR8, UR6, 0xe ;  /* 0x00000006080d7291 */ /* 0x000fe2000f8e70ff */
[----:B-1----:R-:W-:-:S05]  /*52190*/  LOP3.LUT R2, R2, 0x1f, RZ, 0xc0, !PT ;  /* 0x0000001f02027812 */ /* 0x002fca00078ec0ff */
[----:B------:R-:W-:-:S04]  /*521a0*/  IMAD.SHL.U32 R16, R2, 0x4, RZ ;  /* 0x0000000402107824 */ /* 0x000fc800078e00ff */
[----:B------:R-:W-:Y:S01]  /*521b0*/  VIADD R2, R16, UR13 ;  /* 0x0000000d10027c36 */ /* 0x000fe20008000000 */
[----:B------:R-:W-:-:S04]  /*521c0*/  UISETP.GT.AND UP1, UPT, UR16, 0x4, UPT ;  /* 0x000000041000788c */ /* 0x000fc8000bf24270 */
[----:B------:R-:W-:-:S04]  /*521d0*/  USEL UR12, URZ, 0x4, !UP1 ;  /* 0x00000004ff0c7887 */ /* 0x000fc8000c800000 */
[----:B------:R-:W-:Y:S01]  /*521e0*/  USEL UR12, UR12, URZ, !UP0 ;  /* 0x000000ff0c0c7287 */ /* 0x000fe2000c000000 */
[----:B--2---:R-:W-:-:S05]  /*521f0*/  IADD3 R3, P1, PT, R3, UR14, RZ ;  /* 0x0000000e03037c10 */ /* 0x004fca000ff3e0ff */
[----:B------:R-:W-:Y:S01]  /*52200*/  STL [R1+0x1edc], R3 ;  /* 0x001edc0301007387 */ /* 0x000fe20000100800 */
[----:B---3--:R-:W-:-:S04]  /*52210*/  IADD3.X R4, PT, PT, R4, UR4, RZ, P1, !PT ;  /* 0x0000000404047c10 */ /* 0x008fc80008ffe4ff */
[----:B------:R-:W-:Y:S01]  /*52220*/  MOV R5, R4 ;  /* 0x0000000400057202 */ /* 0x000fe20000000f00 */
[----:B------:R1:W-:Y:S02]  /*52230*/  STL [R1+0x1ed8], R4 ;  /* 0x001ed80401007387 */ /* 0x0003e40000100800 */
[----:B-1----:R-:W-:Y:S02]  /*52240*/  IMAD.MOV.U32 R4, RZ, RZ, R3 ;  /* 0x000000ffff047224 */ /* 0x002fe400078e0003 */
[----:B------:R-:W2:Y:S04]  /*52250*/  LDL.LU R3, [R1+0x1e64] ;  /* 0x001e640001037983 */ /* 0x000ea80000300800 */
[----:B------:R-:W-:Y:S01]  /*52260*/  @!PT LDS RZ, [RZ] ;  /* 0x00000000fffff984 */ /* 0x000fe20000000800 */
[----:B------:R-:W-:Y:S01]  /*52270*/  @!PT LDS RZ, [RZ] ;  /* 0x00000000fffff984 */ /* 0x000fe20000000800 */
[----:B------:R-:W-:Y:S01]  /*52280*/  @!PT LDS RZ, [RZ] ;  /* 0x00000000fffff984 */ /* 0x000fe20000000800 */
[----:B------:R1:W-:Y:S01]  /*52290*/  LDGSTS.E [R2+0x20000], desc[UR28][R4.64], P0 ;  /* 0x2000000004027fae */ /* 0x0003e200081a101c */
[----:B----4-:R-:W-:-:S05]  /*522a0*/  IADD3 R8, P1, PT, R8, UR14, RZ ;  /* 0x0000000e08087c10 */ /* 0x010fca000ff3e0ff */
[----:B------:R-:W-:Y:S01]  /*522b0*/  STL [R1+0x1ee4], R8 ;  /* 0x001ee40801007387 */ /* 0x000fe20000100800 */
[----:B-1----:R-:W-:Y:S01]  /*522c0*/  IMAD.MOV.U32 R4, RZ, RZ, R8 ;  /* 0x000000ffff047224 */ /* 0x002fe200078e0008 */
[----:B------:R-:W-:-:S04]  /*522d0*/  IADD3.X R13, PT, PT, R13, UR4, RZ, P1, !PT ;  /* 0x000000040d0d7c10 */ /* 0x000fc80008ffe4ff */
[----:B------:R-:W-:Y:S01]  /*522e0*/  MOV R5, R13 ;  /* 0x0000000d00057202 */ /* 0x000fe20000000f00 */
[----:B------:R1:W-:Y:S04]  /*522f0*/  STL [R1+0x1ee0], R13 ;  /* 0x001ee00d01007387 */ /* 0x0003e80000100800 */
[----:B------:R3:W-:Y:S04]  /*52300*/  LDGSTS.E [R2+0x20080], desc[UR28][R4.64], P0 ;  /* 0x2008000004027fae */ /* 0x0007e800081a101c */
[----:B-1----:R-:W4:Y:S04]  /*52310*/  LDL.LU R13, [R1+0x1e58] ;  /* 0x001e5800010d7983 */ /* 0x002f280000300800 */
[----:B------:R-:W4:Y:S01]  /*52320*/  LDL.LU R8, [R1+0x1e2c] ;  /* 0x001e2c0001087983 */ /* 0x000f220000300800 */
[----:B------:R-:W-:-:S02]  /*52330*/  ISETP.NE.U32.AND P0, PT, RZ, UR12, PT ;  /* 0x0000000cff007c0c */ /* 0x000fc4000bf05070 */
[----:B------:R-:W-:-:S04]  /*52340*/  IADD3 R12, P1, PT, R12, UR14, RZ ;  /* 0x0000000e0c0c7c10 */ /* 0x000fc8000ff3e0ff */
[----:B------:R-:W-:Y:S01]  /*52350*/  IADD3.X R18, PT, PT, R18, UR4, RZ, P1, !PT ;  /* 0x0000000412127c10 */ /* 0x000fe20008ffe4ff */
[----:B------:R-:W-:Y:S04]  /*52360*/  STL [R1+0x1eac], R12 ;  /* 0x001eac0c01007387 */ /* 0x000fe80000100800 */
[----:B------:R1:W-:Y:S01]  /*52370*/  STL [R1+0x1ea0], R18 ;  /* 0x001ea01201007387 */ /* 0x0003e20000100800 */
[----:B---3--:R-:W-:-:S03]  /*52380*/  IMAD.MOV.U32 R5, RZ, RZ, R18 ;  /* 0x000000ffff057224 */ /* 0x008fc600078e0012 */
[----:B------:R-:W3:Y:S04]  /*52390*/  LDL.LU R21, [R1+0x1e20] ;  /* 0x001e200001157983 */ /* 0x000ee80000300800 */
[----:B------:R-:W3:Y:S04]  /*523a0*/  LDL.LU R20, [R1+0x1e18] ;  /* 0x001e180001147983 */ /* 0x000ee80000300800 */
[----:B-1----:R-:W3:Y:S01]  /*523b0*/  LDL.LU R18, [R1+0x1e24] ;  /* 0x001e240001127983 */ /* 0x002ee20000300800 */
[----:B------:R-:W-:-:S03]  /*523c0*/  IMAD.MOV.U32 R4, RZ, RZ, R12 ;  /* 0x000000ffff047224 */ /* 0x000fc600078e000c */
[----:B------:R-:W3:Y:S04]  /*523d0*/  LDL.LU R19, [R1+0x1de0] ;  /* 0x001de00001137983 */ /* 0x000ee80000300800 */
[----:B------:R-:W3:Y:S01]  /*523e0*/  LDL.LU R12, [R1+0x1dec] ;  /* 0x001dec00010c7983 */ /* 0x000ee20000300800 */
[----:B------:R-:W-:Y:S02]  /*523f0*/  IADD3 R24, P2, PT, R24, UR14, RZ ;  /* 0x0000000e18187c10 */ /* 0x000fe4000ff5e0ff */
[----:B------:R-:W-:Y:S01]  /*52400*/  IADD3 R9, P3, PT, R9, UR14, RZ ;  /* 0x0000000e09097c10 */ /* 0x000fe2000ff7e0ff */
[----:B------:R1:W-:Y:S01]  /*52410*/  LDGSTS.E [R2+0x20400], desc[UR28][R4.64], P0 ;  /* 0x2040000004027fae */ /* 0x0003e200081a101c */
[----:B------:R-:W-:Y:S02]  /*52420*/  IADD3.X R25, PT, PT, R25, UR4, RZ, P2, !PT ;  /* 0x0000000419197c10 */ /* 0x000fe400097fe4ff */
[----:B------:R-:W-:Y:S01]  /*52430*/  IADD3.X R17, PT, PT, R17, UR4, RZ, P3, !PT ;  /* 0x0000000411117c10 */ /* 0x000fe20009ffe4ff */
[----:B------:R-:W-:Y:S04]  /*52440*/  STL [R1+0x1ea4], R24 ;  /* 0x001ea41801007387 */ /* 0x000fe80000100800 */
[----:B------:R-:W-:Y:S01]  /*52450*/  STL [R1+0x1e98], R25 ;  /* 0x001e981901007387 */ /* 0x000fe20000100800 */
[----:B-1----:R-:W-:Y:S01]  /*52460*/  MOV R4, R24 ;  /* 0x0000001800047202 */ /* 0x002fe20000000f00 */
[----:B------:R-:W-:-:S02]  /*52470*/  IMAD.MOV.U32 R5, RZ, RZ, R25 ;  /* 0x000000ffff057224 */ /* 0x000fc400078e0019 */
[----:B------:R-:W-:Y:S04]  /*52480*/  STL [R1+0x1e6c], R9 ;  /* 0x001e6c0901007387 */ /* 0x000fe80000100800 */
[----:B------:R1:W-:Y:S04]  /*52490*/  LDGSTS.E [R2+0x20480], desc[UR28][R4.64], P0 ;  /* 0x2048000004027fae */ /* 0x0003e800081a101c */
[----:B------:R1:W-:Y:S02]  /*524a0*/  STL [R1+0x1e60], R17 ;  /* 0x001e601101007387 */ /* 0x0003e40000100800 */
[----:B-1----:R-:W-:Y:S01]  /*524b0*/  MOV R5, R17 ;  /* 0x0000001100057202 */ /* 0x002fe20000000f00 */
[----:B------:R-:W-:Y:S01]  /*524c0*/  IMAD.MOV.U32 R4, RZ, RZ, R9 ;  /* 0x000000ffff047224 */ /* 0x000fe200078e0009 */
[----:B------:R-:W3:Y:S04]  /*524d0*/  LDL.LU R17, [R1+0x1dd8] ;  /* 0x001dd80001117983 */ /* 0x000ee80000300800 */
[----:B------:R-:W3:Y:S01]  /*524e0*/  LDL.LU R9, [R1+0x1de4] ;  /* 0x001de40001097983 */ /* 0x000ee20000300800 */
[----:B------:R-:W-:-:S04]  /*524f0*/  UISETP.GT.AND UP1, UPT, UR16, 0x8, UPT ;  /* 0x000000081000788c */ /* 0x000fc8000bf24270 */
[----:B------:R-:W-:-:S04]  /*52500*/  USEL UR12, URZ, 0x4, !UP1 ;  /* 0x00000004ff0c7887 */ /* 0x000fc8000c800000 */
[----:B------:R-:W-:-:S06]  /*52510*/  USEL UR12, UR12, URZ, !UP0 ;  /* 0x000000ff0c0c7287 */ /* 0x000fcc000c000000 */
[----:B------:R-:W-:Y:S01]  /*52520*/  ISETP.NE.U32.AND P1, PT, RZ, UR12, PT ;  /* 0x0000000cff007c0c */ /* 0x000fe2000bf25070 */
[----:B------:R-:W-:-:S04]  /*52530*/  UISETP.GT.AND UP1, UPT, UR16, 0xc, UPT ;  /* 0x0000000c1000788c */ /* 0x000fc8000bf24270 */
[----:B------:R-:W-:-:S08]  /*52540*/  USEL UR12, URZ, 0x4, !UP1 ;  /* 0x00000004ff0c7887 */ /* 0x000fd0000c800000 */
[----:B------:R1:W-:Y:S01]  /*52550*/  LDGSTS.E [R2+0x20800], desc[UR28][R4.64], P1 ;  /* 0x2080000004027fae */ /* 0x0003e200089a101c */
[----:B------:R-:W-:Y:S02]  /*52560*/  USEL UR12, UR12, URZ, !UP0 ;  /* 0x000000ff0c0c7287 */ /* 0x000fe4000c000000 */
[----:B------:R-:W-:Y:S01]  /*52570*/  UISETP.GT.AND UP1, UPT, UR16, 0x10, UPT ;  /* 0x000000101000788c */ /* 0x000fe2000bf24270 */
[----:B--2---:R-:W-:-:S05]  /*52580*/  IADD3 R3, P0, PT, R3, UR14, RZ ;  /* 0x0000000e03037c10 */ /* 0x004fca000ff1e0ff */
[----:B------:R-:W-:Y:S01]  /*52590*/  STL [R1+0x1e64], R3 ;  /* 0x001e640301007387 */ /* 0x000fe20000100800 */
[----:B-1----:R-:W-:Y:S01]  /*525a0*/  IMAD.MOV.U32 R4, RZ, RZ, R3 ;  /* 0x000000ffff047224 */ /* 0x002fe200078e0003 */
[----:B----4-:R-:W-:-:S05]  /*525b0*/  IADD3.X R13, PT, PT, R13, UR4, RZ, P0, !PT ;  /* 0x000000040d0d7c10 */ /* 0x010fca00087fe4ff */
[----:B------:R1:W-:Y:S01]  /*525c0*/  STL [R1+0x1e58], R13 ;  /* 0x001e580d01007387 */ /* 0x0003e20000100800 */
[----:B------:R-:W-:-:S05]  /*525d0*/  IMAD.MOV.U32 R5, RZ, RZ, R13 ;  /* 0x000000ffff057224 */ /* 0x000fca00078e000d */
[----:B------:R2:W-:Y:S04]  /*525e0*/  LDGSTS.E [R2+0x20880], desc[UR28][R4.64], P1 ;  /* 0x2088000004027fae */ /* 0x0005e800089a101c */
[----:B-1----:R-:W4:Y:S04]  /*525f0*/  LDL.LU R13, [R1+0x1da0] ;  /* 0x001da000010d7983 */ /* 0x002f280000300800 */
[----:B------:R-:W4:Y:S01]  /*52600*/  LDL.LU R3, [R1+0x1dac] ;  /* 0x001dac0001037983 */ /* 0x000f220000300800 */
[----:B------:R-:W-:Y:S02]  /*52610*/  IADD3 R8, P1, PT, R8, UR14, RZ ;  /* 0x0000000e08087c10 */ /* 0x000fe4000ff3e0ff */
[----:B------:R-:W-:-:S03]  /*52620*/  ISETP.NE.U32.AND P0, PT, RZ, UR12, PT ;  /* 0x0000000cff007c0c */ /* 0x000fc6000bf05070 */
[----:B------:R1:W-:Y:S01]  /*52630*/  STL [R1+0x1e2c], R8 ;  /* 0x001e2c0801007387 */ /* 0x0003e20000100800 */
[----:B--2---:R-:W-:Y:S01]  /*52640*/  MOV R4, R8 ;  /* 0x0000000800047202 */ /* 0x004fe20000000f00 */
[----:B------:R-:W-:Y:S01]  /*52650*/  USEL UR12, URZ, 0x4, !UP1 ;  /* 0x00000004ff0c7887 */ /* 0x000fe2000c800000 */
[----:B---3--:R-:W-:Y:S02]  /*52660*/  IADD3.X R21, PT, PT, R21, UR4, RZ, P1, !PT ;  /* 0x0000000415157c10 */ /* 0x008fe40008ffe4ff */
[----:B------:R-:W-:-:S03]  /*52670*/  IADD3 R18, P2, PT, R18, UR14, RZ ;  /* 0x0000000e12127c10 */ /* 0x000fc6000ff5e0ff */
[----:B------:R-:W-:Y:S01]  /*52680*/  STL [R1+0x1e20], R21 ;  /* 0x001e201501007387 */ /* 0x000fe20000100800 */
[----:B------:R-:W-:-:S03]  /*52690*/  IADD3.X R20, PT, PT, R20, UR4, RZ, P2, !PT ;  /* 0x0000000414147c10 */ /* 0x000fc600097fe4ff */
[----:B------:R-:W2:Y:S01]  /*526a0*/  LDL.LU R24, [R1+0x1da4] ;  /* 0x001da40001187983 */ /* 0x000ea20000300800 */
[----:B------:R-:W-:-:S03]  /*526b0*/  IADD3 R12, P3, PT, R12, UR14, RZ ;  /* 0x0000000e0c0c7c10 */ /* 0x000fc6000ff7e0ff */
[----:B-1----:R-:W3:Y:S01]  /*526c0*/  LDL.LU R8, [R1+0x1d6c] ;  /* 0x001d6c0001087983 */ /* 0x002ee20000300800 */
[----:B------:R-:W-:-:S03]  /*526d0*/  IMAD.MOV.U32 R5, RZ, RZ, R21 ;  /* 0x000000ffff057224 */ /* 0x000fc600078e0015 */
[----:B------:R1:W-:Y:S01]  /*526e0*/  STL [R1+0x1e24], R18 ;  /* 0x001e241201007387 */ /* 0x0003e20000100800 */
[----:B------:R-:W-:-:S03]  /*526f0*/  IADD3.X R19, PT, PT, R19, UR4, RZ, P3, !PT ;  /* 0x0000000413137c10 */ /* 0x000fc60009ffe4ff */
[----:B------:R-:W-:Y:S04]  /*52700*/  STL [R1+0x1e18], R20 ;  /* 0x001e181401007387 */ /* 0x000fe80000100800 */
[----:B------:R1:W-:Y:S04]  /*52710*/  STL [R1+0x1dec], R12 ;  /* 0x001dec0c01007387 */ /* 0x0003e80000100800 */
[----:B------:R-:W3:Y:S01]  /*52720*/  LDL.LU R25, [R1+0x1d98] ;  /* 0x001d980001197983 */ /* 0x000ee20000300800 */
[----:B------:R-:W-:-:S03]  /*52730*/  USEL UR12, UR12, URZ, !UP0 ;  /* 0x000000ff0c0c7287 */ /* 0x000fc6000c000000 */
[----:B------:R1:W-:Y:S04]  /*52740*/  LDGSTS.E [R2+0x20c00], desc[UR28][R4.64], P0 ;  /* 0x20c0000004027fae */ /* 0x0003e800081a101c */
[----:B------:R-:W-:Y:S01]  /*52750*/  STL [R1+0x1de0], R19 ;  /* 0x001de01301007387 */ /* 0x000fe20000100800 */
[----:B------:R-:W-:Y:S01]  /*52760*/  ISETP.NE.U32.AND P1, PT, RZ, UR12, PT ;  /* 0x0000000cff007c0c */ /* 0x000fe2000bf25070 */
[----:B-1----:R-:W-:Y:S02]  /*52770*/  IMAD.MOV.U32 R4, RZ, RZ, R18 ;  /* 0x000000ffff047224 */ /* 0x002fe400078e0012 */
[----:B------:R-:W3:Y:S01]  /*52780*/  LDL.LU R18, [R1+0x1d60] ;  /* 0x001d600001127983 */ /* 0x000ee20000300800 */
[----:B------:R-:W-:-:S05]  /*52790*/  MOV R5, R20 ;  /* 0x0000001400057202 */ /* 0x000fca0000000f00 */
[----:B------:R1:W-:Y:S01]  /*527a0*/  LDGSTS.E [R2+0x20c80], desc[UR28][R4.64], P0 ;  /* 0x20c8000004027fae */ /* 0x0003e200081a101c */
[----:B------:R-:W-:-:S04]  /*527b0*/  IADD3 R9, P0, PT, R9, UR14, RZ ;  /* 0x0000000e09097c10 */ /* 0x000fc8000ff1e0ff */
[----:B------:R-:W-:Y:S01]  /*527c0*/  IADD3.X R17, PT, PT, R17, UR4, RZ, P0, !PT ;  /* 0x0000000411117c10 */ /* 0x000fe200087fe4ff */
[----:B-1----:R-:W-:Y:S02]  /*527d0*/  IMAD.MOV.U32 R4, RZ, RZ, R12 ;  /* 0x000000ffff047224 */ /* 0x002fe400078e000c */
[----:B------:R-:W-:Y:S01]  /*527e0*/  IMAD.MOV.U32 R5, RZ, RZ, R19 ;  /* 0x000000ffff057224 */ /* 0x000fe200078e0013 */
[----:B------:R-:W3:Y:S04]  /*527f0*/  LDL.LU R12, [R1+0x1d64] ;  /* 0x001d6400010c7983 */ /* 0x000ee80000300800 */
[----:B------:R1:W-:Y:S04]  /*52800*/  LDGSTS.E [R2+0x21000], desc[UR28][R4.64], P1 ;  /* 0x2100000004027fae */ /* 0x0003e800089a101c */
[----:B------:R-:W-:Y:S04]  /*52810*/  STL [R1+0x1de4], R9 ;  /* 0x001de40901007387 */ /* 0x000fe80000100800 */
[----:B------:R1:W-:Y:S02]  /*52820*/  STL [R1+0x1dd8], R17 ;  /* 0x001dd81101007387 */ /* 0x0003e40000100800 */
[----:B-1----:R-:W-:-:S02]  /*52830*/  IMAD.MOV.U32 R5, RZ, RZ, R17 ;  /* 0x000000ffff057224 */ /* 0x002fc400078e0011 */
[----:B------:R-:W3:Y:S01]  /*52840*/  LDL.LU R17, [R1+0x1d58] ;  /* 0x001d580001117983 */ /* 0x000ee20000300800 */
[----:B------:R-:W-:Y:S01]  /*52850*/  MOV R4, R9 ;  /* 0x0000000900047202 */ /* 0x000fe20000000f00 */
[----:B------:R-:W-:Y:S02]  /*52860*/  UISETP.GT.AND UP1, UPT, UR16, 0x14, UPT ;  /* 0x000000141000788c */ /* 0x000fe4000bf24270 */
[----:B------:R-:W3:Y:S02]  /*52870*/  LDL.LU R9, [R1+0x1d2c] ;  /* 0x001d2c0001097983 */ /* 0x000ee40000300800 */
[----:B------:R-:W-:Y:S02]  /*52880*/  USEL UR12, URZ, 0x4, !UP1 ;  /* 0x00000004ff0c7887 */ /* 0x000fe4000c800000 */
[----:B------:R1:W-:Y:S02]  /*52890*/  LDGSTS.E [R2+0x21080], desc[UR28][R4.64], P1 ;  /* 0x2108000004027fae */ /* 0x0003e400089a101c */
[----:B------:R-:W-:-:S06]  /*528a0*/  USEL UR12, UR12, URZ, !UP0 ;  /* 0x000000ff0c0c7287 */ /* 0x000fcc000c000000 */
[----:B------:R-:W-:Y:S01]  /*528b0*/  ISETP.NE.U32.AND P0, PT, RZ, UR12, PT ;  /* 0x0000000cff007c0c */ /* 0x000fe2000bf05070 */
[----:B------:R-:W-:-:S04]  /*528c0*/  UISETP.GT.AND UP1, UPT, UR16, 0x18, UPT ;  /* 0x000000181000788c */ /* 0x000fc8000bf24270 */
[----:B------:R-:W-:-:S04]  /*528d0*/  USEL UR12, URZ, 0x4, !UP1 ;  /* 0x00000004ff0c7887 */ /* 0x000fc8000c800000 */
[----:B------:R-:W-:Y:S01]  /*528e0*/  USEL UR12, UR12, URZ, !UP0 ;  /* 0x000000ff0c0c7287 */ /* 0x000fe2000c000000 */
[----:B----4-:R-:W-:-:S04]  /*528f0*/  IADD3 R3, P1, PT, R3, UR14, RZ ;  /* 0x0000000e03037c10 */ /* 0x010fc8000ff3e0ff */
[----:B------:R-:W-:Y:S01]  /*52900*/  IADD3.X R13, PT, PT, R13, UR4, RZ, P1, !PT ;  /* 0x000000040d0d7c10 */ /* 0x000fe20008ffe4ff */
[----:B------:R-:W-:Y:S04]  /*52910*/  STL [R1+0x1dac], R3 ;  /* 0x001dac0301007387 */ /* 0x000fe80000100800 */
[----:B------:R4:W-:Y:S01]  /*52920*/  STL [R1+0x1da0], R13 ;  /* 0x001da00d01007387 */ /* 0x0009e20000100800 */
[----:B-1----:R-:W-:-:S03]  /*52930*/  MOV R5, R13 ;  /* 0x0000000d00057202 */ /* 0x002fc60000000f00 */
[----:B------:R-:W3:Y:S04]  /*52940*/  LDL.LU R21, [R1+0x1d20] ;  /* 0x001d200001157983 */ /* 0x000ee80000300800 */
[----:B------:R-:W3:Y:S04]  /*52950*/  LDL.LU R20, [R1+0x1d18] ;  /* 0x001d180001147983 */ /* 0x000ee80000300800 */
[----:B----4-:R-:W4:Y:S01]  /*52960*/  LDL.LU R13, [R1+0x1d24] ;  /* 0x001d2400010d7983 */ /* 0x010f220000300800 */
[----:B------:R-:W-:-:S03]  /*52970*/  IMAD.MOV.U32 R4, RZ, RZ, R3 ;  /* 0x000000ffff047224 */ /* 0x000fc600078e0003 */
[----:B------:R-:W4:Y:S04]  /*52980*/  LDL.LU R19, [R1+0x1cd8] ;  /* 0x001cd80001137983 */ /* 0x000f280000300800 */
[----:B------:R-:W4:Y:S04]  /*52990*/  LDL.LU R3, [R1+0x1cec] ;  /* 0x001cec0001037983 */ /* 0x000f280000300800 */
[----:B------:R1:W-:Y:S01]  /*529a0*/  LDGSTS.E [R2+0x21400], desc[UR28][R4.64], P0 ;  /* 0x2140000004027fae */ /* 0x0003e200081a101c */
[----:B--2---:R-:W-:Y:S02]  /*529b0*/  IADD3 R24, P2, PT, R24, UR14, RZ ;  /* 0x0000000e18187c10 */ /* 0x004fe4000ff5e0ff */
[----:B---3--:R-:W-:-:S03]  /*529c0*/  IADD3 R8, P3, PT, R8, UR14, RZ ;  /* 0x0000000e08087c10 */ /* 0x008fc6000ff7e0ff */
[----:B-1----:R-:W-:Y:S01]  /*529d0*/  IMAD.MOV.U32 R4, RZ, RZ, R24 ;  /* 0x000000ffff047224 */ /* 0x002fe200078e0018 */
[----:B------:R-:W-:Y:S01]  /*529e0*/  STL [R1+0x1da4], R24 ;  /* 0x001da41801007387 */ /* 0x000fe20000100800 */
[----:B------:R-:W-:-:S05]  /*529f0*/  IADD3.X R25, PT, PT, R25, UR4, RZ, P2, !PT ;  /* 0x0000000419197c10 */ /* 0x000fca00097fe4ff */
[----:B------:R-:W-:Y:S01]  /*52a00*/  IMAD.MOV.U32 R5, RZ, RZ, R25 ;  /* 0x000000ffff057224 */ /* 0x000fe200078e0019 */
[----:B------:R-:W-:Y:S04]  /*52a10*/  STL [R1+0x1d98], R25 ;  /* 0x001d981901007387 */ /* 0x000fe80000100800 */
[----:B------:R-:W-:Y:S04]  /*52a20*/  STL [R1+0x1d6c], R8 ;  /* 0x001d6c0801007387 */ /* 0x000fe80000100800 */
[----:B------:R1:W-:Y:S01]  /*52a30*/  LDGSTS.E [R2+0x21480], desc[UR28][R4.64], P0 ;  /* 0x2148000004027fae */ /* 0x0003e200081a101c */
[----:B------:R-:W-:-:S05]  /*52a40*/  IADD3.X R18, PT, PT, R18, UR4, RZ, P3, !PT ;  /* 0x0000000412127c10 */ /* 0x000fca0009ffe4ff */
[----:B------:R2:W-:Y:S01]  /*52a50*/  STL [R1+0x1d60], R18 ;  /* 0x001d601201007387 */ /* 0x0005e20000100800 */
[----:B-1----:R-:W-:Y:S01]  /*52a60*/  IMAD.MOV.U32 R5, RZ, RZ, R18 ;  /* 0x000000ffff057224 */ /* 0x002fe200078e0012 */
[----:B------:R-:W-:Y:S02]  /*52a70*/  MOV R4, R8 ;  /* 0x0000000800047202 */ /* 0x000fe40000000f00 */
[----:B--2---:R-:W2:Y:S04]  /*52a80*/  LDL.LU R18, [R1+0x1cdc] ;  /* 0x001cdc0001127983 */ /* 0x004ea80000300800 */
[----:B------:R-:W3:Y:S01]  /*52a90*/  LDL.LU R8, [R1+0x1ce0] ;  /* 0x001ce00001087983 */ /* 0x000ee20000300800 */
[----:B------:R-:W-:Y:S02]  /*52aa0*/  ISETP.NE.U32.AND P1, PT, RZ, UR12, PT ;  /* 0x0000000cff007c0c */ /* 0x000fe4000bf25070 */
[----:B------:R-:W-:-:S05]  /*52ab0*/  IADD3 R12, P0, PT, R12, UR14, RZ ;  /* 0x0000000e0c0c7c10 */ /* 0x000fca000ff1e0ff */
[----:B------:R-:W-:Y:S06]  /*52ac0*/  STL [R1+0x1d64], R12 ;  /* 0x001d640c01007387 */ /* 0x000fec0000100800 */
[----:B------:R1:W-:Y:S01]  /*52ad0*/  LDGSTS.E [R2+0x21800], desc[UR28][R4.64], P1 ;  /* 0x2180000004027fae */ /* 0x0003e200089a101c */
[----:B------:R-:W-:Y:S01]  /*52ae0*/  IADD3.X R17, PT, PT, R17, UR4, RZ, P0, !PT ;  /* 0x0000000411117c10 */ /* 0x000fe200087fe4ff */
[----:B-1----:R-:W-:-:S03]  /*52af0*/  IMAD.MOV.U32 R4, RZ, RZ, R12 ;  /* 0x000000ffff047224 */ /* 0x002fc600078e000c */
[----:B------:R-:W-:Y:S01]  /*52b00*/  MOV R5, R17 ;  /* 0x0000001100057202 */ /* 0x000fe20000000f00 */
[----:B------:R1:W-:Y:S01]  /*52b10*/  STL [R1+0x1d58], R17 ;  /* 0x001d581101007387 */ /* 0x0003e20000100800 */
[----:B------:R-:W-:-:S03]  /*52b20*/  UISETP.GT.AND UP1, UPT, UR16, 0x1c, UPT ;  /* 0x0000001c1000788c */ /* 0x000fc6000bf24270 */
[----:B------:R1:W-:Y:S04]  /*52b30*/  LDGSTS.E [R2+0x21880], desc[UR28][R4.64], P1 ;  /* 0x2188000004027fae */ /* 0x0003e800089a101c */
[----:B-1----:R-:W2:Y:S04]  /*52b40*/  LDL.LU R17, [R1+0x1c9c] ;  /* 0x001c9c0001117983 */ /* 0x002ea80000300800 */
[----:B------:R-:W2:Y:S01]  /*52b50*/  LDL.LU R12, [R1+0x1ca0] ;  /* 0x001ca000010c7983 */ /* 0x000ea20000300800 */
[----:B------:R-:W-:Y:S01]  /*52b60*/  USEL UR12, URZ, 0x4, !UP1 ;  /* 0x00000004ff0c7887 */ /* 0x000fe2000c800000 */
[----:B------:R-:W-:-:S03]  /*52b70*/  IADD3 R9, P1, PT, R9, UR14, RZ ;  /* 0x0000000e09097c10 */ /* 0x000fc6000ff3e0ff */
[----:B------:R-:W-:Y:S02]  /*52b80*/  USEL UR12, UR12, URZ, !UP0 ;  /* 0x000000ff0c0c7287 */ /* 0x000fe4000c000000 */
[----:B------:R-:W-:Y:S01]  /*52b90*/  UISETP.GT.AND UP1, UPT, UR16, 0x20, UPT ;  /* 0x000000201000788c */ /* 0x000fe2000bf24270 */
[----:B------:R1:W-:Y:S03]  /*52ba0*/  STL [R1+0x1d2c], R9 ;  /* 0x001d2c0901007387 */ /* 0x0003e60000100800 */
[----:B------:R-:W-:Y:S01]  /*52bb0*/  ISETP.NE.U32.AND P0, PT, RZ, UR12, PT ;  /* 0x0000000cff007c0c */ /* 0x000fe2000bf05070 */
[----:B------:R-:W-:Y:S01]  /*52bc0*/  USEL UR12, URZ, 0x4, !UP1 ;  /* 0x00000004ff0c7887 */ /* 0x000fe2000c800000 */
[----:B------:R-:W-:-:S03]  /*52bd0*/  IMAD.MOV.U32 R4, RZ, RZ, R9 ;  /* 0x000000ffff047224 */ /* 0x000fc600078e0009 */
[----:B------:R-:W-:Y:S01]  /*52be0*/  USEL UR12, UR12, URZ, !UP0 ;  /* 0x000000ff0c0c7287 */ /* 0x000fe2000c000000 */
[----:B------:R-:W-:Y:S02]  /*52bf0*/  IADD3.X R21, PT, PT, R21, UR4, RZ, P1, !PT ;  /* 0x0000000415157c10 */ /* 0x000fe40008ffe4ff */
[----:B----4-:R-:W-:-:S03]  /*52c00*/  IADD3 R13, P2, PT, R13, UR14, RZ ;  /* 0x0000000e0d0d7c10 */ /* 0x010fc6000ff5e0ff */
[----:B------:R-:W-:Y:S01]  /*52c10*/  STL [R1+0x1d20], R21 ;  /* 0x001d201501007387 */ /* 0x000fe20000100800 */
[----:B------:R-:W-:-:S03]  /*52c20*/  IADD3.X R20, PT, PT, R20, UR4, RZ, P2, !PT ;  /* 0x0000000414147c10 */ /* 0x000fc600097fe4ff */
[----:B------:R-:W4:Y:S01]  /*52c30*/  LDL.LU R24, [R1+0x1ca8] ;  /* 0x001ca80001187983 */ /* 0x000f220000300800 */
[----:B------:R-:W-:-:S03]  /*52c40*/  IADD3 R3, P3, PT, R3, UR14, RZ ;  /* 0x0000000e03037c10 */ /* 0x000fc6000ff7e0ff */
[----:B-1----:R-:W4:Y:S01]  /*52c50*/  LDL.LU R9, [R1+0x1c60] ;  /* 0x001c600001097983 */ /* 0x002f220000300800 */
[----:B------:R-:W-:-:S03]  /*52c60*/  IMAD.MOV.U32 R5, RZ, RZ, R21 ;  /* 0x000000ffff057224 */ /* 0x000fc600078e0015 */
[----:B------:R1:W-:Y:S01]  /*52c70*/  STL [R1+0x1d24], R13 ;  /* 0x001d240d01007387 */ /* 0x0003e20000100800 */
[----:B------:R-:W-:-:S03]  /*52c80*/  IADD3.X R19, PT, PT, R19, UR4, RZ, P3, !PT ;  /* 0x0000000413137c10 */ /* 0x000fc60009ffe4ff */
[----:B------:R-:W-:Y:S04]  /*52c90*/  STL [R1+0x1d18], R20 ;  /* 0x001d181401007387 */ /* 0x000fe80000100800 */
[----:B------:R1:W-:Y:S04]  /*52ca0*/  STL [R1+0x1cec], R3 ;  /* 0x001cec0301007387 */ /* 0x0003e80000100800 */
[----:B------:R-:W4:Y:S01]  /*52cb0*/  LDL.LU R25, [R1+0x1ca4] ;  /* 0x001ca40001197983 */ /* 0x000f220000300800 */
[----:B------:R-:W-:-:S03]  /*52cc0*/  ISETP.NE.U32.AND P1, PT, RZ, UR12, PT ;  /* 0x0000000cff007c0c */ /* 0x000fc6000bf25070 */
[----:B------:R1:W-:Y:S04]  /*52cd0*/  LDGSTS.E [R2+0x21c00], desc[UR28][R4.64], P0 ;  /* 0x21c0000004027fae */ /* 0x0003e800081a101c */
[----:B------:R-:W-:Y:S01]  /*52ce0*/  STL [R1+0x1cd8], R19 ;  /* 0x001cd81301007387 */ /* 0x000fe20000100800 */
[----:B-1----:R-:W-:Y:S01]  /*52cf0*/  MOV R4, R13 ;  /* 0x0000000d00047202 */ /* 0x002fe20000000f00 */
[----:B------:R-:W-:Y:S02]  /*52d00*/  IMAD.MOV.U32 R5, RZ, RZ, R20 ;  /* 0x000000ffff057224 */ /* 0x000fe400078e0014 */
[----:B------:R-:W4:Y:S04]  /*52d10*/  LDL.LU R13, [R1+0x1c5c] ;  /* 0x001c5c00010d7983 */ /* 0x000f280000300800 */
[----:B------:R1:W-:Y:S02]  /*52d20*/  LDGSTS.E [R2+0x21c80], desc[UR28][R4.64], P0 ;  /* 0x21c8000004027fae */ /* 0x0003e400081a101c */
[----:B-1----:R-:W-:Y:S01]  /*52d30*/  IMAD.MOV.U32 R4, RZ, RZ, R3 ;  /* 0x000000ffff047224 */ /* 0x002fe200078e0003 */
[----:B------:R-:W-:Y:S01]  /*52d40*/  MOV R5, R19 ;  /* 0x0000001300057202 */ /* 0x000fe20000000f00 */
[----:B------:R-:W4:Y:S04]  /*52d50*/  LDL.LU R3, [R1+0x1c68] ;  /* 0x001c680001037983 */ /* 0x000f280000300800 */
[----:B------:R1:W-:Y:S01]  /*52d60*/  LDGSTS.E [R2+0x22000], desc[UR28][R4.64], P1 ;  /* 0x2200000004027fae */ /* 0x0003e200089a101c */
[----:B---3--:R-:W-:-:S04]  /*52d70*/  IADD3 R8, P0, PT, R8, UR14, RZ ;  /* 0x0000000e08087c10 */ /* 0x008fc8000ff1e0ff */
[----:B--2---:R-:W-:Y:S01]  /*52d80*/  IADD3.X R18, PT, PT, R18, UR4, RZ, P0, !PT ;  /* 0x0000000412127c10 */ /* 0x004fe200087fe4ff */
[----:B------:R2:W-:Y:S01]  /*52d90*/  STL [R1+0x1ce0], R8 ;  /* 0x001ce00801007387 */ /* 0x0005e20000100800 */
[----:B-1----:R-:W-:-:S03]  /*52da0*/  IMAD.MOV.U32 R4, RZ, RZ, R8 ;  /* 0x000000ffff047224 */ /* 0x002fc600078e0008 */
[----:B------:R1:W-:Y:S01]  /*52db0*/  STL [R1+0x1cdc], R18 ;  /* 0x001cdc1201007387 */ /* 0x0003e20000100800 */
[----:B------:R-:W-:-:S03]  /*52dc0*/  IMAD.MOV.U32 R5, RZ, RZ, R18 ;  /* 0x000000ffff057224 */ /* 0x000fc600078e0012 */
[----:B--2---:R-:W2:Y:S04]  /*52dd0*/  LDL.LU R8, [R1+0x1c64] ;  /* 0x001c640001087983 */ /* 0x004ea80000300800 */
[----:B------:R3:W-:Y:S04]  /*52de0*/  LDGSTS.E [R2+0x22080], desc[UR28][R4.64], P1 ;  /* 0x2208000004027fae */ /* 0x0007e800089a101c */
[----:B------:R-:W2:Y:S01]  /*52df0*/  LDL.LU R20, [R1+0x1c10] ;  /* 0x001c100001147983 */ /* 0x000ea20000300800 */
[----:B------:R-:W-:-:S04]  /*52e00*/  IADD3 R12, P1, PT, R12, UR14, RZ ;  /* 0x0000000e0c0c7c10 */ /* 0x000fc8000ff3e0ff */
[----:B------:R-:W-:Y:S01]  /*52e10*/  IADD3.X R17, PT, PT, R17, UR4, RZ, P1, !PT ;  /* 0x0000000411117c10 */ /* 0x000fe20008ffe4ff */
[----:B------:R-:W-:Y:S04]  /*52e20*/  STL [R1+0x1ca0], R12 ;  /* 0x001ca00c01007387 */ /* 0x000fe80000100800 */
[----:B------:R1:W-:Y:S01]  /*52e30*/  STL [R1+0x1c9c], R17 ;  /* 0x001c9c1101007387 */ /* 0x0003e20000100800 */
[----:B---3--:R-:W-:-:S03]  /*52e40*/  IMAD.MOV.U32 R5, RZ, RZ, R17 ;  /* 0x000000ffff057224 */ /* 0x008fc600078e0011 */
[----:B------:R-:W3:Y:S01]  /*52e50*/  LDL.LU R21, [R1+0x1c0c] ;  /* 0x001c0c0001157983 */ /* 0x000ee20000300800 */
[----:B------:R-:W-:-:S03]  /*52e60*/  MOV R4, R12 ;  /* 0x0000000c00047202 */ /* 0x000fc60000000f00 */
[----:B------:R-:W3:Y:S04]  /*52e70*/  LDL.LU R19, [R1+0x1c14] ;  /* 0x001c140001137983 */ /* 0x000ee80000300800 */
[----:B-1----:R-:W3:Y:S04]  /*52e80*/  LDL.LU R18, [R1+0x1c18] ;  /* 0x001c180001127983 */ /* 0x002ee80000300800 */
[----:B------:R-:W3:Y:S04]  /*52e90*/  LDL.LU R17, [R1+0x1bcc] ;  /* 0x001bcc0001117983 */ /* 0x000ee80000300800 */
[----:B------:R-:W3:Y:S01]  /*52ea0*/  LDL.LU R12, [R1+0x1bd0] ;  /* 0x001bd000010c7983 */ /* 0x000ee20000300800 */
[----:B------:R-:W-:-:S04]  /*52eb0*/  UISETP.GT.AND UP1, UPT, UR16, 0x24, UPT ;  /* 0x000000241000788c */ /* 0x000fc8000bf24270 */
[----:B------:R-:W-:-:S04]  /*52ec0*/  USEL UR12, URZ, 0x4, !UP1 ;  /* 0x00000004ff0c7887 */ /* 0x000fc8000c800000 */
[----:B------:R-:W-:-:S06]  /*52ed0*/  USEL UR12, UR12, URZ, !UP0 ;  /* 0x000000ff0c0c7287 */ /* 0x000fcc000c000000 */
[----:B------:R-:W-:Y:S01]  /*52ee0*/  ISETP.NE.U32.AND P0, PT, RZ, UR12, PT ;  /* 0x0000000cff007c0c */ /* 0x000fe2000bf05070 */
[----:B------:R-:W-:-:S04]  /*52ef0*/  UISETP.GT.AND UP1, UPT, UR16, 0x28, UPT ;  /* 0x000000281000788c */ /* 0x000fc8000bf24270 */
[----:B------:R-:W-:-:S04]  /*52f00*/  USEL UR12, URZ, 0x4, !UP1 ;  /* 0x00000004ff0c7887 */ /* 0x000fc8000c800000 */
[----:B------:R-:W-:-:S04]  /*52f10*/  USEL UR12, UR12, URZ, !UP0 ;  /* 0x000000ff0c0c7287 */ /* 0x000fc8000c000000 */
[----:B------:R1:W-:Y:S02]  /*52f20*/  LDGSTS.E [R2+0x22400], desc[UR28][R4.64], P0 ;  /* 0x2240000004027fae */ /* 0x0003e400081a101c */
[----:B------:R-:W-:Y:S01]  /*52f30*/  ISETP.NE.U32.AND P1, PT, RZ, UR12, PT ;  /* 0x0000000cff007c0c */ /* 0x000fe2000bf25070 */
[----:B------:R-:W-:-:S04]  /*52f40*/  UISETP.GT.AND UP1, UPT, UR16, 0x2c, UPT ;  /* 0x0000002c1000788c */ /* 0x000fc8000bf24270 */
[----:B------:R-:W-:-:S04]  /*52f50*/  USEL UR12, URZ, 0x4, !UP1 ;  /* 0x00000004ff0c7887 */ /* 0x000fc8000c800000 */
[----:B------:R-:W-:Y:S01]  /*52f60*/  USEL UR12, UR12, URZ, !UP0 ;  /* 0x000000ff0c0c7287 */ /* 0x000fe2000c000000 */
[----:B----4-:R-:W-:Y:S02]  /*52f70*/  IADD3 R24, P2, PT, R24, UR14, RZ ;  /* 0x0000000e18187c10 */ /* 0x010fe4000ff5e0ff */
[----:B------:R-:W-:-:S03]  /*52f80*/  IADD3 R9, P3, PT, R9, UR14, RZ ;  /* 0x0000000e09097c10 */ /* 0x000fc6000ff7e0ff */
[----:B-1----:R-:W-:Y:S01]  /*52f90*/  IMAD.MOV.U32 R4, RZ, RZ, R24 ;  /* 0x000000ffff047224 */ /* 0x002fe200078e0018 */
[----:B------:R-:W-:Y:S01]  /*52fa0*/  STL [R1+0x1ca8], R24 ;  /* 0x001ca81801007387 */ /* 0x000fe20000100800 */
[----:B------:R-:W-:-:S04]  /*52fb0*/  IADD3.X R25, PT, PT, R25, UR4, RZ, P2, !PT ;  /* 0x0000000419197c10 */ /* 0x000fc800097fe4ff */
[----:B------:R-:W-:Y:S01]  /*52fc0*/  MOV R5, R25 ;  /* 0x0000001900057202 */ /* 0x000fe20000000f00 */
[----:B------:R-:W-:Y:S04]  /*52fd0*/  STL [R1+0x1ca4], R25 ;  /* 0x001ca41901007387 */ /* 0x000fe80000100800 */
[----:B------:R-:W-:Y:S04]  /*52fe0*/  STL [R1+0x1c60], R9 ;  /* 0x001c600901007387 */ /* 0x000fe80000100800 */
[----:B------:R1:W-:Y:S01]  /*52ff0*/  LDGSTS.E [R2+0x22480], desc[UR28][R4.64], P0 ;  /* 0x2248000004027fae */ /* 0x0003e200081a101c */
[----:B------:R-:W-:-:S05]  /*53000*/  IADD3.X R13, PT, PT, R13, UR4, RZ, P3, !PT ;  /* 0x000000040d0d7c10 */ /* 0x000fca0009ffe4ff */
[----:B------:R4:W-:Y:S01]  /*53010*/  STL [R1+0x1c5c], R13 ;  /* 0x001c5c0d01007387 */ /* 0x0009e20000100800 */
[----:B-1----:R-:W-:Y:S02]  /*53020*/  IMAD.MOV.U32 R5, RZ, RZ, R13 ;  /* 0x000000ffff057224 */ /* 0x002fe400078e000d */
[----:B------:R-:W-:-:S05]  /*53030*/  IMAD.MOV.U32 R4, RZ, RZ, R9 ;  /* 0x000000ffff047224 */ /* 0x000fca00078e0009 */
[----:B------:R1:W-:Y:S04]  /*53040*/  LDGSTS.E [R2+0x22800], desc[UR28][R4.64], P1 ;  /* 0x2280000004027fae */ /* 0x0003e800089a101c */
[----:B----4-:R-:W4:Y:S04]  /*53050*/  LDL.LU R13, [R1+0x1bd4] ;  /* 0x001bd400010d7983 */ /* 0x010f280000300800 */
[----:B------:R-:W4:Y:S01]  /*53060*/  LDL.LU R9, [R1+0x1bd8] ;  /* 0x001bd80001097983 */ /* 0x000f220000300800 */
[----:B------:R-:W-:-:S05]  /*53070*/  IADD3 R3, P0, PT, R3, UR14, RZ ;  /* 0x0000000e03037c10 */ /* 0x000fca000ff1e0ff */
[----:B------:R-:W-:Y:S01]  /*53080*/  STL [R1+0x1c68], R3 ;  /* 0x001c680301007387 */ /* 0x000fe20000100800 */
[----:B-1----:R-:W-:Y:S02]  /*53090*/  MOV R4, R3 ;  /* 0x0000000300047202 */ /* 0x002fe40000000f00 */
[----:B--2---:R-:W-:-:S05]  /*530a0*/  IADD3.X R8, PT, PT, R8, UR4, RZ, P0, !PT ;  /* 0x0000000408087c10 */ /* 0x004fca00087fe4ff */
[----:B------:R1:W-:Y:S01]  /*530b0*/  STL [R1+0x1c64], R8 ;  /* 0x001c640801007387 */ /* 0x0003e20000100800 */
[----:B------:R-:W-:Y:S01]  /*530c0*/  IMAD.MOV.U32 R5, RZ, RZ, R8 ;  /* 0x000000ffff057224 */ /* 0x000fe200078e0008 */
[----:B------:R-:W-:-:S04]  /*530d0*/  ISETP.NE.U32.AND P0, PT, RZ, UR12, PT ;  /* 0x0000000cff007c0c */ /* 0x000fc8000bf05070 */
[----:B------:R2:W-:Y:S04]  /*530e0*/  LDGSTS.E [R2+0x22880], desc[UR28][R4.64], P1 ;  /* 0x2288000004027fae */ /* 0x0005e800089a101c */
[----:B-1----:R-:W4:Y:S04]  /*530f0*/  LDL.LU R8, [R1+0x1b7c] ;  /* 0x001b7c0001087983 */ /* 0x002f280000300800 */
[----:B------:R-:W4:Y:S01]  /*53100*/  LDL.LU R3, [R1+0x1b80] ;  /* 0x001b800001037983 */ /* 0x000f220000300800 */
[----:B------:R-:W-:-:S05]  /*53110*/  IADD3 R20, P1, PT, R20, UR14, RZ ;  /* 0x0000000e14147c10 */ /* 0x000fca000ff3e0ff */
[----:B--2---:R-:W-:Y:S01]  /*53120*/  IMAD.MOV.U32 R4, RZ, RZ, R20 ;  /* 0x000000ffff047224 */ /* 0x004fe200078e0014 */
[----:B------:R-:W-:Y:S01]  /*53130*/  STL [R1+0x1c10], R20 ;  /* 0x001c101401007387 */ /* 0x000fe20000100800 */
[----:B---3--:R-:W-:Y:S02]  /*53140*/  IADD3.X R21, PT, PT, R21, UR4, RZ, P1, !PT ;  /* 0x0000000415157c10 */ /* 0x008fe40008ffe4ff */
[----:B------:R-:W-:Y:S02]  /*53150*/  IADD3 R18, P2, PT, R18, UR14, RZ ;  /* 0x0000000e12127c10 */ /* 0x000fe4000ff5e0ff */
[----:B------:R-:W-:Y:S02]  /*53160*/  MOV R5, R21 ;  /* 0x0000001500057202 */ /* 0x000fe40000000f00 */
[----:B------:R-:W-:Y:S02]  /*53170*/  IADD3.X R19, PT, PT, R19, UR4, RZ, P2, !PT ;  /* 0x0000000413137c10 */ /* 0x000fe400097fe4ff */
[----:B------:R-:W-:Y:S01]  /*53180*/  IADD3 R12, P3, PT, R12, UR14, RZ ;  /* 0x0000000e0c0c7c10 */ /* 0x000fe2000ff7e0ff */
[----:B------:R1:W-:Y:S03]  /*53190*/  STL [R1+0x1c0c], R21 ;  /* 0x001c0c1501007387 */ /* 0x0003e60000100800 */
[----:B------:R-:W-:Y:S01]  /*531a0*/  IADD3.X R17, PT, PT, R17, UR4, RZ, P3, !PT ;  /* 0x0000000411117c10 */ /* 0x000fe20009ffe4ff */
[----:B------:R-:W-:Y:S04]  /*531b0*/  STL [R1+0x1c18], R18 ;  /* 0x001c181201007387 */ /* 0x000fe80000100800 */
[----:B------:R2:W-:Y:S04]  /*531c0*/  STL [R1+0x1c14], R19 ;  /* 0x001c141301007387 */ /* 0x0005e80000100800 */
[----:B------:R3:W-:Y:S04]  /*531d0*/  LDGSTS.E [R2+0x22c00], desc[UR28][R4.64], P0 ;  /* 0x22c0000004027fae */ /* 0x0007e800081a101c */
[----:B------:R1:W-:Y:S04]  /*531e0*/  STL [R1+0x1bd0], R12 ;  /* 0x001bd00c01007387 */ /* 0x0003e80000100800 */
[----:B------:R-:W-:Y:S01]  /*531f0*/  STL [R1+0x1bcc], R17 ;  /* 0x001bcc1101007387 */ /* 0x000fe20000100800 */
[----:B---3--:R-:W-:-:S03]  /*53200*/  IMAD.MOV.U32 R4, RZ, RZ, R18 ;  /* 0x000000ffff047224 */ /* 0x008fc600078e0012 */
[----:B-1----:R-:W3:Y:S01]  /*53210*/  LDL.LU R21, [R1+0x1b84] ;  /* 0x001b840001157983 */ /* 0x002ee20000300800 */
[----:B------:R-:W-:-:S03]  /*53220*/  IMAD.MOV.U32 R5, RZ, RZ, R19 ;  /* 0x000000ffff057224 */ /* 0x000fc600078e0013 */
[----:B------:R-:W3:Y:S04]  /*53230*/  LDL.LU R20, [R1+0x1b88] ;  /* 0x001b880001147983 */ /* 0x000ee80000300800 */
[----:B------:R1:W-:Y:S04]  /*53240*/  LDGSTS.E [R2+0x22c80], desc[UR28][R4.64], P0 ;  /* 0x22c8000004027fae */ /* 0x0003e800081a101c */
[----:B--2---:R-:W2:Y:S01]  /*53250*/  LDL.LU R19, [R1+0x1b3c] ;  /* 0x001b3c0001137983 */ /* 0x004ea20000300800 */
[----:B-1----:R-:W-:-:S03]  /*53260*/  MOV R4, R12 ;  /* 0x0000000c00047202 */ /* 0x002fc60000000f00 */
[----:B------:R-:W2:Y:S01]  /*53270*/  LDL.LU R12, [R1+0x1b40] ;  /* 0x001b4000010c7983 */ /* 0x000ea20000300800 */
[----:B------:R-:W-:-:S04]  /*53280*/  UISETP.GT.AND UP1, UPT, UR16, 0x30, UPT ;  /* 0x000000301000788c */ /* 0x000fc8000bf24270 */
[----:B------:R-:W-:-:S04]  /*53290*/  USEL UR12, URZ, 0x4, !UP1 ;  /* 0x00000004ff0c7887 */ /* 0x000fc8000c800000 */
[----:B------:R-:W-:-:S06]  /*532a0*/  USEL UR12, UR12, URZ, !UP0 ;  /* 0x000000ff0c0c7287 */ /* 0x000fcc000c000000 */
[----:B------:R-:W-:Y:S01]  /*532b0*/  ISETP.NE.U32.AND P1, PT, RZ, UR12, PT ;  /* 0x0000000cff007c0c */ /* 0x000fe2000bf25070 */
[----:B------:R-:W-:-:S12]  /*532c0*/  IMAD.MOV.U32 R5, RZ, RZ, R17 ;  /* 0x000000ffff057224 */ /* 0x000fd800078e0011 */
[----:B------:R1:W-:Y:S01]  /*532d0*/  LDGSTS.E [R2+0x23000], desc[UR28][R4.64], P1 ;  /* 0x2300000004027fae */ /* 0x0003e200089a101c */
[----:B------:R-:W-:-:S04]  /*532e0*/  UISETP.GT.AND UP1, UPT, UR16, 0x34, UPT ;  /* 0x000000341000788c */ /* 0x000fc8000bf24270 */
[----:B------:R-:W-:-:S04]  /*532f0*/  USEL UR12, URZ, 0x4, !UP1 ;  /* 0x00000004ff0c7887 */ /* 0x000fc8000c800000 */
[----:B------:R-:W-:Y:S01]  /*53300*/  USEL UR12, UR12, URZ, !UP0 ;  /* 0x000000ff0c0c7287 */ /* 0x000fe2000c000000 */
[----:B----4-:R-:W-:-:S04]  /*53310*/  IADD3 R9, P0, PT, R9, UR14, RZ ;  /* 0x0000000e09097c10 */ /* 0x010fc8000ff1e0ff */
[----:B------:R-:W-:Y:S01]  /*53320*/  IADD3.X R13, PT, PT, R13, UR4, RZ, P0, !PT ;  /* 0x000000040d0d7c10 */ /* 0x000fe200087fe4ff */
[----:B------:R4:W-:Y:S01]  /*53330*/  STL [R1+0x1bd8], R9 ;  /* 0x001bd80901007387 */ /* 0x0009e20000100800 */
[----:B-1----:R-:W-:Y:S02]  /*53340*/  IMAD.MOV.U32 R4, RZ, RZ, R9 ;  /* 0x000000ffff047224 */ /* 0x002fe400078e0009 */
[----:B------:R-:W-:Y:S01]  /*53350*/  MOV R5, R13 ;  /* 0x0000000d00057202 */ /* 0x000fe20000000f00 */
[----:B------:R1:W-:Y:S04]  /*53360*/  STL [R1+0x1bd4], R13 ;  /* 0x001bd40d01007387 */ /* 0x0003e80000100800 */
[----:B------:R-:W2:Y:S04]  /*53370*/  LDL.LU R18, [R1+0x1b44] ;  /* 0x001b440001127983 */ /* 0x000ea80000300800 */
[----:B----4-:R-:W4:Y:S04]  /*53380*/  LDL.LU R9, [R1+0x1b48] ;  /* 0x001b480001097983 */ /* 0x010f280000300800 */
[----:B------:R1:W-:Y:S01]  /*53390*/  LDGSTS.E [R2+0x23080], desc[UR28][R4.64], P1 ;  /* 0x2308000004027fae */ /* 0x0003e200089a101c */
[----:B------:R-:W-:-:S04]  /*533a0*/  IADD3 R3, P1, PT, R3, UR14, RZ ;  /* 0x0000000e03037c10 */ /* 0x000fc8000ff3e0ff */
[----:B------:R-:W-:Y:S01]  /*533b0*/  IADD3.X R8, PT, PT, R8, UR4, RZ, P1, !PT ;  /* 0x0000000408087c10 */ /* 0x000fe20008ffe4ff */
[----:B------:R1:W-:Y:S02]  /*533c0*/  STL [R1+0x1b80], R3 ;  /* 0x001b800301007387 */ /* 0x0003e40000100800 */
[----:B-1----:R-:W-:Y:S02]  /*533d0*/  IMAD.MOV.U32 R4, RZ, RZ, R3 ;  /* 0x000000ffff047224 */ /* 0x002fe400078e0003 */
[----:B------:R1:W-:Y:S04]  /*533e0*/  STL [R1+0x1b7c], R8 ;  /* 0x001b7c0801007387 */ /* 0x0003e80000100800 */
[----:B------:R-:W4:Y:S04]  /*533f0*/  LDL.LU R13, [R1+0xfcc] ;  /* 0x000fcc00010d7983 */ /* 0x000f280000300800 */
[----:B------:R-:W4:Y:S04]  /*53400*/  LDL.LU R3, [R1+0xfd4] ;  /* 0x000fd40001037983 */ /* 0x000f280000300800 */
[----:B------:R-:W4:Y:S01]  /*53410*/  LDL.LU R17, [R1+0xfc8] ;  /* 0x000fc80001117983 */ /* 0x000f220000300800 */
[----:B------:R-:W-:-:S03]  /*53420*/  IMAD.MOV.U32 R5, RZ, RZ, R8 ;  /* 0x000000ffff057224 */ /* 0x000fc600078e0008 */
[----:B-1----:R-:W4:Y:S01]  /*53430*/  LDL.LU R8, [R1+0xfd0] ;  /* 0x000fd00001087983 */ /* 0x002f220000300800 */
[----:B------:R-:W-:-:S13]  /*53440*/  ISETP.NE.U32.AND P0, PT, RZ, UR12, PT ;  /* 0x0000000cff007c0c */ /* 0x000fda000bf05070 */
[----:B------:R1:W-:Y:S01]  /*53450*/  LDGSTS.E [R2+0x23400], desc[UR28][R4.64], P0 ;  /* 0x2340000004027fae */ /* 0x0003e200081a101c */
[----:B---3--:R-:W-:-:S04]  /*53460*/  IADD3 R20, P2, PT, R20, UR14, RZ ;  /* 0x0000000e14147c10 */ /* 0x008fc8000ff5e0ff */
[----:B------:R-:W-:Y:S01]  /*53470*/  IADD3.X R21, PT, PT, R21, UR4, RZ, P2, !PT ;  /* 0x0000000415157c10 */ /* 0x000fe200097fe4ff */
[----:B-1----:R-:W-:-:S03]  /*53480*/  IMAD.MOV.U32 R4, RZ, RZ, R20 ;  /* 0x000000ffff047224 */ /* 0x002fc600078e0014 */
[----:B------:R-:W-:Y:S01]  /*53490*/  MOV R5, R21 ;  /* 0x0000001500057202 */ /* 0x000fe20000000f00 */
[----:B------:R-:W-:Y:S01]  /*534a0*/  STL [R1+0x1b88], R20 ;  /* 0x001b881401007387 */ /* 0x000fe20000100800 */
[----:B--2---:R-:W-:-:S03]  /*534b0*/  IADD3 R12, P3, PT, R12, UR14, RZ ;  /* 0x0000000e0c0c7c10 */ /* 0x004fc6000ff7e0ff */
[----:B------:R-:W-:Y:S01]  /*534c0*/  STL [R1+0x1b84], R21 ;  /* 0x001b841501007387 */ /* 0x000fe20000100800 */
[----:B------:R-:W-:-:S03]  /*534d0*/  IADD3.X R19, PT, PT, R19, UR4, RZ, P3, !PT ;  /* 0x0000000413137c10 */ /* 0x000fc60009ffe4ff */
[----:B------:R-:W-:Y:S04]  /*534e0*/  STL [R1+0x1b40], R12 ;  /* 0x001b400c01007387 */ /* 0x000fe80000100800 */
[----:B------:R1:W-:Y:S04]  /*534f0*/  LDGSTS.E [R2+0x23480], desc[UR28][R4.64], P0 ;  /* 0x2348000004027fae */ /* 0x0003e800081a101c */
[----:B------:R2:W-:Y:S01]  /*53500*/  STL [R1+0x1b3c], R19 ;  /* 0x001b3c1301007387 */ /* 0x0005e20000100800 */
[----:B-1----:R-:W-:Y:S01]  /*53510*/  MOV R5, R19 ;  /* 0x0000001300057202 */ /* 0x002fe20000000f00 */
[----:B------:R-:W-:-:S02]  /*53520*/  IMAD.MOV.U32 R4, RZ, RZ, R12 ;  /* 0x000000ffff047224 */ /* 0x000fc400078e000c */
[----:B--2---:R-:W2:Y:S04]  /*53530*/  LDL.LU R19, [R1+0x1ed0] ;  /* 0x001ed00001137983 */ /* 0x004ea80000300800 */
[----:B------:R-:W3:Y:S01]  /*53540*/  LDL.LU R12, [R1+0x1ee8] ;  /* 0x001ee800010c7983 */ /* 0x000ee20000300800 */
[----:B------:R-:W-:-:S04]  /*53550*/  UISETP.GT.AND UP1, UPT, UR16, 0x38, UPT ;  /* 0x000000381000788c */ /* 0x000fc8000bf24270 */
[----:B------:R-:W-:-:S04]  /*53560*/  USEL UR12, URZ, 0x4, !UP1 ;  /* 0x00000004ff0c7887 */ /* 0x000fc8000c800000 */
[----:B------:R-:W-:-:S06]  /*53570*/  USEL UR12, UR12, URZ, !UP0 ;  /* 0x000000ff0c0c7287 */ /* 0x000fcc000c000000 */
[----:B------:R-:W-:Y:S01]  /*53580*/  ISETP.NE.U32.AND P1, PT, RZ, UR12, PT ;  /* 0x0000000cff007c0c */ /* 0x000fe2000bf25070 */
[----:B------:R-:W-:Y:S01]  /*53590*/  UISETP.GT.AND UP1, UPT, UR16, 0x3c, UPT ;  /* 0x0000003c1000788c */ /* 0x000fe2000bf24270 */
[----:B------:R-:W-:Y:S01]  /*535a0*/  IMAD.MOV.U32 R236, RZ, RZ, R53 ;  /* 0x000000ffffec7224 */ /* 0x000fe200078e0035 */
[----:B------:R-:W-:Y:S01]  /*535b0*/  MOV R237, R52 ;  /* 0x0000003400ed7202 */ /* 0x000fe20000000f00 */
[----:B------:R-:W-:Y:S01]  /*535c0*/  IMAD.MOV.U32 R238, RZ, RZ, R49 ;  /* 0x000000ffffee7224 */ /* 0x000fe200078e0031 */
[----:B------:R-:W-:Y:S01]  /*535d0*/  USEL UR12, URZ, 0x4, !UP1 ;  /* 0x00000004ff0c7887 */ /* 0x000fe2000c800000 */
[----:B------:R-:W-:-:S03]  /*535e0*/  MOV R239, R48 ;  /* 0x0000003000ef7202 */ /* 0x000fc60000000f00 */
[----:B------:R-:W-:-:S04]  /*535f0*/  USEL UR12, UR12, URZ, !UP0 ;  /* 0x000000ff0c0c7287 */ /* 0x000fc8000c000000 */
[----:B------:R1:W-:Y:S01]  /*53600*/  LDGSTS.E [R2+0x23800], desc[UR28][R4.64], P1 ;  /* 0x2380000004027fae */ /* 0x0003e200089a101c */
[----:B------:R-:W-:Y:S01]  /*53610*/  HMMA.1688.F32.TF32 R28, R184, R46, R236 ;  /* 0x0000002eb81c723c */ /* 0x000fe200000810ec */
[----:B------:R-:W-:Y:S01]  /*53620*/  MOV R232, R61 ;  /* 0x0000003d00e87202 */ /* 0x000fe20000000f00 */
[----:B------:R-:W-:Y:S01]  /*53630*/  IMAD.MOV.U32 R233, RZ, RZ, R60 ;  /* 0x000000ffffe97224 */ /* 0x000fe200078e003c */
[----:B------:R-:W-:Y:S01]  /*53640*/  MOV R235, R56 ;  /* 0x0000003800eb7202 */ /* 0x000fe20000000f00 */
[----:B------:R-:W-:Y:S01]  /*53650*/  IMAD.MOV.U32 R234, RZ, RZ, R57 ;  /* 0x000000ffffea7224 */ /* 0x000fe200078e0039 */
[----:B----4-:R-:W-:-:S04]  /*53660*/  IADD3 R9, P0, PT, R9, UR14, RZ ;  /* 0x0000000e09097c10 */ /* 0x010fc8000ff1e0ff */
[----:B------:R-:W-:Y:S01]  /*53670*/  IADD3.X R18, PT, PT, R18, UR4, RZ, P0, !PT ;  /* 0x0000000412127c10 */ /* 0x000fe200087fe4ff */
[----:B-1----:R-:W-:-:S03]  /*53680*/  IMAD.MOV.U32 R4, RZ, RZ, R9 ;  /* 0x000000ffff047224 */ /* 0x002fc600078e0009 */
[----:B------:R-:W-:Y:S02]  /*53690*/  MOV R5, R18 ;  /* 0x0000001200057202 */ /* 0x000fe40000000f00 */
[----:B------:R-:W-:-:S03]  /*536a0*/  ISETP.NE.U32.AND P0, PT, RZ, UR12, PT ;  /* 0x0000000cff007c0c */ /* 0x000fc6000bf05070 */
[----:B------:R1:W-:Y:S04]  /*536b0*/  LDGSTS.E [R2+0x23880], desc[UR28][R4.64], P1 ;  /* 0x2388000004027fae */ /* 0x0003e800089a101c */
[----:B------:R-:W-:Y:S04]  /*536c0*/  STL [R1+0x1b48], R9 ;  /* 0x001b480901007387 */ /* 0x000fe80000100800 */
[----:B------:R4:W-:Y:S04]  /*536d0*/  STL [R1+0x1b44], R18 ;  /* 0x001b441201007387 */ /* 0x0009e80000100800 */
[----:B----4-:R-:W4:Y:S04]  /*536e0*/  LDL.LU R18, [R1+0x1ec8] ;  /* 0x001ec80001127983 */ /* 0x010f280000300800 */
[----:B------:R-:W4:Y:S01]  /*536f0*/  LDL.LU R9, [R1+0x1ed4] ;  /* 0x001ed40001097983 */ /* 0x000f220000300800 */
[----:B------:R-:W-:-:S02]  /*53700*/  IADD3 R13, P1, PT, R13, UR14, RZ ;  /* 0x0000000e0d0d7c10 */ /* 0x000fc4000ff3e0ff */
[----:B------:R-:W-:Y:S02]  /*53710*/  IADD3 R3, P2, PT, R3, UR14, RZ ;  /* 0x0000000e03037c10 */ /* 0x000fe4000ff5e0ff */
[----:B------:R-:W-:Y:S01]  /*53720*/  IADD3.X R17, PT, PT, R17, UR4, RZ, P1, !PT ;  /* 0x0000000411117c10 */ /* 0x000fe20008ffe4ff */
[----:B-1----:R-:W-:-:S03]  /*53730*/  IMAD.MOV.U32 R4, RZ, RZ, R13 ;  /* 0x000000ffff047224 */ /* 0x002fc600078e000d */
[----:B------:R-:W-:Y:S02]  /*53740*/  MOV R5, R17 ;  /* 0x0000001100057202 */ /* 0x000fe40000000f00 */
[----:B------:R-:W-:Y:S01]  /*53750*/  IADD3.X R8, PT, PT, R8, UR4, RZ, P2, !PT ;  /* 0x0000000408087c10 */ /* 0x000fe200097fe4ff */
[----:B------:R-:W-:Y:S04]  /*53760*/  STL [R1+0xfcc], R13 ;  /* 0x000fcc0d01007387 */ /* 0x000fe80000100800 */
[----:B------:R-:W-:Y:S04]  /*53770*/  STL [R1+0xfc8], R17 ;  /* 0x000fc81101007387 */ /* 0x000fe80000100800 */
[----:B------:R1:W-:Y:S04]  /*53780*/  STL [R1+0xfd4], R3 ;  /* 0x000fd40301007387 */ /* 0x0003e80000100800 */
[----:B------:R1:W-:Y:S04]  /*53790*/  LDGSTS.E [R2+0x23c00], desc[UR28][R4.64], P0 ;  /* 0x23c0000004027fae */ /* 0x0003e800081a101c */
[----:B------:R1:W-:Y:S02]  /*537a0*/  STL [R1+0xfd0], R8 ;  /* 0x000fd00801007387 */ /* 0x0003e40000100800 */
[----:B-1----:R-:W-:-:S02]  /*537b0*/  IMAD.MOV.U32 R4, RZ, RZ, R3 ;  /* 0x000000ffff047224 */ /* 0x002fc400078e0003 */
[----:B------:R-:W4:Y:S04]  /*537c0*/  LDL.LU R3, [R1+0x1e9c] ;  /* 0x001e9c0001037983 */ /* 0x000f280000300800 */
[----:B------:R-:W4:Y:S04]  /*537d0*/  LDL.LU R17, [R1+0x1e90] ;  /* 0x001e900001117983 */ /* 0x000f280000300800 */
[----:B------:R-:W-:Y:S04]  /*537e0*/  STL.64 [R1+0x2b0], R28 ;  /* 0x0002b01c01007387 */ /* 0x000fe80000100a00 */
[----:B------:R1:W-:Y:S01]  /*537f0*/  STL.64 [R1+0x2b8], R30 ;  /* 0x0002b81e01007387 */ /* 0x0003e20000100a00 */
[----:B------:R-:W-:-:S03]  /*53800*/  MOV R5, R8 ;  /* 0x0000000800057202 */ /* 0x000fc60000000f00 */
[----:B------:R-:W4:Y:S04]  /*53810*/  LDL.LU R24, [R1+0x1e94] ;  /* 0x001e940001187983 */ /* 0x000f280000300800 */
[----:B------:R-:W4:Y:S01]  /*53820*/  LDL.LU R8, [R1+0x1e5c] ;  /* 0x001e5c0001087983 */ /* 0x000f220000300800 */
[----:B-1----:R-:W-:Y:S01]  /*53830*/  HMMA.1688.F32.TF32 R28, R184, R42, R232 ;  /* 0x0000002ab81c723c */ /* 0x002fe200000810e8 */
[----:B------:R-:W-:Y:S02]  /*53840*/  UISETP.GT.AND UP1, UPT, UR16, 0x1, UPT ;  /* 0x000000011000788c */ /* 0x000fe4000bf24270 */
[----:B------:R1:W-:-:S15]  /*53850*/  LDGSTS.E [R2+0x23c80], desc[UR28][R4.64], P0 ;  /* 0x23c8000004027fae */ /* 0x0003de00081a101c */
[----:B------:R-:W-:Y:S01]  /*53860*/  NOP ;  /* 0x0000000000007918 */ /* 0x000fe20000000000 */
[----:B------:R-:W-:Y:S04]  /*53870*/  STL.64 [R1+0x2a0], R28 ;  /* 0x0002a01c01007387 */ /* 0x000fe80000100a00 */
[----:B------:R-:W-:Y:S01]  /*53880*/  STL.64 [R1+0x2a8], R30 ;  /* 0x0002a81e01007387 */ /* 0x000fe20000100a00 */
[----:B---3--:R-:W-:-:S04]  /*53890*/  IADD3 R12, P1, PT, R12, UR14, RZ ;  /* 0x0000000e0c0c7c10 */ /* 0x008fc8000ff3e0ff */
[----:B--2---:R-:W-:Y:S01]  /*538a0*/  IADD3.X R19, PT, PT, R19, UR4, RZ, P1, !PT ;  /* 0x0000000413137c10 */ /* 0x004fe20008ffe4ff */
[----:B------:R2:W-:Y:S04]  /*538b0*/  STL [R1+0x1ee8], R12 ;  /* 0x001ee80c01007387 */ /* 0x0005e80000100800 */
[----:B------:R-:W3:Y:S04]  /*538c0*/  LDL.LU R25, [R1+0x1e88] ;  /* 0x001e880001197983 */ /* 0x000ee80000300800 */
[----:B------:R-:W-:Y:S04]  /*538d0*/  STL [R1+0x1ed0], R19 ;  /* 0x001ed01301007387 */ /* 0x000fe80000100800 */
[----:B------:R-:W3:Y:S01]  /*538e0*/  LDL.LU R13, [R1+0x1e50] ;  /* 0x001e5000010d7983 */ /* 0x000ee20000300800 */
[----:B------:R-:W-:-:S04]  /*538f0*/  USEL UR12, URZ, 0x4, !UP1 ;  /* 0x00000004ff0c7887 */ /* 0x000fc8000c800000 */
[----:B------:R-:W-:Y:S01]  /*53900*/  USEL UR12, UR12, URZ, !UP0 ;  /* 0x000000ff0c0c7287 */ /* 0x000fe2000c000000 */
[----:B-1----:R-:W-:-:S05]  /*53910*/  LOP3.LUT R2, R16, 0x20, RZ, 0x3c, !PT ;  /* 0x0000002010027812 */ /* 0x002fca00078e3cff */
[----:B------:R-:W-:Y:S01]  /*53920*/  ISETP.NE.U32.AND P0, PT, RZ, UR12, PT ;  /* 0x0000000cff007c0c */ /* 0x000fe2000bf05070 */
[----:B------:R-:W-:Y:S01]  /*53930*/  VIADD R2, R2, UR13 ;  /* 0x0000000d02027c36 */ /* 0x000fe20008000000 */
[----:B------:R-:W-:Y:S01]  /*53940*/  MOV R4, R12 ;  /* 0x0000000c00047202 */ /* 0x000fe20000000f00 */
[----:B------:R-:W-:Y:S01]  /*53950*/  IMAD.MOV.U32 R5, RZ, RZ, R19 ;  /* 0x000000ffff057224 */ /* 0x000fe200078e0013 */
[----:B--2---:R-:W2:Y:S01]  /*53960*/  LDL.LU R12, [R1+0x1e54] ;  /* 0x001e5400010c7983 */ /* 0x004ea20000300800 */
[----:B------:R-:W-:-:S08]  /*53970*/  UISETP.GT.AND UP1, UPT, UR16, 0x5, UPT ;  /* 0x000000051000788c */ /* 0x000fd0000bf24270 */
[----:B------:R1:W-:Y:S01]  /*53980*/  LDGSTS.E [R2+0x20100], desc[UR28][R4.64], P0 ;  /* 0x2010000004027fae */ /* 0x0003e200081a101c */
[----:B------:R-:W-:-:S04]  /*53990*/  USEL UR12, URZ, 0x4, !UP1 ;  /* 0x00000004ff0c7887 */ /* 0x000fc8000c800000 */
[----:B------:R-:W-:Y:S01]  /*539a0*/  USEL UR12, UR12, URZ, !UP0 ;  /* 0x000000ff0c0c7287 */ /* 0x000fe2000c000000 */
[----:B----4-:R-:W-:-:S04]  /*539b0*/  IADD3 R9, P1, PT, R9, UR14, RZ ;  /* 0x0000000e09097c10 */ /* 0x010fc8000ff3e0ff */
[----:B------:R-:W-:Y:S01]  /*539c0*/  IADD3.X R18, PT, PT, R18, UR4, RZ, P1, !PT ;  /* 0x0000000412127c10 */ /* 0x000fe20008ffe4ff */
[----:B------:R-:W-:Y:S04]  /*539d0*/  STL [R1+0x1ed4], R9 ;  /* 0x001ed40901007387 */ /* 0x000fe80000100800 */
[----:B------:R4:W-:Y:S01]  /*539e0*/  STL [R1+0x1ec8], R18 ;  /* 0x001ec81201007387 */ /* 0x0009e20000100800 */
[----:B-1----:R-:W-:Y:S01]  /*539f0*/  IMAD.MOV.U32 R5, RZ, RZ, R18 ;  /* 0x000000ffff057224 */ /* 0x002fe200078e0012 */
[----:B------:R-:W-:-:S05]  /*53a00*/  MOV R4, R9 ;  /* 0x0000000900047202 */ /* 0x000fca0000000f00 */
[----:B------:R1:W-:Y:S04]  /*53a10*/  LDGSTS.E [R2+0x20180], desc[UR28][R4.64], P0 ;  /* 0x2018000004027fae */ /* 0x0003e800081a101c */
[----:B----4-:R-:W4:Y:S04]  /*53a20*/  LDL.LU R18, [R1+0x1e48] ;  /* 0x001e480001127983 */ /* 0x010f280000300800 */
[----:B------:R-:W4:Y:S01]  /*53a30*/  LDL.LU R9, [R1+0x1e1c] ;  /* 0x001e1c0001097983 */ /* 0x000f220000300800 */
[----:B------:R-:W-:Y:S02]  /*53a40*/  ISETP.NE.U32.AND P0, PT, RZ, UR12, PT ;  /* 0x0000000cff007c0c */ /* 0x000fe4000bf05070 */
[----:B------:R-:W-:-:S04]  /*53a50*/  IADD3 R3, P1, PT, R3, UR14, RZ ;  /* 0x0000000e03037c10 */ /* 0x000fc8000ff3e0ff */
[----:B------:R-:W-:Y:S01]  /*53a60*/  IADD3.X R17, PT, PT, R17, UR4, RZ, P1, !PT ;  /* 0x0000000411117c10 */ /* 0x000fe20008ffe4ff */
[----:B------:R-:W-:Y:S04]  /*53a70*/  STL [R1+0x1e9c], R3 ;  /* 0x001e9c0301007387 */ /* 0x000fe80000100800 */
[----:B------:R1:W-:Y:S02]  /*53a80*/  STL [R1+0x1e90], R17 ;  /* 0x001e901101007387 */ /* 0x0003e40000100800 */
[----:B-1----:R-:W-:Y:S02]  /*53a90*/  IMAD.MOV.U32 R5, RZ, RZ, R17 ;  /* 0x000000ffff057224 */ /* 0x002fe400078e0011 */
[----:B------:R-:W4:Y:S04]  /*53aa0*/  LDL.LU R21, [R1+0x1e10] ;  /* 0x001e100001157983 */ /* 0x000f280000300800 */
[----:B------:R-:W4:Y:S04]  /*53ab0*/  LDL.LU R20, [R1+0x1e08] ;  /* 0x001e080001147983 */ /* 0x000f280000300800 */
[----:B------:R-:W4:Y:S01]  /*53ac0*/  LDL.LU R17, [R1+0x1e14] ;  /* 0x001e140001117983 */ /* 0x000f220000300800 */
[----:B------:R-:W-:-:S02]  /*53ad0*/  MOV R4, R3 ;  /* 0x0000000300047202 */ /* 0x000fc40000000f00 */
[----:B------:R-:W-:Y:S01]  /*53ae0*/  IADD3 R24, P2, PT, R24, UR14, RZ ;  /* 0x0000000e18187c10 */ /* 0x000fe2000ff5e0ff */
[----:B------:R-:W4:Y:S04]  /*53af0*/  LDL.LU R19, [R1+0x1dd0] ;  /* 0x001dd00001137983 */ /* 0x000f280000300800 */
[----:B------:R-:W4:Y:S01]  /*53b00*/  LDL.LU R3, [R1+0x1ddc] ;  /* 0x001ddc0001037983 */ /* 0x000f220000300800 */
[----:B------:R-:W-:-:S03]  /*53b10*/  IADD3 R8, P3, PT, R8, UR14, RZ ;  /* 0x0000000e08087c10 */ /* 0x000fc6000ff7e0ff */
[----:B------:R1:W-:Y:S04]  /*53b20*/  LDGSTS.E [R2+0x20500], desc[UR28][R4.64], P0 ;  /* 0x2050000004027fae */ /* 0x0003e800081a101c */
[----:B------:R-:W-:Y:S01]  /*53b30*/  STL [R1+0x1e94], R24 ;  /* 0x001e941801007387 */ /* 0x000fe20000100800 */
[----:B-1----:R-:W-:Y:S02]  /*53b40*/  MOV R4, R24 ;  /* 0x0000001800047202 */ /* 0x002fe40000000f00 */
[----:B---3--:R-:W-:-:S05]  /*53b50*/  IADD3.X R25, PT, PT, R25, UR4, RZ, P2, !PT ;  /* 0x0000000419197c10 */ /* 0x008fca00097fe4ff */
[----:B------:R-:W-:Y:S01]  /*53b60*/  IMAD.MOV.U32 R5, RZ, RZ, R25 ;  /* 0x000000ffff057224 */ /* 0x000fe200078e0019 */
[----:B------:R-:W-:Y:S01]  /*53b70*/  IADD3.X R13, PT, PT, R13, UR4, RZ, P3, !PT ;  /* 0x000000040d0d7c10 */ /* 0x000fe20009ffe4ff */
[----:B------:R-:W-:Y:S04]  /*53b80*/  STL [R1+0x1e88], R25 ;  /* 0x001e881901007387 */ /* 0x000fe80000100800 */
[----:B------:R-:W-:Y:S04]  /*53b90*/  STL [R1+0x1e5c], R8 ;  /* 0x001e5c0801007387 */ /* 0x000fe80000100800 */
[----:B------:R1:W-:Y:S04]  /*53ba0*/  LDGSTS.E [R2+0x20580], desc[UR28][R4.64], P0 ;  /* 0x2058000004027fae */ /* 0x0003e800081a101c */
[----:B------:R3:W-:Y:S01]  /*53bb0*/  STL [R1+0x1e50], R13 ;  /* 0x001e500d01007387 */ /* 0x0007e20000100800 */
[----:B-1----:R-:W-:Y:S01]  /*53bc0*/  IMAD.MOV.U32 R5, RZ, RZ, R13 ;  /* 0x000000ffff057224 */ /* 0x002fe200078e000d */
[----:B------:R-:W-:-:S02]  /*53bd0*/  MOV R4, R8 ;  /* 0x0000000800047202 */ /* 0x000fc40000000f00 */
[----:B---3--:R-:W3:Y:S04]  /*53be0*/  LDL.LU R13, [R1+0x1dc8] ;  /* 0x001dc800010d7983 */ /* 0x008ee80000300800 */
[----:B------:R-:W3:Y:S01]  /*53bf0*/  LDL.LU R8, [R1+0x1dd4] ;  /* 0x001dd40001087983 */ /* 0x000ee20000300800 */
[----:B------:R-:W-:-:S04]  /*53c00*/  UISETP.GT.AND UP1, UPT, UR16, 0x9, UPT ;  /* 0x000000091000788c */ /* 0x000fc8000bf24270 */
[----:B------:R-:W-:-:S04]  /*53c10*/  USEL UR12, URZ, 0x4, !UP1 ;  /* 0x00000004ff0c7887 */ /* 0x000fc8000c800000 */
[----:B------:R-:W-:Y:S01]  /*53c20*/  USEL UR12, UR12, URZ, !UP0 ;  /* 0x000000ff0c0c7287 */ /* 0x000fe2000c000000 */
[----:B--2---:R-:W-:-:S05]  /*53c30*/  IADD3 R12, P0, PT, R12, UR14, RZ ;  /* 0x0000000e0c0c7c10 */ /* 0x004fca000ff1e0ff */
[----:B------:R-:W-:Y:S01]  /*53c40*/  ISETP.NE.U32.AND P1, PT, RZ, UR12, PT ;  /* 0x0000000cff007c0c */ /* 0x000fe2000bf25070 */
[----:B------:R-:W-:Y:S01]  /*53c50*/  UISETP.GT.AND UP1, UPT, UR16, 0xd, UPT ;  /* 0x0000000d1000788c */ /* 0x000fe2000bf24270 */
[----:B------:R-:W-:Y:S03]  /*53c60*/  STL [R1+0x1e54], R12 ;  /* 0x001e540c01007387 */ /* 0x000fe60000100800 */
[----:B------:R-:W-:-:S08]  /*53c70*/  USEL UR12, URZ, 0x4, !UP1 ;  /* 0x00000004ff0c7887 */ /* 0x000fd0000c800000 */
[----:B------:R1:W-:Y:S01]  /*53c80*/  LDGSTS.E [R2+0x20900], desc[UR28][R4.64], P1 ;  /* 0x2090000004027fae */ /* 0x0003e200089a101c */
[----:B------:R-:W-:Y:S01]  /*53c90*/  USEL UR12, UR12, URZ, !UP0 ;  /* 0x000000ff0c0c7287 */ /* 0x000fe2000c000000 */
[----:B-1----:R-:W-:Y:S01]  /*53ca0*/  MOV R4, R12 ;  /* 0x0000000c00047202 */ /* 0x002fe20000000f00 */
[----:B------:R-:W-:Y:S01]  /*53cb0*/  UISETP.GT.AND UP1, UPT, UR16, 0x11, UPT ;  /* 0x000000111000788c */ /* 0x000fe2000bf24270 */
[----:B----4-:R-:W-:-:S05]  /*53cc0*/  IADD3.X R18, PT, PT, R18, UR4, RZ, P0, !PT ;  /* 0x0000000412127c10 */ /* 0x010fca00087fe4ff */
[----:B------:R-:W-:Y:S01]  /*53cd0*/  IMAD.MOV.U32 R5, RZ, RZ, R18 ;  /* 0x000000ffff057224 */ /* 0x000fe200078e0012 */
[----:B------:R1:W-:Y:S04]  /*53ce0*/  STL [R1+0x1e48], R18 ;  /* 0x001e481201007387 */ /* 0x0003e80000100800 */
[----:B------:R2:W-:Y:S01]  /*53cf0*/  LDGSTS.E [R2+0x20980], desc[UR28][R4.64], P1 ;  /* 0x2098000004027fae */ /* 0x0005e200089a101c */
[----:B------:R-:W-:-:S03]  /*53d00*/  IADD3 R9, P1, PT, R9, UR14, RZ ;  /* 0x0000000e09097c10 */ /* 0x000fc6000ff3e0ff */
[----:B-1----:R-:W4:Y:S04]  /*53d10*/  LDL.LU R18, [R1+0x1d90] ;  /* 0x001d900001127983 */ /* 0x002f280000300800 */
[----:B------:R-:W4:Y:S01]  /*53d20*/  LDL.LU R12, [R1+0x1d9c] ;  /* 0x001d9c00010c7983 */ /* 0x000f220000300800 */
[----:B------:R-:W-:-:S03]  /*53d30*/  ISETP.NE.U32.AND P0, PT, RZ, UR12, PT ;  /* 0x0000000cff007c0c */ /* 0x000fc6000bf05070 */
[----:B------:R1:W-:Y:S01]  /*53d40*/  STL [R1+0x1e1c], R9 ;  /* 0x001e1c0901007387 */ /* 0x0003e20000100800 */
[----:B--2---:R-:W-:Y:S01]  /*53d50*/  MOV R4, R9 ;  /* 0x0000000900047202 */ /* 0x004fe20000000f00 */
[----:B------:R-:W-:Y:S01]  /*53d60*/  USEL UR12, URZ, 0x4, !UP1 ;  /* 0x00000004ff0c7887 */ /* 0x000fe2000c800000 */
[----:B------:R-:W-:Y:S02]  /*53d70*/  IADD3.X R21, PT, PT, R21, UR4, RZ, P1, !PT ;  /* 0x0000000415157c10 */ /* 0x000fe40008ffe4ff */
[----:B------:R-:W-:-:S03]  /*53d80*/  IADD3 R17, P2, PT, R17, UR14, RZ ;  /* 0x0000000e11117c10 */ /* 0x000fc6000ff5e0ff */
[----:B------:R-:W-:Y:S01]  /*53d90*/  STL [R1+0x1e10], R21 ;  /* 0x001e101501007387 */ /* 0x000fe20000100800 */
[----:B------:R-:W-:-:S03]  /*53da0*/  IADD3.X R20, PT, PT, R20, UR4, RZ, P2, !PT ;  /* 0x0000000414147c10 */ /* 0x000fc600097fe4ff */
[----:B------:R-:W2:Y:S01]  /*53db0*/  LDL.LU R24, [R1+0x1d94] ;  /* 0x001d940001187983 */ /* 0x000ea20000300800 */
[----:B------:R-:W-:-:S03]  /*53dc0*/  IADD3 R3, P3, PT, R3, UR14, RZ ;  /* 0x0000000e03037c10 */ /* 0x000fc6000ff7e0ff */
[----:B-1----:R-:W2:Y:S01]  /*53dd0*/  LDL.LU R9, [R1+0x1d5c] ;  /* 0x001d5c0001097983 */ /* 0x002ea20000300800 */
[----:B------:R-:W-:-:S03]  /*53de0*/  IMAD.MOV.U32 R5, RZ, RZ, R21 ;  /* 0x000000ffff057224 */ /* 0x000fc600078e0015 */
[----:B------:R1:W-:Y:S01]  /*53df0*/  STL [R1+0x1e14], R17 ;  /* 0x001e141101007387 */ /* 0x0003e20000100800 */
[----:B------:R-:W-:Y:S01]  /*53e00*/  USEL UR12, UR12, URZ, !UP0 ;  /* 0x000000ff0c0c7287 */ /* 0x000fe2000c000000 */
[----:B------:R-:W-:Y:S02]  /*53e10*/  IADD3.X R19, PT, PT, R19, UR4, RZ, P3, !PT ;  /* 0x0000000413137c10 */ /* 0x000fe40009ffe4ff */
[----:B------:R-:W-:Y:S04]  /*53e20*/  STL [R1+0x1e08], R20 ;  /* 0x001e081401007387 */ /* 0x000fe80000100800 */
[----:B------:R1:W-:Y:S04]  /*53e30*/  STL [R1+0x1ddc], R3 ;  /* 0x001ddc0301007387 */ /* 0x0003e80000100800 */
[----:B------:R-:W2:Y:S01]  /*53e40*/  LDL.LU R25, [R1+0x1d88] ;  /* 0x001d880001197983 */ /* 0x000ea20000300800 */
[----:B------:R-:W-:-:S03]  /*53e50*/  ISETP.NE.U32.AND P1, PT, RZ, UR12, PT ;  /* 0x0000000cff007c0c */ /* 0x000fc6000bf25070 */
[----:B------:R1:W-:Y:S04]  /*53e60*/  LDGSTS.E [R2+0x20d00], desc[UR28][R4.64], P0 ;  /* 0x20d0000004027fae */ /* 0x0003e800081a101c */
[----:B------:R-:W-:Y:S01]  /*53e70*/  STL [R1+0x1dd0], R19 ;  /* 0x001dd01301007387 */ /* 0x000fe20000100800 */
[----:B-1----:R-:W-:Y:S01]  /*53e80*/  MOV R4, R17 ;  /* 0x0000001100047202 */ /* 0x002fe20000000f00 */
[----:B------:R-:W-:Y:S02]  /*53e90*/  IMAD.MOV.U32 R5, RZ, RZ, R20 ;  /* 0x000000ffff057224 */ /* 0x000fe400078e0014 */
[----:B------:R-:W2:Y:S04]  /*53ea0*/  LDL.LU R17, [R1+0x1d50] ;  /* 0x001d500001117983 */ /* 0x000ea80000300800 */
[----:B------:R1:W-:Y:S02]  /*53eb0*/  LDGSTS.E [R2+0x20d80], desc[UR28][R4.64], P0 ;  /* 0x20d8000004027fae */ /* 0x0003e400081a101c */
[----:B-1----:R-:W-:Y:S01]  /*53ec0*/  MOV R4, R3 ;  /* 0x0000000300047202 */ /* 0x002fe20000000f00 */
[----:B------:R-:W-:Y:S01]  /*53ed0*/  IMAD.MOV.U32 R5, RZ, RZ, R19 ;  /* 0x000000ffff057224 */ /* 0x000fe200078e0013 */
[----:B------:R-:W2:Y:S04]  /*53ee0*/  LDL.LU R3, [R1+0x1d54] ;  /* 0x001d540001037983 */ /* 0x000ea80000300800 */
[----:B------:R1:W-:Y:S01]  /*53ef0*/  LDGSTS.E [R2+0x21100], desc[UR28][R4.64], P1 ;  /* 0x2110000004027fae */ /* 0x0003e200089a101c */
[----:B---3--:R-:W-:-:S04]  /*53f00*/  IADD3 R8, P0, PT, R8, UR14, RZ ;  /* 0x0000000e08087c10 */ /* 0x008fc8000ff1e0ff */
[----:B------:R-:W-:Y:S01]  /*53f10*/  IADD3.X R13, PT, PT, R13, UR4, RZ, P0, !PT ;  /* 0x000000040d0d7c10 */ /* 0x000fe200087fe4ff */
[----:B------:R3:W-:Y:S01]  /*53f20*/  STL [R1+0x1dd4], R8 ;  /* 0x001dd40801007387 */ /* 0x0007e20000100800 */
[----:B-1----:R-:W-:-:S03]  /*53f30*/  MOV R4, R8 ;  /* 0x0000000800047202 */ /* 0x002fc60000000f00 */
[----:B------:R1:W-:Y:S04]  /*53f40*/  STL [R1+0x1dc8], R13 ;  /* 0x001dc80d01007387 */ /* 0x0003e80000100800 */
[----:B---3--:R-:W3:Y:S01]  /*53f50*/  LDL.LU R8, [R1+0x1d48] ;  /* 0x001d480001087983 */ /* 0x008ee20000300800 */
[----:B------:R-:W-:Y:S01]  /*53f60*/  UISETP.GT.AND UP1, UPT, UR16, 0x15, UPT ;  /* 0x000000151000788c */ /* 0x000fe2000bf24270 */
[----:B------:R-:W-:Y:S02]  /*53f70*/  IMAD.MOV.U32 R5, RZ, RZ, R13 ;  /* 0x000000ffff057224 */ /* 0x000fe400078e000d */
[----:B-1----:R-:W3:Y:S01]  /*53f80*/  LDL.LU R13, [R1+0x1d1c] ;  /* 0x001d1c00010d7983 */ /* 0x002ee20000300800 */
[----:B------:R-:W-:-:S03]  /*53f90*/  USEL UR12, URZ, 0x4, !UP1 ;  /* 0x00000004ff0c7887 */ /* 0x000fc6000c800000 */
[----:B------:R1:W-:Y:S01]  /*53fa0*/  LDGSTS.E [R2+0x21180], desc[UR28][R4.64], P1 ;  /* 0x2118000004027fae */ /* 0x0003e200089a101c */
        /* <DEDUP_REMOVED lines=9> */
[----:B-1----:R-:W-:-:S03]  /*54040*/  IMAD.MOV.U32 R5, RZ, RZ, R18 ;  /* 0x000000ffff057224 */ /* 0x002fc600078e0012 */
[----:B------:R-:W3:Y:S01]  /*54050*/  LDL.LU R21, [R1+0x1d10] ;  /* 0x001d100001157983 */ /* 0x000ee20000300800 */
[----:B------:R-:W-:-:S03]  /*54060*/  MOV R4, R12 ;  /* 0x0000000c00047202 */ /* 0x000fc60000000f00 */
[----:B------:R-:W3:Y:S04]  /*54070*/  LDL.LU R20, [R1+0x1d08] ;  /* 0x001d080001147983 */ /* 0x000ee80000300800 */
[----:B----4-:R-:W4:Y:S04]  /*54080*/  LDL.LU R18, [R1+0x1d14] ;  /* 0x001d140001127983 */ /* 0x010f280000300800 */
[----:B------:R-:W4:Y:S04]  /*54090*/  LDL.LU R19, [R1+0x1cd0] ;  /* 0x001cd00001137983 */ /* 0x000f280000300800 */
[----:B------:R-:W4:Y:S01]  /*540a0*/  LDL.LU R12, [R1+0x1ce4] ;  /* 0x001ce400010c7983 */ /* 0x000f220000300800 */
[----:B--2---:R-:W-:-:S03]  /*540b0*/  IADD3 R24, P2, PT, R24, UR14, RZ ;  /* 0x0000000e18187c10 */ /* 0x004fc6000ff5e0ff */
[----:B------:R1:W-:Y:S01]  /*540c0*/  LDGSTS.E [R2+0x21500], desc[UR28][R4.64], P0 ;  /* 0x2150000004027fae */ /* 0x0003e200081a101c */
[----:B------:R-:W-:-:S03]  /*540d0*/  IADD3 R9, P3, PT, R9, UR14, RZ ;  /* 0x0000000e09097c10 */ /* 0x000fc6000ff7e0ff */
[----:B------:R-:W-:Y:S01]  /*540e0*/  STL [R1+0x1d94], R24 ;  /* 0x001d941801007387 */ /* 0x000fe20000100800 */
[----:B------:R-:W-:Y:S02]  /*540f0*/  ISETP.NE.U32.AND P1, PT, RZ, UR12, PT ;  /* 0x0000000cff007c0c */ /* 0x000fe4000bf25070 */
[----:B-1----:R-:W-:Y:S02]  /*54100*/  MOV R4, R24 ;  /* 0x0000001800047202 */ /* 0x002fe40000000f00 */
        /* <DEDUP_REMOVED lines=8> */
[----:B------:R-:W-:-:S05]  /*54190*/  MOV R4, R9 ;  /* 0x0000000900047202 */ /* 0x000fca0000000f00 */
[----:B------:R1:W-:Y:S04]  /*541a0*/  LDGSTS.E [R2+0x21900], desc[UR28][R4.64], P1 ;  /* 0x2190000004027fae */ /* 0x0003e800089a101c */
[----:B--2---:R-:W2:Y:S04]  /*541b0*/  LDL.LU R17, [R1+0x1cc8] ;  /* 0x001cc80001117983 */ /* 0x004ea80000300800 */
[----:B------:R-:W2:Y:S01]  /*541c0*/  LDL.LU R9, [R1+0x1cd4] ;  /* 0x001cd40001097983 */ /* 0x000ea20000300800 */
[----:B------:R-:W-:-:S05]  /*541d0*/  IADD3 R3, P0, PT, R3, UR14, RZ ;  /* 0x0000000e03037c10 */ /* 0x000fca000ff1e0ff */
[----:B------:R-:W-:Y:S01]  /*541e0*/  STL [R1+0x1d54], R3 ;  /* 0x001d540301007387 */ /* 0x000fe20000100800 */
[----:B-1----:R-:W-:Y:S02]  /*541f0*/  MOV R4, R3 ;  /* 0x0000000300047202 */ /* 0x002fe40000000f00 */
[----:B---3--:R-:W-:-:S05]  /*54200*/  IADD3.X R8, PT, PT, R8, UR4, RZ, P0, !PT ;  /* 0x0000000408087c10 */ /* 0x008fca00087fe4ff */
[----:B------:R1:W-:Y:S01]  /*54210*/  STL [R1+0x1d48], R8 ;  /* 0x001d480801007387 */ /* 0x0003e20000100800 */
[----:B------:R-:W-:Y:S01]  /*54220*/  IMAD.MOV.U32 R5, RZ, RZ, R8 ;  /* 0x000000ffff057224 */ /* 0x000fe200078e0008 */
[----:B------:R-:W-:Y:S02]  /*54230*/  UISETP.GT.AND UP1, UPT, UR16, 0x1d, UPT ;  /* 0x0000001d1000788c */ /* 0x000fe4000bf24270 */
[----:B-1----:R-:W3:Y:S04]  /*54240*/  LDL.LU R8, [R1+0x1c90] ;  /* 0x001c900001087983 */ /* 0x002ee80000300800 */
[----:B------:R-:W3:Y:S01]  /*54250*/  LDL.LU R3, [R1+0x1cac] ;  /* 0x001cac0001037983 */ /* 0x000ee20000300800 */
[----:B------:R-:W-:-:S03]  /*54260*/  USEL UR12, URZ, 0x4, !UP1 ;  /* 0x00000004ff0c7887 */ /* 0x000fc6000c800000 */
[----:B------:R1:W-:Y:S01]  /*54270*/  LDGSTS.E [R2+0x21980], desc[UR28][R4.64], P1 ;  /* 0x2198000004027fae */ /* 0x0003e200089a101c */
[----:B------:R-:W-:Y:S01]  /*54280*/  USEL UR12, UR12, URZ, !UP0 ;  /* 0x000000ff0c0c7287 */ /* 0x000fe2000c000000 */
[----:B------:R-:W-:Y:S01]  /*54290*/  IADD3 R13, P1, PT, R13, UR14, RZ ;  /* 0x0000000e0d0d7c10 */ /* 0x000fe2000ff3e0ff */
[----:B------:R-:W-:-:S04]  /*542a0*/  UISETP.GT.AND UP1, UPT, UR16, 0x21, UPT ;  /* 0x000000211000788c */ /* 0x000fc8000bf24270 */
[----:B------:R-:W-:Y:S01]  /*542b0*/  ISETP.NE.U32.AND P0, PT, RZ, UR12, PT ;  /* 0x0000000cff007c0c */ /* 0x000fe2000bf05070 */
[----:B------:R-:W-:Y:S01]  /*542c0*/  USEL UR12, URZ, 0x4, !UP1 ;  /* 0x00000004ff0c7887 */ /* 0x000fe2000c800000 */
[----:B------:R4:W-:Y:S01]  /*542d0*/  STL [R1+0x1d1c], R13 ;  /* 0x001d1c0d01007387 */ /* 0x0009e20000100800 */
[----:B-1----:R-:W-:Y:S02]  /*542e0*/  MOV R4, R13 ;  /* 0x0000000d00047202 */ /* 0x002fe40000000f00 */
[----:B------:R-:W-:Y:S01]  /*542f0*/  USEL UR12, UR12, URZ, !UP0 ;  /* 0x000000ff0c0c7287 */ /* 0x000fe2000c000000 */
[----:B------:R-:W-:-:S05]  /*54300*/  IADD3.X R21, PT, PT, R21, UR4, RZ, P1, !PT ;  /* 0x0000000415157c10 */ /* 0x000fca0008ffe4ff */
[----:B------:R-:W-:Y:S01]  /*54310*/  IMAD.MOV.U32 R5, RZ, RZ, R21 ;  /* 0x000000ffff057224 */ /* 0x000fe200078e0015 */
[----:B----4-:R-:W-:Y:S01]  /*54320*/  IADD3 R18, P2, PT, R18, UR14, RZ ;  /* 0x0000000e12127c10 */ /* 0x010fe2000ff5e0ff */
[----:B------:R-:W-:Y:S03]  /*54330*/  STL [R1+0x1d10], R21 ;  /* 0x001d101501007387 */ /* 0x000fe60000100800 */
[----:B------:R-:W-:Y:S01]  /*54340*/  IADD3.X R20, PT, PT, R20, UR4, RZ, P2, !PT ;  /* 0x0000000414147c10 */ /* 0x000fe200097fe4ff */
[----:B------:R-:W4:Y:S01]  /*54350*/  LDL.LU R24, [R1+0x1c94] ;  /* 0x001c940001187983 */ /* 0x000f220000300800 */
[----:B------:R-:W-:-:S03]  /*54360*/  IADD3 R12, P3, PT, R12, UR14, RZ ;  /* 0x0000000e0c0c7c10 */ /* 0x000fc6000ff7e0ff */
[----:B------:R-:W4:Y:S01]  /*54370*/  LDL.LU R13, [R1+0x1c6c] ;  /* 0x001c6c00010d7983 */ /* 0x000f220000300800 */
[----:B------:R-:W-:-:S03]  /*54380*/  ISETP.NE.U32.AND P1, PT, RZ, UR12, PT ;  /* 0x0000000cff007c0c */ /* 0x000fc6000bf25070 */
[----:B------:R1:W-:Y:S01]  /*54390*/  LDGSTS.E [R2+0x21d00], desc[UR28][R4.64], P0 ;  /* 0x21d0000004027fae */ /* 0x0003e200081a101c */
[----:B------:R-:W-:-:S03]  /*543a0*/  IADD3.X R19, PT, PT, R19, UR4, RZ, P3, !PT ;  /* 0x0000000413137c10 */ /* 0x000fc60009ffe4ff */
[----:B------:R1:W-:Y:S04]  /*543b0*/  STL [R1+0x1d14], R18 ;  /* 0x001d141201007387 */ /* 0x0003e80000100800 */
[----:B------:R-:W-:Y:S01]  /*543c0*/  STL [R1+0x1d08], R20 ;  /* 0x001d081401007387 */ /* 0x000fe20000100800 */
[----:B-1----:R-:W-:Y:S01]  /*543d0*/  MOV R4, R18 ;  /* 0x0000001200047202 */ /* 0x002fe20000000f00 */
[----:B------:R-:W-:Y:S02]  /*543e0*/  IMAD.MOV.U32 R5, RZ, RZ, R20 ;  /* 0x000000ffff057224 */ /* 0x000fe400078e0014 */
[----:B------:R1:W-:Y:S04]  /*543f0*/  STL [R1+0x1ce4], R12 ;  /* 0x001ce40c01007387 */ /* 0x0003e80000100800 */
[----:B------:R-:W4:Y:S04]  /*54400*/  LDL.LU R25, [R1+0x1c88] ;  /* 0x001c880001197983 */ /* 0x000f280000300800 */
[----:B------:R1:W-:Y:S04]  /*54410*/  LDGSTS.E [R2+0x21d80], desc[UR28][R4.64], P0 ;  /* 0x21d8000004027fae */ /* 0x0003e800081a101c */
[----:B------:R-:W-:Y:S04]  /*54420*/  STL [R1+0x1cd0], R19 ;  /* 0x001cd01301007387 */ /* 0x000fe80000100800 */
[----:B------:R-:W4:Y:S01]  /*54430*/  LDL.LU R18, [R1+0x1c48] ;  /* 0x001c480001127983 */ /* 0x000f220000300800 */
[----:B-1----:R-:W-:Y:S01]  /*54440*/  MOV R4, R12 ;  /* 0x0000000c00047202 */ /* 0x002fe20000000f00 */
[----:B------:R-:W-:-:S02]  /*54450*/  IMAD.MOV.U32 R5, RZ, RZ, R19 ;  /* 0x000000ffff057224 */ /* 0x000fc400078e0013 */
[----:B------:R-:W4:Y:S04]  /*54460*/  LDL.LU R12, [R1+0x1c50] ;  /* 0x001c5000010c7983 */ /* 0x000f280000300800 */
[----:B------:R1:W-:Y:S01]  /*54470*/  LDGSTS.E [R2+0x22100], desc[UR28][R4.64], P1 ;  /* 0x2210000004027fae */ /* 0x0003e200089a101c */
[----:B--2---:R-:W-:-:S04]  /*54480*/  IADD3 R9, P0, PT, R9, UR14, RZ ;  /* 0x0000000e09097c10 */ /* 0x004fc8000ff1e0ff */
[----:B------:R-:W-:Y:S01]  /*54490*/  IADD3.X R17, PT, PT, R17, UR4, RZ, P0, !PT ;  /* 0x0000000411117c10 */ /* 0x000fe200087fe4ff */
[----:B------:R-:W-:Y:S01]  /*544a0*/  STL [R1+0x1cd4], R9 ;  /* 0x001cd40901007387 */ /* 0x000fe20000100800 */
[----:B-1----:R-:W-:-:S03]  /*544b0*/  MOV R4, R9 ;  /* 0x0000000900047202 */ /* 0x002fc60000000f00 */
[----:B------:R-:W-:Y:S01]  /*544c0*/  IMAD.MOV.U32 R5, RZ, RZ, R17 ;  /* 0x000000ffff057224 */ /* 0x000fe200078e0011 */
[----:B------:R1:W-:Y:S04]  /*544d0*/  STL [R1+0x1cc8], R17 ;  /* 0x001cc81101007387 */ /* 0x0003e80000100800 */
[----:B------:R2:W-:Y:S04]  /*544e0*/  LDGSTS.E [R2+0x22180], desc[UR28][R4.64], P1 ;  /* 0x2218000004027fae */ /* 0x0005e800089a101c */
[----:B-1----:R-:W4:Y:S04]  /*544f0*/  LDL.LU R17, [R1+0x1c4c] ;  /* 0x001c4c0001117983 */ /* 0x002f280000300800 */
[----:B------:R-:W4:Y:S01]  /*54500*/  LDL.LU R20, [R1+0x1c20] ;  /* 0x001c200001147983 */ /* 0x000f220000300800 */
[----:B---3--:R-:W-:-:S04]  /*54510*/  IADD3 R3, P1, PT, R3, UR14, RZ ;  /* 0x0000000e03037c10 */ /* 0x008fc8000ff3e0ff */
[----:B------:R-:W-:Y:S01]  /*54520*/  IADD3.X R8, PT, PT, R8, UR4, RZ, P1, !PT ;  /* 0x0000000408087c10 */ /* 0x000fe20008ffe4ff */
[----:B------:R1:W-:Y:S01]  /*54530*/  STL [R1+0x1cac], R3 ;  /* 0x001cac0301007387 */ /* 0x0003e20000100800 */
[----:B--2---:R-:W-:-:S03]  /*54540*/  MOV R4, R3 ;  /* 0x0000000300047202 */ /* 0x004fc60000000f00 */
[----:B------:R2:W-:Y:S04]  /*54550*/  STL [R1+0x1c90], R8 ;  /* 0x001c900801007387 */ /* 0x0005e80000100800 */
[----:B------:R-:W3:Y:S04]  /*54560*/  LDL.LU R21, [R1+0x1c1c] ;  /* 0x001c1c0001157983 */ /* 0x000ee80000300800 */
[----:B------:R-:W3:Y:S01]  /*54570*/  LDL.LU R9, [R1+0x1c24] ;  /* 0x001c240001097983 */ /* 0x000ee20000300800 */
[----:B------:R-:W-:-:S03]  /*54580*/  IMAD.MOV.U32 R5, RZ, RZ, R8 ;  /* 0x000000ffff057224 */ /* 0x000fc600078e0008 */
[----:B-1----:R-:W3:Y:S04]  /*54590*/  LDL.LU R3, [R1+0x1c28] ;  /* 0x001c280001037983 */ /* 0x002ee80000300800 */
[----:B------:R-:W3:Y:S04]  /*545a0*/  LDL.LU R19, [R1+0x1bdc] ;  /* 0x001bdc0001137983 */ /* 0x000ee80000300800 */
[----:B--2---:R-:W2:Y:S01]  /*545b0*/  LDL.LU R8, [R1+0x1be0] ;  /* 0x001be00001087983 */ /* 0x004ea20000300800 */
[----:B------:R-:W-:-:S04]  /*545c0*/  UISETP.GT.AND UP1, UPT, UR16, 0x25, UPT ;  /* 0x000000251000788c */ /* 0x000fc8000bf24270 */
[----:B------:R-:W-:-:S04]  /*545d0*/  USEL UR12, URZ, 0x4, !UP1 ;  /* 0x00000004ff0c7887 */ /* 0x000fc8000c800000 */
[----:B------:R-:W-:Y:S02]  /*545e0*/  USEL UR12, UR12, URZ, !UP0 ;  /* 0x000000ff0c0c7287 */ /* 0x000fe4000c000000 */
[----:B------:R-:W-:-:S04]  /*545f0*/  UISETP.GT.AND UP1, UPT, UR16, 0x29, UPT ;  /* 0x000000291000788c */ /* 0x000fc8000bf24270 */
[----:B------:R-:W-:Y:S01]  /*54600*/  ISETP.NE.U32.AND P0, PT, RZ, UR12, PT ;  /* 0x0000000cff007c0c */ /* 0x000fe2000bf05070 */
[----:B------:R-:W-:-:S04]  /*54610*/  USEL UR12, URZ, 0x4, !UP1 ;  /* 0x00000004ff0c7887 */ /* 0x000fc8000c800000 */
[----:B------:R-:W-:-:S06]  /*54620*/  USEL UR12, UR12, URZ, !UP0 ;  /* 0x000000ff0c0c7287 */ /* 0x000fcc000c000000 */
[----:B------:R-:W-:Y:S02]  /*54630*/  ISETP.NE.U32.AND P1, PT, RZ, UR12, PT ;  /* 0x0000000cff007c0c */ /* 0x000fe4000bf25070 */
[----:B------:R1:W-:Y:S01]  /*54640*/  LDGSTS.E [R2+0x22500], desc[UR28][R4.64], P0 ;  /* 0x2250000004027fae */ /* 0x0003e200081a101c */
[----:B------:R-:W-:-:S04]  /*54650*/  UISETP.GT.AND UP1, UPT, UR16, 0x2d, UPT ;  /* 0x0000002d1000788c */ /* 0x000fc8000bf24270 */
[----:B------:R-:W-:-:S04]  /*54660*/  USEL UR12, URZ, 0x4, !UP1 ;  /* 0x00000004ff0c7887 */ /* 0x000fc8000c800000 */
[----:B------:R-:W-:Y:S01]  /*54670*/  USEL UR12, UR12, URZ, !UP0 ;  /* 0x000000ff0c0c7287 */ /* 0x000fe2000c000000 */
[----:B----4-:R-:W-:Y:S02]  /*54680*/  IADD3 R24, P2, PT, R24, UR14, RZ ;  /* 0x0000000e18187c10 */ /* 0x010fe4000ff5e0ff */
[----:B------:R-:W-:Y:S02]  /*54690*/  IADD3 R13, P3, PT, R13, UR14, RZ ;  /* 0x0000000e0d0d7c10 */ /* 0x000fe4000ff7e0ff */
[----:B-1----:R-:W-:Y:S01]  /*546a0*/  MOV R4, R24 ;  /* 0x0000001800047202 */ /* 0x002fe20000000f00 */
[----:B------:R-:W-:Y:S01]  /*546b0*/  STL [R1+0x1c94], R24 ;  /* 0x001c941801007387 */ /* 0x000fe20000100800 */
[----:B------:R-:W-:-:S05]  /*546c0*/  IADD3.X R25, PT, PT, R25, UR4, RZ, P2, !PT ;  /* 0x0000000419197c10 */ /* 0x000fca00097fe4ff */
[----:B------:R-:W-:Y:S01]  /*546d0*/  IMAD.MOV.U32 R5, RZ, RZ, R25 ;  /* 0x000000ffff057224 */ /* 0x000fe200078e0019 */
[----:B------:R-:W-:Y:S01]  /*546e0*/  STL [R1+0x1c88], R25 ;  /* 0x001c881901007387 */ /* 0x000fe20000100800 */
[----:B------:R-:W-:-:S03]  /*546f0*/  IADD3.X R18, PT, PT, R18, UR4, RZ, P3, !PT ;  /* 0x0000000412127c10 */ /* 0x000fc60009ffe4ff */
[----:B------:R-:W-:Y:S04]  /*54700*/  STL [R1+0x1c6c], R13 ;  /* 0x001c6c0d01007387 */ /* 0x000fe80000100800 */
[----:B------:R1:W-:Y:S01]  /*54710*/  LDGSTS.E [R2+0x22580], desc[UR28][R4.64], P0 ;  /* 0x2258000004027fae */ /* 0x0003e200081a101c */
[----:B------:R-:W-:-:S03]  /*54720*/  IADD3 R12, P0, PT, R12, UR14, RZ ;  /* 0x0000000e0c0c7c10 */ /* 0x000fc6000ff1e0ff */
[----:B------:R4:W-:Y:S01]  /*54730*/  STL [R1+0x1c48], R18 ;  /* 0x001c481201007387 */ /* 0x0009e20000100800 */
[----:B-1----:R-:W-:Y:S01]  /*54740*/  IMAD.MOV.U32 R5, RZ, RZ, R18 ;  /* 0x000000ffff057224 */ /* 0x002fe200078e0012 */
[----:B------:R-:W-:Y:S02]  /*54750*/  MOV R4, R13 ;  /* 0x0000000d00047202 */ /* 0x000fe40000000f00 */
[----:B----4-:R-:W4:Y:S04]  /*54760*/  LDL.LU R18, [R1+0x1be4] ;  /* 0x001be40001127983 */ /* 0x010f280000300800 */
[----:B------:R-:W4:Y:S04]  /*54770*/  LDL.LU R13, [R1+0x1be8] ;  /* 0x001be800010d7983 */ /* 0x000f280000300800 */
[----:B------:R1:W-:Y:S04]  /*54780*/  LDGSTS.E [R2+0x22900], desc[UR28][R4.64], P1 ;  /* 0x2290000004027fae */ /* 0x0003e800089a101c */
[----:B------:R-:W-:Y:S01]  /*54790*/  STL [R1+0x1c50], R12 ;  /* 0x001c500c01007387 */ /* 0x000fe20000100800 */
[----:B-1----:R-:W-:-:S02]  /*547a0*/  MOV R4, R12 ;  /* 0x0000000c00047202 */ /* 0x002fc40000000f00 */
[----:B------:R-:W-:-:S05]  /*547b0*/  IADD3.X R17, PT, PT, R17, UR4, RZ, P0, !PT ;  /* 0x0000000411117c10 */ /* 0x000fca00087fe4ff */
[----:B------:R-:W-:Y:S01]  /*547c0*/  IMAD.MOV.U32 R5, RZ, RZ, R17 ;  /* 0x000000ffff057224 */ /* 0x000fe200078e0011 */
[----:B------:R1:W-:Y:S01]  /*547d0*/  STL [R1+0x1c4c], R17 ;  /* 0x001c4c1101007387 */ /* 0x0003e20000100800 */
[----:B------:R-:W-:-:S03]  /*547e0*/  ISETP.NE.U32.AND P0, PT, RZ, UR12, PT ;  /* 0x0000000cff007c0c */ /* 0x000fc6000bf05070 */
[----:B------:R1:W-:Y:S01]  /*547f0*/  LDGSTS.E [R2+0x22980], desc[UR28][R4.64], P1 ;  /* 0x2298000004027fae */ /* 0x0003e200089a101c */
[----:B------:R-:W-:-:S03]  /*54800*/  IADD3 R20, P1, PT, R20, UR14, RZ ;  /* 0x0000000e14147c10 */ /* 0x000fc6000ff3e0ff */
[----:B-1----:R-:W4:Y:S04]  /*54810*/  LDL.LU R17, [R1+0x1b8c] ;  /* 0x001b8c0001117983 */ /* 0x002f280000300800 */
[----:B------:R-:W4:Y:S01]  /*54820*/  LDL.LU R12, [R1+0x1b90] ;  /* 0x001b9000010c7983 */ /* 0x000f220000300800 */
[----:B------:R-:W-:-:S03]  /*54830*/  MOV R4, R20 ;  /* 0x0000001400047202 */ /* 0x000fc60000000f00 */
[----:B------:R-:W-:Y:S01]  /*54840*/  STL [R1+0x1c20], R20 ;  /* 0x001c201401007387 */ /* 0x000fe20000100800 */
[----:B---3--:R-:W-:Y:S02]  /*54850*/  IADD3.X R21, PT, PT, R21, UR4, RZ, P1, !PT ;  /* 0x0000000415157c10 */ /* 0x008fe40008ffe4ff */
[----:B------:R-:W-:-:S03]  /*54860*/  IADD3 R3, P2, PT, R3, UR14, RZ ;  /* 0x0000000e03037c10 */ /* 0x000fc6000ff5e0ff */
[----:B------:R-:W-:Y:S01]  /*54870*/  IMAD.MOV.U32 R5, RZ, RZ, R21 ;  /* 0x000000ffff057224 */ /* 0x000fe200078e0015 */
[----:B------:R-:W-:Y:S01]  /*54880*/  IADD3.X R9, PT, PT, R9, UR4, RZ, P2, !PT ;  /* 0x0000000409097c10 */ /* 0x000fe200097fe4ff */
[----:B------:R-:W-:Y:S01]  /*54890*/  STL [R1+0x1c1c], R21 ;  /* 0x001c1c1501007387 */ /* 0x000fe20000100800 */
[----:B--2---:R-:W-:-:S03]  /*548a0*/  IADD3 R8, P3, PT, R8, UR14, RZ ;  /* 0x0000000e08087c10 */ /* 0x004fc6000ff7e0ff */
[----:B------:R-:W-:Y:S01]  /*548b0*/  STL [R1+0x1c28], R3 ;  /* 0x001c280301007387 */ /* 0x000fe20000100800 */
[----:B------:R-:W-:-:S03]  /*548c0*/  IADD3.X R19, PT, PT, R19, UR4, RZ, P3, !PT ;  /* 0x0000000413137c10 */ /* 0x000fc60009ffe4ff */
[----:B------:R1:W-:Y:S04]  /*548d0*/  LDGSTS.E [R2+0x22d00], desc[UR28][R4.64], P0 ;  /* 0x22d0000004027fae */ /* 0x0003e800081a101c */
[----:B------:R2:W-:Y:S04]  /*548e0*/  STL [R1+0x1c24], R9 ;  /* 0x001c240901007387 */ /* 0x0005e80000100800 */
[----:B------:R3:W-:Y:S01]  /*548f0*/  STL [R1+0x1be0], R8 ;  /* 0x001be00801007387 */ /* 0x0007e20000100800 */
[----:B-1----:R-:W-:-:S03]  /*54900*/  IMAD.MOV.U32 R5, RZ, RZ, R9 ;  /* 0x000000ffff057224 */ /* 0x002fc600078e0009 */
[----:B--2---:R-:W2:Y:S01]  /*54910*/  LDL.LU R9, [R1+0x1b98] ;  /* 0x001b980001097983 */ /* 0x004ea20000300800 */
[----:B------:R-:W-:-:S03]  /*54920*/  MOV R4, R3 ;  /* 0x0000000300047202 */ /* 0x000fc60000000f00 */
[----:B------:R-:W-:Y:S04]  /*54930*/  STL [R1+0x1bdc], R19 ;  /* 0x001bdc1301007387 */ /* 0x000fe80000100800 */
[----:B------:R-:W2:Y:S04]  /*54940*/  LDL.LU R3, [R1+0x1b50] ;  /* 0x001b500001037983 */ /* 0x000ea80000300800 */
[----:B------:R-:W2:Y:S04]  /*54950*/  LDL.LU R21, [R1+0x1b94] ;  /* 0x001b940001157983 */ /* 0x000ea80000300800 */
[----:B------:R1:W-:Y:S02]  /*54960*/  LDGSTS.E [R2+0x22d80], desc[UR28][R4.64], P0 ;  /* 0x22d8000004027fae */ /* 0x0003e400081a101c */
[----:B-1----:R-:W-:-:S02]  /*54970*/  MOV R4, R8 ;  /* 0x0000000800047202 */ /* 0x002fc40000000f00 */
[----:B---3--:R-:W3:Y:S01]  /*54980*/  LDL.LU R8, [R1+0x1b4c] ;  /* 0x001b4c0001087983 */ /* 0x008ee20000300800 */
[----:B------:R-:W-:-:S04]  /*54990*/  UISETP.GT.AND UP1, UPT, UR16, 0x31, UPT ;  /* 0x000000311000788c */ /* 0x000fc8000bf24270 */
[----:B------:R-:W-:-:S04]  /*549a0*/  USEL UR12, URZ, 0x4, !UP1 ;  /* 0x00000004ff0c7887 */ /* 0x000fc8000c800000 */
[----:B------:R-:W-:-:S06]  /*549b0*/  USEL UR12, UR12, URZ, !UP0 ;  /* 0x000000ff0c0c7287 */ /* 0x000fcc000c000000 */
[----:B------:R-:W-:Y:S01]  /*549c0*/  ISETP.NE.U32.AND P1, PT, RZ, UR12, PT ;  /* 0x0000000cff007c0c */ /* 0x000fe2000bf25070 */
[----:B------:R-:W-:Y:S01]  /*549d0*/  IMAD.MOV.U32 R5, RZ, RZ, R19 ;  /* 0x000000ffff057224 */ /* 0x000fe200078e0013 */
[----:B------:R-:W-:-:S04]  /*549e0*/  UISETP.GT.AND UP1, UPT, UR16, 0x35, UPT ;  /* 0x000000351000788c */ /* 0x000fc8000bf24270 */
[----:B------:R-:W-:-:S07]  /*549f0*/  USEL UR12, URZ, 0x4, !UP1 ;  /* 0x00000004ff0c7887 */ /* 0x000fce000c800000 */
[----:B------:R1:W-:Y:S01]  /*54a00*/  LDGSTS.E [R2+0x23100], desc[UR28][R4.64], P1 ;  /* 0x2310000004027fae */ /* 0x0003e200089a101c */
[----:B------:R-:W-:Y:S01]  /*54a10*/  USEL UR12, UR12, URZ, !UP0 ;  /* 0x000000ff0c0c7287 */ /* 0x000fe2000c000000 */
[----:B----4-:R-:W-:-:S04]  /*54a20*/  IADD3 R13, P0, PT, R13, UR14, RZ ;  /* 0x0000000e0d0d7c10 */ /* 0x010fc8000ff1e0ff */
[----:B------:R-:W-:Y:S01]  /*54a30*/  IADD3.X R18, PT, PT, R18, UR4, RZ, P0, !PT ;  /* 0x0000000412127c10 */ /* 0x000fe200087fe4ff */
[----:B------:R4:W-:Y:S01]  /*54a40*/  STL [R1+0x1be8], R13 ;  /* 0x001be80d01007387 */ /* 0x0009e20000100800 */
[----:B-1----:R-:W-:-:S03]  /*54a50*/  MOV R4, R13 ;  /* 0x0000000d00047202 */ /* 0x002fc60000000f00 */
[----:B------:R1:W-:Y:S01]  /*54a60*/  STL [R1+0x1be4], R18 ;  /* 0x001be41201007387 */ /* 0x0003e20000100800 */
[----:B------:R-:W-:-:S03]  /*54a70*/  IMAD.MOV.U32 R5, RZ, RZ, R18 ;  /* 0x000000ffff057224 */ /* 0x000fc600078e0012 */
[----:B------:R-:W3:Y:S04]  /*54a80*/  LDL.LU R20, [R1+0x1b54] ;  /* 0x001b540001147983 */ /* 0x000ee80000300800 */
[----:B----4-:R-:W4:Y:S04]  /*54a90*/  LDL.LU R13, [R1+0x1b58] ;  /* 0x001b5800010d7983 */ /* 0x010f280000300800 */
[----:B------:R1:W-:Y:S01]  /*54aa0*/  LDGSTS.E [R2+0x23180], desc[UR28][R4.64], P1 ;  /* 0x2318000004027fae */ /* 0x0003e200089a101c */
[----:B------:R-:W-:Y:S02]  /*54ab0*/  ISETP.NE.U32.AND P0, PT, RZ, UR12, PT ;  /* 0x0000000cff007c0c */ /* 0x000fe4000bf05070 */
[----:B------:R-:W-:-:S04]  /*54ac0*/  IADD3 R12, P1, PT, R12, UR14, RZ ;  /* 0x0000000e0c0c7c10 */ /* 0x000fc8000ff3e0ff */
[----:B------:R-:W-:Y:S01]  /*54ad0*/  IADD3.X R17, PT, PT, R17, UR4, RZ, P1, !PT ;  /* 0x0000000411117c10 */ /* 0x000fe20008ffe4ff */
[----:B------:R1:W-:Y:S02]  /*54ae0*/  STL [R1+0x1b90], R12 ;  /* 0x001b900c01007387 */ /* 0x0003e40000100800 */
[----:B-1----:R-:W-:Y:S02]  /*54af0*/  MOV R4, R12 ;  /* 0x0000000c00047202 */ /* 0x002fe40000000f00 */
[----:B------:R1:W-:Y:S04]  /*54b00*/  STL [R1+0x1b8c], R17 ;  /* 0x001b8c1101007387 */ /* 0x0003e80000100800 */
[----:B------:R-:W4:Y:S01]  /*54b10*/  LDL.LU R18, [R1+0xfdc] ;  /* 0x000fdc0001127983 */ /* 0x000f220000300800 */
[----:B------:R-:W-:-:S03]  /*54b20*/  IMAD.MOV.U32 R5, RZ, RZ, R17 ;  /* 0x000000ffff057224 */ /* 0x000fc600078e0011 */
[----:B------:R-:W4:Y:S04]  /*54b30*/  LDL.LU R12, [R1+0xfe4] ;  /* 0x000fe400010c7983 */ /* 0x000f280000300800 */
[----:B------:R-:W4:Y:S04]  /*54b40*/  LDL.LU R19, [R1+0xfd8] ;  /* 0x000fd80001137983 */ /* 0x000f280000300800 */
[----:B-1----:R-:W4:Y:S04]  /*54b50*/  LDL.LU R17, [R1+0xfe0] ;  /* 0x000fe00001117983 */ /* 0x002f280000300800 */
[----:B------:R1:W-:Y:S01]  /*54b60*/  LDGSTS.E [R2+0x23500], desc[UR28][R4.64], P0 ;  /* 0x2350000004027fae */ /* 0x0003e200081a101c */
[----:B--2---:R-:W-:-:S04]  /*54b70*/  IADD3 R9, P2, PT, R9, UR14, RZ ;  /* 0x0000000e09097c10 */ /* 0x004fc8000ff5e0ff */
[----:B-1----:R-:W-:Y:S02]  /*54b80*/  MOV R4, R9 ;  /* 0x0000000900047202 */ /* 0x002fe40000000f00 */
[----:B------:R-:W-:Y:S02]  /*54b90*/  IADD3 R3, P3, PT, R3, UR14, RZ ;  /* 0x0000000e03037c10 */ /* 0x000fe4000ff7e0ff */
[----:B------:R-:W-:Y:S01]  /*54ba0*/  IADD3.X R21, PT, PT, R21, UR4, RZ, P2, !PT ;  /* 0x0000000415157c10 */ /* 0x000fe200097fe4ff */
[----:B------:R-:W-:Y:S04]  /*54bb0*/  STL [R1+0x1b98], R9 ;  /* 0x001b980901007387 */ /* 0x000fe80000100800 */
[----:B------:R-:W-:Y:S01]  /*54bc0*/  IMAD.MOV.U32 R5, RZ, RZ, R21 ;  /* 0x000000ffff057224 */ /* 0x000fe200078e0015 */
[----:B------:R-:W-:Y:S04]  /*54bd0*/  STL [R1+0x1b94], R21 ;  /* 0x001b941501007387 */ /* 0x000fe80000100800 */
[----:B------:R-:W-:Y:S04]  /*54be0*/  STL [R1+0x1b50], R3 ;  /* 0x001b500301007387 */ /* 0x000fe80000100800 */
[----:B------:R1:W-:Y:S01]  /*54bf0*/  LDGSTS.E [R2+0x23580], desc[UR28][R4.64], P0 ;  /* 0x2358000004027fae */ /* 0x0003e200081a101c */
[----:B---3--:R-:W-:-:S05]  /*54c00*/  IADD3.X R8, PT, PT, R8, UR4, RZ, P3, !PT ;  /* 0x0000000408087c10 */ /* 0x008fca0009ffe4ff */
[----:B------:R2:W-:Y:S01]  /*54c10*/  STL [R1+0x1b4c], R8 ;  /* 0x001b4c0801007387 */ /* 0x0005e20000100800 */
[----:B-1----:R-:W-:Y:S01]  /*54c20*/  IMAD.MOV.U32 R5, RZ, RZ, R8 ;  /* 0x000000ffff057224 */ /* 0x002fe200078e0008 */
[----:B------:R-:W-:Y:S02]  /*54c30*/  MOV R4, R3 ;  /* 0x0000000300047202 */ /* 0x000fe40000000f00 */
[----:B--2---:R-:W2:Y:S04]  /*54c40*/  LDL.LU R8, [R1+0x1ec0] ;  /* 0x001ec00001087983 */ /* 0x004ea80000300800 */
[----:B------:R-:W3:Y:S04]  /*54c50*/  LDL.LU R3, [R1+0x1ecc] ;  /* 0x001ecc0001037983 */ /* 0x000ee80000300800 */
[----:B------:R-:W2:Y:S01]  /*54c60*/  LDL.LU R9, [R1+0x1ec4] ;  /* 0x001ec40001097983 */ /* 0x000ea20000300800 */
[----:B------:R-:W-:-:S04]  /*54c70*/  UISETP.GT.AND UP1, UPT, UR16, 0x39, UPT ;  /* 0x000000391000788c */ /* 0x000fc8000bf24270 */
[----:B------:R-:W-:-:S04]  /*54c80*/  USEL UR12, URZ, 0x4, !UP1 ;  /* 0x00000004ff0c7887 */ /* 0x000fc8000c800000 */
[----:B------:R-:W-:-:S06]  /*54c90*/  USEL UR12, UR12, URZ, !UP0 ;  /* 0x000000ff0c0c7287 */ /* 0x000fcc000c000000 */
[----:B------:R-:W-:Y:S01]  /*54ca0*/  ISETP.NE.U32.AND P1, PT, RZ, UR12, PT ;  /* 0x0000000cff007c0c */ /* 0x000fe2000bf25070 */
[----:B------:R-:W-:Y:S01]  /*54cb0*/  UISETP.GT.AND UP1, UPT, UR16, 0x3d, UPT ;  /* 0x0000003d1000788c */ /* 0x000fe2000bf24270 */
[----:B------:R-:W-:Y:S01]  /*54cc0*/  MOV R236, R45 ;  /* 0x0000002d00ec7202 */ /* 0x000fe20000000f00 */
[----:B------:R-:W-:Y:S01]  /*54cd0*/  IMAD.MOV.U32 R237, RZ, RZ, R44 ;  /* 0x000000ffffed7224 */ /* 0x000fe200078e002c */
[----:B------:R-:W-:Y:S01]  /*54ce0*/  MOV R238, R41 ;  /* 0x0000002900ee7202 */ /* 0x000fe20000000f00 */
[----:B------:R-:W-:Y:S01]  /*54cf0*/  IMAD.MOV.U32 R239, RZ, RZ, R40 ;  /* 0x000000ffffef7224 */ /* 0x000fe200078e0028 */
[----:B------:R-:W-:Y:S01]  /*54d00*/  USEL UR12, URZ, 0x4, !UP1 ;  /* 0x00000004ff0c7887 */ /* 0x000fe2000c800000 */
[----:B------:R-:W-:-:S03]  /*54d10*/  MOV R232, R37 ;  /* 0x0000002500e87202 */ /* 0x000fc60000000f00 */
[----:B------:R-:W-:-:S03]  /*54d20*/  USEL UR12, UR12, URZ, !UP0 ;  /* 0x000000ff0c0c7287 */ /* 0x000fc6000c000000 */
[----:B------:R1:W-:Y:S01]  /*54d30*/  LDGSTS.E [R2+0x23900], desc[UR28][R4.64], P1 ;  /* 0x2390000004027fae */ /* 0x0003e200089a101c */
[----:B------:R-:W-:Y:S01]  /*54d40*/  IMAD.MOV.U32 R233, RZ, RZ, R36 ;  /* 0x000000ffffe97224 */ /* 0x000fe200078e0024 */
[----:B------:R-:W-:Y:S01]  /*54d50*/  MOV R234, R33 ;  /* 0x0000002100ea7202 */ /* 0x000fe20000000f00 */
[----:B------:R-:W-:Y:S01]  /*54d60*/  IMAD.MOV.U32 R235, RZ, RZ, R32 ;  /* 0x000000ffffeb7224 */ /* 0x000fe200078e0020 */
[C---:B------:R-:W-:Y:S08]  /*54d70*/  HMMA.1688.F32.TF32 R28, R184.reuse, R38, R236 ;  /* 0x00000026b81c723c */ /* 0x040ff000000810ec */
[----:B------:R-:W-:Y:S01]  /*54d80*/  HMMA.1688.F32.TF32 R32, R184, R34, R232 ;  /* 0x00000022b820723c */ /* 0x000fe200000810e8 */
[----:B------:R-:W-:-:S02]  /*54d90*/  LOP3.LUT R16, R16, 0x40, RZ, 0x3c, !PT ;  /* 0x0000004010107812 */ /* 0x000fc400078e3cff */
[----:B----4-:R-:W-:-:S04]  /*54da0*/  IADD3 R13, P0, PT, R13, UR14, RZ ;  /* 0x0000000e0d0d7c10 */ /* 0x010fc8000ff1e0ff */
[----:B------:R-:W-:Y:S02]  /*54db0*/  IADD3.X R20, PT, PT, R20, UR4, RZ, P0, !PT ;  /* 0x0000000414147c10 */ /* 0x000fe400087fe4ff */
[----:B-1----:R-:W-:-:S03]  /*54dc0*/  MOV R4, R13 ;  /* 0x0000000d00047202 */ /* 0x002fc60000000f00 */
[----:B------:R-:W-:Y:S01]  /*54dd0*/  IMAD.MOV.U32 R5, RZ, RZ, R20 ;  /* 0x000000ffff057224 */ /* 0x000fe200078e0014 */
[----:B------:R-:W-:-:S04]  /*54de0*/  ISETP.NE.U32.AND P0, PT, RZ, UR12, PT ;  /* 0x0000000cff007c0c */ /* 0x000fc8000bf05070 */
[----:B------:R1:W-:Y:S04]  /*54df0*/  LDGSTS.E [R2+0x23980], desc[UR28][R4.64], P1 ;  /* 0x2398000004027fae */ /* 0x0003e800089a101c */
[----:B------:R4:W-:Y:S04]  /*54e00*/  STL [R1+0x1b58], R13 ;  /* 0x001b580d01007387 */ /* 0x0009e80000100800 */
[----:B------:R-:W-:Y:S04]  /*54e10*/  STL [R1+0x1b54], R20 ;  /* 0x001b541401007387 */ /* 0x000fe80000100800 */
[----:B----4-:R-:W4:Y:S01]  /*54e20*/  LDL.LU R13, [R1+0x1eb8] ;  /* 0x001eb800010d7983 */ /* 0x010f220000300800 */
[----:B------:R-:W-:-:S02]  /*54e30*/  IADD3 R18, P1, PT, R18, UR14, RZ ;  /* 0x0000000e12127c10 */ /* 0x000fc4000ff3e0ff */
[----:B------:R-:W-:Y:S02]  /*54e40*/  IADD3 R12, P2, PT, R12, UR14, RZ ;  /* 0x0000000e0c0c7c10 */ /* 0x000fe4000ff5e0ff */
[----:B------:R-:W-:Y:S02]  /*54e50*/  IADD3.X R19, PT, PT, R19, UR4, RZ, P1, !PT ;  /* 0x0000000413137c10 */ /* 0x000fe40008ffe4ff */
[----:B-1----:R-:W-:Y:S01]  /*54e60*/  MOV R4, R18 ;  /* 0x0000001200047202 */ /* 0x002fe20000000f00 */
[----:B------:R-:W-:Y:S01]  /*54e70*/  STL [R1+0xfdc], R18 ;  /* 0x000fdc1201007387 */ /* 0x000fe20000100800 */
[----:B------:R-:W-:Y:S01]  /*54e80*/  IADD3.X R17, PT, PT, R17, UR4, RZ, P2, !PT ;  /* 0x0000000411117c10 */ /* 0x000fe200097fe4ff */
[----:B------:R-:W-:Y:S02]  /*54e90*/  IMAD.MOV.U32 R5, RZ, RZ, R19 ;  /* 0x000000ffff057224 */ /* 0x000fe400078e0013 */
[----:B------:R-:W-:Y:S04]  /*54ea0*/  STL [R1+0xfd8], R19 ;  /* 0x000fd81301007387 */ /* 0x000fe80000100800 */
[----:B------:R-:W-:Y:S04]  /*54eb0*/  STL [R1+0xfe4], R12 ;  /* 0x000fe40c01007387 */ /* 0x000fe80000100800 */
[----:B------:R-:W4:Y:S04]  /*54ec0*/  LDL.LU R21, [R1+0x1e8c] ;  /* 0x001e8c0001157983 */ /* 0x000f280000300800 */
[----:B------:R1:W-:Y:S04]  /*54ed0*/  LDGSTS.E [R2+0x23d00], desc[UR28][R4.64], P0 ;  /* 0x23d0000004027fae */ /* 0x0003e800081a101c */
[----:B------:R1:W-:Y:S02]  /*54ee0*/  STL [R1+0xfe0], R17 ;  /* 0x000fe01101007387 */ /* 0x0003e40000100800 */
[----:B-1----:R-:W-:-:S02]  /*54ef0*/  IMAD.MOV.U32 R5, RZ, RZ, R17 ;  /* 0x000000ffff057224 */ /* 0x002fc400078e0011 */
[----:B------:R-:W4:Y:S04]  /*54f00*/  LDL.LU R17, [R1+0x1e84] ;  /* 0x001e840001117983 */ /* 0x000f280000300800 */
[----:B------:R1:W-:Y:S04]  /*54f10*/  STL.64 [R1+0x290], R28 ;  /* 0x0002901c01007387 */ /* 0x0003e80000100a00 */
[----:B------:R-:W-:Y:S01]  /*54f20*/  STL.64 [R1+0x298], R30 ;  /* 0x0002981e01007387 */ /* 0x000fe20000100a00 */
[----:B------:R-:W-:-:S05]  /*54f30*/  MOV R4, R12 ;  /* 0x0000000c00047202 */ /* 0x000fca0000000f00 */
[----:B------:R1:W-:Y:S04]  /*54f40*/  LDGSTS.E [R2+0x23d80], desc[UR28][R4.64], P0 ;  /* 0x23d8000004027fae */ /* 0x0003e800081a101c */
[----:B-1----:R-:W4:Y:S04]  /*54f50*/  LDL.LU R28, [R1+0x1e80] ;  /* 0x001e8000011c7983 */ /* 0x002f280000300800 */
[----:B------:R-:W4:Y:S04]  /*54f60*/  LDL.LU R20, [R1+0x1e78] ;  /* 0x001e780001147983 */ /* 0x000f280000300800 */
[----:B------:R-:W-:Y:S04]  /*54f70*/  STL.64 [R1+0x280], R32 ;  /* 0x0002802001007387 */ /* 0x000fe80000100a00 */
[----:B------:R-:W-:Y:S01]  /*54f80*/  STL.64 [R1+0x288], R34 ;  /* 0x0002882201007387 */ /* 0x000fe20000100a00 */
[----:B------:R-:W-:-:S03]  /*54f90*/  IADD3 R2, PT, PT, R16, UR13, RZ ;  /* 0x0000000d10027c10 */ /* 0x000fc6000fffe0ff */
[----:B------:R-:W4:Y:S01]  /*54fa0*/  LDL.LU R12, [R1+0x1e4c] ;  /* 0x001e4c00010c7983 */ /* 0x000f220000300800 */
[----:B---3--:R-:W-:Y:S02]  /*54fb0*/  IADD3 R3, P1, PT, R3, UR14, RZ ;  /* 0x0000000e03037c10 */ /* 0x008fe4000ff3e0ff */
[----:B--2---:R-:W-:Y:S02]  /*54fc0*/  IADD3 R9, P2, PT, R9, UR14, RZ ;  /* 0x0000000e09097c10 */ /* 0x004fe4000ff5e0ff */
[----:B------:R-:W-:Y:S01]  /*54fd0*/  IADD3.X R8, PT, PT, R8, UR4, RZ, P1, !PT ;  /* 0x0000000408087c10 */ /* 0x000fe20008ffe4ff */
[----:B------:R1:W-:Y:S04]  /*54fe0*/  STL [R1+0x1ecc], R3 ;  /* 0x001ecc0301007387 */ /* 0x0003e80000100800 */
[----:B------:R-:W-:Y:S04]  /*54ff0*/  STL [R1+0x1ec4], R9 ;  /* 0x001ec40901007387 */ /* 0x000fe80000100800 */
[----:B------:R2:W-:Y:S04]  /*55000*/  STL [R1+0x1ec0], R8 ;  /* 0x001ec00801007387 */ /* 0x0005e80000100800 */
[----:B------:R-:W3:Y:S01]  /*55010*/  LDL.LU R16, [R1+0x1e40] ;  /* 0x001e400001107983 */ /* 0x000ee20000300800 */
[----:B------:R-:W-:Y:S01]  /*55020*/  UISETP.GT.AND UP1, UPT, UR16, 0x2, UPT ;  /* 0x000000021000788c */ /* 0x000fe2000bf24270 */
[----:B------:R-:W-:-:S02]  /*55030*/  IMAD.MOV.U32 R4, RZ, RZ, R3 ;  /* 0x000000ffff047224 */ /* 0x000fc400078e0003 */
[----:B------:R-:W3:Y:S01]  /*55040*/  LDL.LU R24, [R1+0x1e44] ;  /* 0x001e440001187983 */ /* 0x000ee20000300800 */
[----:B------:R-:W-:-:S04]  /*55050*/  USEL UR12, URZ, 0x4, !UP1 ;  /* 0x00000004ff0c7887 */ /* 0x000fc8000c800000 */
[----:B------:R-:W-:Y:S02]  /*55060*/  USEL UR12, UR12, URZ, !UP0 ;  /* 0x000000ff0c0c7287 */ /* 0x000fe4000c000000 */
[----:B------:R-:W-:-:S04]  /*55070*/  UISETP.GT.AND UP1, UPT, UR16, 0x6, UPT ;  /* 0x000000061000788c */ /* 0x000fc8000bf24270 */
[----:B------:R-:W-:Y:S01]  /*55080*/  ISETP.NE.U32.AND P0, PT, RZ, UR12, PT ;  /* 0x0000000cff007c0c */ /* 0x000fe2000bf05070 */
[----:B------:R-:W-:Y:S01]  /*55090*/  USEL UR12, URZ, 0x4, !UP1 ;  /* 0x00000004ff0c7887 */ /* 0x000fe2000c800000 */
[----:B------:R-:W-:-:S03]  /*550a0*/  MOV R5, R8 ;  /* 0x0000000800057202 */ /* 0x000fc60000000f00 */
[----:B------:R-:W-:-:S06]  /*550b0*/  USEL UR12, UR12, URZ, !UP0 ;  /* 0x000000ff0c0c7287 */ /* 0x000fcc000c000000 */
[----:B------:R-:W-:Y:S02]  /*550c0*/  ISETP.NE.U32.AND P1, PT, RZ, UR12, PT ;  /* 0x0000000cff007c0c */ /* 0x000fe4000bf25070 */
[----:B------:R1:W-:Y:S02]  /*550d0*/  LDGSTS.E [R2+0x20200], desc[UR28][R4.64], P0 ;  /* 0x2020000004027fae */ /* 0x0003e400081a101c */
[----:B-1----:R-:W-:Y:S01]  /*550e0*/  IMAD.MOV.U32 R4, RZ, RZ, R9 ;  /* 0x000000ffff047224 */ /* 0x002fe200078e0009 */
[----:B----4-:R-:W-:-:S05]  /*550f0*/  IADD3.X R13, PT, PT, R13, UR4, RZ, P2, !PT ;  /* 0x000000040d0d7c10 */ /* 0x010fca00097fe4ff */
[----:B------:R1:W-:Y:S04]  /*55100*/  STL [R1+0x1eb8], R13 ;  /* 0x001eb80d01007387 */ /* 0x0003e80000100800 */
[----:B------:R-:W4:Y:S04]  /*55110*/  LDL.LU R19, [R1+0x1e0c] ;  /* 0x001e0c0001137983 */ /* 0x000f280000300800 */
[----:B------:R-:W4:Y:S04]  /*55120*/  LDL.LU R3, [R1+0x1e04] ;  /* 0x001e040001037983 */ /* 0x000f280000300800 */
[----:B--2---:R-:W2:Y:S01]  /*55130*/  LDL.LU R8, [R1+0x1dcc] ;  /* 0x001dcc0001087983 */ /* 0x004ea20000300800 */
[----:B------:R-:W-:-:S03]  /*55140*/  MOV R5, R13 ;  /* 0x0000000d00057202 */ /* 0x000fc60000000f00 */
[----:B------:R-:W2:Y:S04]  /*55150*/  LDL.LU R25, [R1+0x1e38] ;  /* 0x001e380001197983 */ /* 0x000ea80000300800 */
[----:B------:R1:W-:Y:S01]  /*55160*/  LDGSTS.E [R2+0x20280], desc[UR28][R4.64], P0 ;  /* 0x2028000004027fae */ /* 0x0003e200081a101c */
[----:B------:R-:W-:-:S05]  /*55170*/  IADD3 R21, P2, PT, R21, UR14, RZ ;  /* 0x0000000e15157c10 */ /* 0x000fca000ff5e0ff */
[----:B------:R-:W-:Y:S01]  /*55180*/  STL [R1+0x1e8c], R21 ;  /* 0x001e8c1501007387 */ /* 0x000fe20000100800 */
[----:B-1----:R-:W-:-:S03]  /*55190*/  IMAD.MOV.U32 R4, RZ, RZ, R21 ;  /* 0x000000ffff047224 */ /* 0x002fc600078e0015 */
[----:B------:R-:W2:Y:S04]  /*551a0*/  LDL.LU R30, [R1+0x1e00] ;  /* 0x001e0000011e7983 */ /* 0x000ea80000300800 */
[----:B------:R-:W2:Y:S04]  /*551b0*/  LDL.LU R18, [R1+0x1df8] ;  /* 0x001df80001127983 */ /* 0x000ea80000300800 */
[----:B------:R-:W2:Y:S01]  /*551c0*/  LDL.LU R13, [R1+0x1dc0] ;  /* 0x001dc000010d7983 */ /* 0x000ea20000300800 */
[----:B------:R-:W-:-:S03]  /*551d0*/  IADD3 R17, P3, PT, R17, UR14, RZ ;  /* 0x0000000e11117c10 */ /* 0x000fc6000ff7e0ff */
[----:B------:R-:W2:Y:S01]  /*551e0*/  LDL.LU R9, [R1+0x1dc4] ;  /* 0x001dc40001097983 */ /* 0x000ea20000300800 */
[----:B------:R-:W-:-:S04]  /*551f0*/  IADD3.X R28, PT, PT, R28, UR4, RZ, P2, !PT ;  /* 0x000000041c1c7c10 */ /* 0x000fc800097fe4ff */
[----:B------:R-:W-:Y:S02]  /*55200*/  MOV R5, R28 ;  /* 0x0000001c00057202 */ /* 0x000fe40000000f00 */
[----:B------:R-:W-:-:S03]  /*55210*/  IADD3.X R20, PT, PT, R20, UR4, RZ, P3, !PT ;  /* 0x0000000414147c10 */ /* 0x000fc60009ffe4ff */
[----:B------:R1:W-:Y:S01]  /*55220*/  LDGSTS.E [R2+0x20600], desc[UR28][R4.64], P1 ;  /* 0x2060000004027fae */ /* 0x0003e200089a101c */
[----:B------:R-:W-:-:S03]  /*55230*/  IADD3 R12, P2, PT, R12, UR14, RZ ;  /* 0x0000000e0c0c7c10 */ /* 0x000fc6000ff5e0ff */
[----:B------:R-:W-:Y:S01]  /*55240*/  STL [R1+0x1e84], R17 ;  /* 0x001e841101007387 */ /* 0x000fe20000100800 */
[----:B-1----:R-:W-:Y:S01]  /*55250*/  IMAD.MOV.U32 R4, RZ, RZ, R17 ;  /* 0x000000ffff047224 */ /* 0x002fe200078e0011 */
[----:B------:R-:W-:Y:S02]  /*55260*/  MOV R5, R20 ;  /* 0x0000001400057202 */ /* 0x000fe40000000f00 */
[----:B------:R-:W-:Y:S04]  /*55270*/  STL [R1+0x1e80], R28 ;  /* 0x001e801c01007387 */ /* 0x000fe80000100800 */
[----:B------:R1:W-:Y:S04]  /*55280*/  STL [R1+0x1e4c], R12 ;  /* 0x001e4c0c01007387 */ /* 0x0003e80000100800 */
[----:B------:R1:W-:Y:S04]  /*55290*/  STL [R1+0x1e78], R20 ;  /* 0x001e781401007387 */ /* 0x0003e80000100800 */
[----:B------:R1:W-:Y:S02]  /*552a0*/  LDGSTS.E [R2+0x20680], desc[UR28][R4.64], P1 ;  /* 0x2068000004027fae */ /* 0x0003e400089a101c */
[----:B-1----:R-:W-:Y:S01]  /*552b0*/  IMAD.MOV.U32 R4, RZ, RZ, R12 ;  /* 0x000000ffff047224 */ /* 0x002fe200078e000c */
[----:B---3--:R-:W-:-:S05]  /*552c0*/  IADD3.X R16, PT, PT, R16, UR4, RZ, P2, !PT ;  /* 0x0000000410107c10 */ /* 0x008fca00097fe4ff */
[----:B------:R1:W-:Y:S04]  /*552d0*/  STL [R1+0x1e40], R16 ;  /* 0x001e401001007387 */ /* 0x0003e80000100800 */
[----:B------:R-:W3:Y:S04]  /*552e0*/  LDL.LU R12, [R1+0x1db8] ;  /* 0x001db800010c7983 */ /* 0x000ee80000300800 */
[----:B------:R-:W3:Y:S01]  /*552f0*/  LDL.LU.64 R20, [R1+0xf28] ;  /* 0x000f280001147983 */ /* 0x000ee20000300a00 */
[----:B------:R-:W-:-:S04]  /*55300*/  UISETP.GT.AND UP1, UPT, UR16, 0xa, UPT ;  /* 0x0000000a1000788c */ /* 0x000fc8000bf24270 */
[----:B------:R-:W-:-:S04]  /*55310*/  USEL UR17, URZ, 0x4, !UP1 ;  /* 0x00000004ff117887 */ /* 0x000fc8000c800000 */
[----:B------:R-:W-:Y:S02]  /*55320*/  USEL UR17, UR17, URZ, !UP0 ;  /* 0x000000ff11117287 */ /* 0x000fe4000c000000 */
[----:B------:R-:W-:Y:S01]  /*55330*/  UISETP.GT.AND UP1, UPT, UR16, 0xe, UPT ;  /* 0x0000000e1000788c */ /* 0x000fe2000bf24270 */
[----:B------:R-:W2:Y:S03]  /*55340*/  S2R R121, SR_TID.X ;  /* 0x0000000000797919 */ /* 0x000ea60000002100 */
[----:B------:R-:W-:Y:S01]  /*55350*/  ISETP.NE.U32.AND P0, PT, RZ, UR17, PT ;  /* 0x00000011ff007c0c */ /* 0x000fe2000bf05070 */
[----:B------:R-:W-:Y:S01]  /*55360*/  USEL UR12, URZ, 0x4, !UP1 ;  /* 0x00000004ff0c7887 */ /* 0x000fe2000c800000 */
[----:B------:R-:W-:-:S03]  /*55370*/  IADD3 R24, P2, PT, R24, UR14, RZ ;  /* 0x0000000e18187c10 */ /* 0x000fc6000ff5e0ff */
[----:B------:R-:W-:Y:S01]  /*55380*/  USEL UR12, UR12, URZ, !UP0 ;  /* 0x000000ff0c0c7287 */ /* 0x000fe2000c000000 */
[----:B------:R-:W-:Y:S01]  /*55390*/  MOV R5, R16 ;  /* 0x0000001000057202 */ /* 0x000fe20000000f00 */
[----:B------:R-:W-:Y:S01]  /*553a0*/  UISETP.GT.AND UP1, UPT, UR16, 0x12, UPT ;  /* 0x000000121000788c */ /* 0x000fe2000bf24270 */
[----:B-1----:R-:W3:Y:S03]  /*553b0*/  LDL.LU.64 R16, [R1+0xfb0] ;  /* 0x000fb00001107983 */ /* 0x002ee60000300a00 */
[----:B------:R-:W-:Y:S01]  /*553c0*/  ISETP.NE.U32.AND P1, PT, RZ, UR12, PT ;  /* 0x0000000cff007c0c */ /* 0x000fe2000bf25070 */
[----:B------:R-:W-:Y:S01]  /*553d0*/  USEL UR17, URZ, 0x4, !UP1 ;  /* 0x00000004ff117887 */ /* 0x000fe2000c800000 */
[----:B------:R1:W-:Y:S04]  /*553e0*/  LDGSTS.E [R2+0x20a00], desc[UR28][R4.64], P0 ;  /* 0x20a0000004027fae */ /* 0x0003e800081a101c */
[----:B------:R-:W-:Y:S01]  /*553f0*/  STL [R1+0x1e44], R24 ;  /* 0x001e441801007387 */ /* 0x000fe20000100800 */
[----:B------:R-:W-:Y:S01]  /*55400*/  USEL UR17, UR17, URZ, !UP0 ;  /* 0x000000ff11117287 */ /* 0x000fe2000c000000 */
[----:B-1----:R-:W-:Y:S01]  /*55410*/  IMAD.MOV.U32 R4, RZ, RZ, R24 ;  /* 0x000000ffff047224 */ /* 0x002fe200078e0018 */
[----:B----4-:R-:W-:-:S02]  /*55420*/  IADD3 R19, P3, PT, R19, UR14, RZ ;  /* 0x0000000e13137c10 */ /* 0x010fc4000ff7e0ff */
[----:B------:R-:W-:-:S03]  /*55430*/  IADD3 R3, P4, PT, R3, UR14, RZ ;  /* 0x0000000e03037c10 */ /* 0x000fc6000ff9e0ff */
[----:B------:R-:W-:Y:S01]  /*55440*/  STL [R1+0x1e0c], R19 ;  /* 0x001e0c1301007387 */ /* 0x000fe20000100800 */
[----:B--2---:R-:W-:Y:S02]  /*55450*/  IADD3.X R25, PT, PT, R25, UR4, RZ, P2, !PT ;  /* 0x0000000419197c10 */ /* 0x004fe400097fe4ff */
[----:B------:R-:W-:Y:S02]  /*55460*/  IADD3 R8, P5, PT, R8, UR14, RZ ;  /* 0x0000000e08087c10 */ /* 0x000fe4000ffbe0ff */
[----:B------:R-:W-:Y:S01]  /*55470*/  MOV R5, R25 ;  /* 0x0000001900057202 */ /* 0x000fe20000000f00 */
[----:B------:R1:W-:Y:S04]  /*55480*/  STL [R1+0x1e38], R25 ;  /* 0x001e381901007387 */ /* 0x0003e80000100800 */
[----:B------:R2:W-:Y:S04]  /*55490*/  STL [R1+0x1e04], R3 ;  /* 0x001e040301007387 */ /* 0x0005e80000100800 */
[----:B------:R4:W-:Y:S04]  /*554a0*/  LDGSTS.E [R2+0x20a80], desc[UR28][R4.64], P0 ;  /* 0x20a8000004027fae */ /* 0x0009e800081a101c */
[----:B------:R-:W-:Y:S01]  /*554b0*/  STL [R1+0x1dcc], R8 ;  /* 0x001dcc0801007387 */ /* 0x000fe20000100800 */
[----:B------:R-:W-:Y:S01]  /*554c0*/  IADD3.X R30, PT, PT, R30, UR4, RZ, P3, !PT ;  /* 0x000000041e1e7c10 */ /* 0x000fe20009ffe4ff */
[----:B----4-:R-:W-:Y:S01]  /*554d0*/  IMAD.MOV.U32 R4, RZ, RZ, R19 ;  /* 0x000000ffff047224 */ /* 0x010fe200078e0013 */
[----:B------:R-:W-:-:S03]  /*554e0*/  IADD3.X R18, PT, PT, R18, UR4, RZ, P4, !PT ;  /* 0x0000000412127c10 */ /* 0x000fc6000a7fe4ff */
[----:B------:R4:W-:Y:S01]  /*554f0*/  STL [R1+0x1e00], R30 ;  /* 0x001e001e01007387 */ /* 0x0009e20000100800 */
[----:B------:R-:W-:Y:S02]  /*55500*/  MOV R5, R30 ;  /* 0x0000001e00057202 */ /* 0x000fe40000000f00 */
[----:B------:R-:W-:Y:S01]  /*55510*/  IADD3.X R13, PT, PT, R13, UR4, RZ, P5, !PT ;  /* 0x000000040d0d7c10 */ /* 0x000fe2000affe4ff */
[----:B------:R-:W3:Y:S01]  /*55520*/  LDL.LU.64 R28, [R1+0xfa8] ;  /* 0x000fa800011c7983 */ /* 0x000ee20000300a00 */
[----:B------:R-:W-:-:S03]  /*55530*/  IADD3 R9, P0, PT, R9, UR14, RZ ;  /* 0x0000000e09097c10 */ /* 0x000fc6000ff1e0ff */
[----:B-1----:R-:W3:Y:S01]  /*55540*/  LDL.LU.64 R24, [R1+0xfa0] ;  /* 0x000fa00001187983 */ /* 0x002ee20000300a00 */
[----:B------:R-:W-:-:S03]  /*55550*/  ISETP.NE.U32.AND P2, PT, RZ, UR17, PT ;  /* 0x00000011ff007c0c */ /* 0x000fc6000bf45070 */
[----:B------:R-:W-:Y:S04]  /*55560*/  STL [R1+0x1df8], R18 ;  /* 0x001df81201007387 */ /* 0x000fe80000100800 */
[----:B------:R-:W3:Y:S04]  /*55570*/  LDL.LU.64 R34, [R1+0xf98] ;  /* 0x000f980001227983 */ /* 0x000ee80000300a00 */
[----:B------:R1:W-:Y:S04]  /*55580*/  LDGSTS.E [R2+0x20e00], desc[UR28][R4.64], P1 ;  /* 0x20e0000004027fae */ /* 0x0003e800089a101c */
[----:B------:R2:W-:Y:S04]  /*55590*/  STL [R1+0x1dc4], R9 ;  /* 0x001dc40901007387 */ /* 0x0005e80000100800 */
[----:B------:R-:W-:Y:S01]  /*555a0*/  STL [R1+0x1dc0], R13 ;  /* 0x001dc00d01007387 */ /* 0x000fe20000100800 */
[----:B-1----:R-:W-:Y:S01]  /*555b0*/  IMAD.MOV.U32 R4, RZ, RZ, R3 ;  /* 0x000000ffff047224 */ /* 0x002fe200078e0003 */
[----:B------:R-:W-:-:S02]  /*555c0*/  MOV R5, R18 ;  /* 0x0000001200057202 */ /* 0x000fc40000000f00 */
[----:B------:R-:W3:Y:S01]  /*555d0*/  LDL.LU.64 R32, [R1+0xf90] ;  /* 0x000f900001207983 */ /* 0x000ee20000300a00 */
[----:B--2---:R-:W-:-:S03]  /*555e0*/  LOP3.LUT R3, R121, 0x1f, RZ, 0xc0, !PT ;  /* 0x0000001f79037812 */ /* 0x004fc600078ec0ff */
[----:B------:R1:W-:Y:S04]  /*555f0*/  LDGSTS.E [R2+0x20e80], desc[UR28][R4.64], P1 ;  /* 0x20e8000004027fae */ /* 0x0003e800089a101c */
[----:B------:R-:W2:Y:S04]  /*55600*/  LDL.LU.64 R36, [R1+0xf88] ;  /* 0x000f880001247983 */ /* 0x000ea80000300a00 */
[----:B----4-:R-:W4:Y:S01]  /*55610*/  LDL.LU.64 R30, [R1+0xf80] ;  /* 0x000f8000011e7983 */ /* 0x010f220000300a00 */
[----:B-1----:R-:W-:Y:S01]  /*55620*/  IMAD.MOV.U32 R4, RZ, RZ, R8 ;  /* 0x000000ffff047224 */ /* 0x002fe200078e0008 */
[----:B------:R-:W-:-:S02]  /*55630*/  MOV R5, R13 ;  /* 0x0000000d00057202 */ /* 0x000fc40000000f00 */
[----:B------:R-:W-:-:S03]  /*55640*/  LOP3.LUT R8, R3, 0x20, RZ, 0xfc, !PT ;  /* 0x0000002003087812 */ /* 0x000fc600078efcff */
[----:B------:R1:W-:Y:S01]  /*55650*/  LDGSTS.E [R2+0x21200], desc[UR28][R4.64], P2 ;  /* 0x2120000004027fae */ /* 0x0003e200091a101c */
[----:B------:R-:W-:Y:S01]  /*55660*/  ISETP.GE.AND P1, PT, R8, UR16, PT ;  /* 0x0000001008007c0c */ /* 0x000fe2000bf26270 */
[----:B-1----:R-:W-:Y:S01]  /*55670*/  IMAD.MOV.U32 R4, RZ, RZ, R9 ;  /* 0x000000ffff047224 */ /* 0x002fe200078e0009 */
[----:B---3--:R-:W-:-:S05]  /*55680*/  IADD3.X R12, PT, PT, R12, UR4, RZ, P0, !PT ;  /* 0x000000040c0c7c10 */ /* 0x008fca00087fe4ff */
[----:B------:R-:W-:Y:S01]  /*55690*/  STL [R1+0x1db8], R12 ;  /* 0x001db80c01007387 */ /* 0x000fe20000100800 */
[----:B------:R-:W-:-:S03]  /*556a0*/  IADD3 R9, P0, PT, R20, UR15, RZ ;  /* 0x0000000f14097c10 */ /* 0x000fc6000ff1e0ff */
[----:B------:R-:W3:Y:S04]  /*556b0*/  LDL.LU.64 R40, [R1+0xf78] ;  /* 0x000f780001287983 */ /* 0x000ee80000300a00 */
[----:B------:R-:W3:Y:S01]  /*556c0*/  LDL.LU.64 R18, [R1+0xf70] ;  /* 0x000f700001127983 */ /* 0x000ee20000300a00 */
[----:B------:R-:W-:-:S03]  /*556d0*/  IADD3.X R8, PT, PT, R21, UR9, RZ, P0, !PT ;  /* 0x0000000915087c10 */ /* 0x000fc600087fe4ff */
[----:B------:R-:W-:Y:S04]  /*556e0*/  STL.64 [R1+0x2598], R10 ;  /* 0x0025980a01007387 */ /* 0x000fe80000100a00 */
[----:B------:R1:W-:Y:S04]  /*556f0*/  STL.64 [R1+0x2590], R8 ;  /* 0x0025900801007387 */ /* 0x0003e80000100a00 */
[----:B------:R-:W3:Y:S01]  /*55700*/  LDL.LU.64 R44, [R1+0xf68] ;  /* 0x000f6800012c7983 */ /* 0x000ee20000300a00 */
[----:B------:R-:W-:-:S05]  /*55710*/  MOV R5, R12 ;  /* 0x0000000c00057202 */ /* 0x000fca0000000f00 */
[----:B------:R2:W-:Y:S04]  /*55720*/  LDGSTS.E [R2+0x21280], desc[UR28][R4.64], P2 ;  /* 0x2128000004027fae */ /* 0x0005e800091a101c */
[----:B-1----:R-:W3:Y:S04]  /*55730*/  LDL.LU.64 R8, [R1+0xf60] ;  /* 0x000f600001087983 */ /* 0x002ee80000300a00 */
[----:B------:R-:W3:Y:S04]  /*55740*/  LDL.LU.64 R48, [R1+0xf58] ;  /* 0x000f580001307983 */ /* 0x000ee80000300a00 */
[----:B------:R-:W3:Y:S01]  /*55750*/  LDL.LU.64 R4, [R1+0xf50] ;  /* 0x000f500001047983 */ /* 0x000ee20000300a00 */
[----:B------:R-:W-:-:S03]  /*55760*/  IADD3 R13, P2, PT, R16, UR15, RZ ;  /* 0x0000000f100d7c10 */ /* 0x000fc6000ff5e0ff */
[----:B------:R-:W3:Y:S01]  /*55770*/  LDL.LU.64 R54, [R1+0xf48] ;  /* 0x000f480001367983 */ /* 0x000ee20000300a00 */
[----:B------:R-:W-:-:S03]  /*55780*/  IADD3.X R12, PT, PT, R17, UR9, RZ, P2, !PT ;  /* 0x00000009110c7c10 */ /* 0x000fc600097fe4ff */
[----:B------:R-:W3:Y:S04]  /*55790*/  LDL.LU.64 R52, [R1+0xf40] ;  /* 0x000f400001347983 */ /* 0x000ee80000300a00 */
[----:B------:R-:W3:Y:S04]  /*557a0*/  LDL.LU.64 R58, [R1+0xf38] ;  /* 0x000f3800013a7983 */ /* 0x000ee80000300a00 */
[----:B------:R-:W3:Y:S04]  /*557b0*/  LDL.LU.64 R56, [R1+0xf30] ;  /* 0x000f300001387983 */ /* 0x000ee80000300a00 */
[----:B------:R-:W3:Y:S01]  /*557c0*/  LDL.LU.64 R60, [R1+0xf20] ;  /* 0x000f2000013c7983 */ /* 0x000ee20000300a00 */
[----:B------:R-:W-:-:S02]  /*557d0*/  IADD3 R17, P0, PT, R28, UR15, RZ ;  /* 0x0000000f1c117c10 */ /* 0x000fc4000ff1e0ff */
[----:B------:R-:W-:Y:S02]  /*557e0*/  IADD3 R21, P2, PT, R24, UR15, RZ ;  /* 0x0000000f18157c10 */ /* 0x000fe4000ff5e0ff */
[----:B------:R-:W-:Y:S02]  /*557f0*/  IADD3.X R16, PT, PT, R29, UR9, RZ, P0, !PT ;  /* 0x000000091d107c10 */ /* 0x000fe400087fe4ff */
[----:B------:R-:W-:Y:S02]  /*55800*/  IADD3.X R20, PT, PT, R25, UR9, RZ, P2, !PT ;  /* 0x0000000919147c10 */ /* 0x000fe400097fe4ff */
[----:B------:R-:W-:-:S04]  /*55810*/  IADD3 R25, P0, PT, R34, UR15, RZ ;  /* 0x0000000f22197c10 */ /* 0x000fc8000ff1e0ff */
[----:B------:R-:W-:Y:S02]  /*55820*/  IADD3.X R24, PT, PT, R35, UR9, RZ, P0, !PT ;  /* 0x0000000923187c10 */ /* 0x000fe400087fe4ff */
[----:B------:R-:W-:-:S04]  /*55830*/  IADD3 R29, P2, PT, R32, UR15, RZ ;  /* 0x0000000f201d7c10 */ /* 0x000fc8000ff5e0ff */
[----:B------:R-:W-:Y:S02]  /*55840*/  IADD3.X R28, PT, PT, R33, UR9, RZ, P2, !PT ;  /* 0x00000009211c7c10 */ /* 0x000fe400097fe4ff */
[----:B--2---:R-:W-:Y:S02]  /*55850*/  IADD3 R33, P0, PT, R36, UR15, RZ ;  /* 0x0000000f24217c10 */ /* 0x004fe4000ff1e0ff */
[----:B----4-:R-:W-:Y:S02]  /*55860*/  IADD3 R35, P2, PT, R30, UR15, RZ ;  /* 0x0000000f1e237c10 */ /* 0x010fe4000ff5e0ff */
[----:B------:R-:W-:Y:S02]  /*55870*/  IADD3.X R32, PT, PT, R37, UR9, RZ, P0, !PT ;  /* 0x0000000925207c10 */ /* 0x000fe400087fe4ff */
[----:B------:R-:W-:Y:S02]  /*55880*/  IADD3.X R34, PT, PT, R31, UR9, RZ, P2, !PT ;  /* 0x000000091f227c10 */ /* 0x000fe400097fe4ff */
[----:B------:R-:W2:Y:S04]  /*55890*/  LDL.LU.64 R30, [R1+0xf18] ;  /* 0x000f1800011e7983 */ /* 0x000ea80000300a00 */
[----:B------:R1:W-:Y:S04]  /*558a0*/  STL.64 [R1+0x2580], R34 ;  /* 0x0025802201007387 */ /* 0x0003e80000100a00 */
[----:B------:R4:W-:Y:S01]  /*558b0*/  STL.64 [R1+0x2578], R32 ;  /* 0x0025782001007387 */ /* 0x0009e20000100a00 */
[----:B---3--:R-:W-:-:S04]  /*558c0*/  IADD3 R39, P2, PT, R18, UR15, RZ ;  /* 0x0000000f12277c10 */ /* 0x008fc8000ff5e0ff */
[----:B------:R-:W-:Y:S02]  /*558d0*/  IADD3.X R38, PT, PT, R19, UR9, RZ, P2, !PT ;  /* 0x0000000913267c10 */ /* 0x000fe400097fe4ff */
[----:B------:R-:W3:Y:S04]  /*558e0*/  LDL.LU.64 R18, [R1+0xf10] ;  /* 0x000f100001127983 */ /* 0x000ee80000300a00 */
[----:B------:R-:W3:Y:S04]  /*558f0*/  LDL.LU.64 R10, [R1+0xf08] ;  /* 0x000f0800010a7983 */ /* 0x000ee80000300a00 */
[----:B------:R-:W3:Y:S01]  /*55900*/  LDL.LU.64 R68, [R1+0xf00] ;  /* 0x000f000001447983 */ /* 0x000ee20000300a00 */
[----:B------:R-:W-:-:S04]  /*55910*/  IADD3 R43, P2, PT, R8, UR15, RZ ;  /* 0x0000000f082b7c10 */ /* 0x000fc8000ff5e0ff */
[----:B------:R-:W-:Y:S02]  /*55920*/  IADD3.X R42, PT, PT, R9, UR9, RZ, P2, !PT ;  /* 0x00000009092a7c10 */ /* 0x000fe400097fe4ff */
[----:B------:R-:W3:Y:S01]  /*55930*/  LDL.LU.64 R8, [R1+0xef8] ;  /* 0x000ef80001087983 */ /* 0x000ee20000300a00 */
[----:B------:R-:W-:-:S03]  /*55940*/  IADD3 R47, P2, PT, R4, UR15, RZ ;  /* 0x0000000f042f7c10 */ /* 0x000fc6000ff5e0ff */
[----:B------:R-:W3:Y:S01]  /*55950*/  LDL.LU.64 R72, [R1+0xef0] ;  /* 0x000ef00001487983 */ /* 0x000ee20000300a00 */
[----:B------:R-:W-:-:S03]  /*55960*/  IADD3.X R46, PT, PT, R5, UR9, RZ, P2, !PT ;  /* 0x00000009052e7c10 */ /* 0x000fc600097fe4ff */
[----:B------:R-:W3:Y:S01]  /*55970*/  LDL.LU.64 R4, [R1+0xee8] ;  /* 0x000ee80001047983 */ /* 0x000ee20000300a00 */
[----:B------:R-:W-:-:S03]  /*55980*/  IADD3 R37, P0, PT, R40, UR15, RZ ;  /* 0x0000000f28257c10 */ /* 0x000fc6000ff1e0ff */
[----:B------:R-:W3:Y:S01]  /*55990*/  LDL.LU.64 R78, [R1+0xee0] ;  /* 0x000ee000014e7983 */ /* 0x000ee20000300a00 */
[----:B------:R-:W-:Y:S02]  /*559a0*/  IADD3.X R36, PT, PT, R41, UR9, RZ, P0, !PT ;  /* 0x0000000929247c10 */ /* 0x000fe400087fe4ff */
[----:B------:R-:W-:Y:S01]  /*559b0*/  IADD3 R41, P0, PT, R44, UR15, RZ ;  /* 0x0000000f2c297c10 */ /* 0x000fe2000ff1e0ff */
[----:B------:R-:W3:Y:S03]  /*559c0*/  LDL.LU.64 R76, [R1+0xed8] ;  /* 0x000ed800014c7983 */ /* 0x000ee60000300a00 */
[----:B------:R-:W-:Y:S01]  /*559d0*/  IADD3.X R40, PT, PT, R45, UR9, RZ, P0, !PT ;  /* 0x000000092d287c10 */ /* 0x000fe200087fe4ff */
[----:B-1----:R-:W3:Y:S01]  /*559e0*/  LDL.LU.64 R34, [R1+0xed0] ;  /* 0x000ed00001227983 */ /* 0x002ee20000300a00 */
[----:B------:R-:W-:Y:S02]  /*559f0*/  IADD3 R45, P0, PT, R48, UR15, RZ ;  /* 0x0000000f302d7c10 */ /* 0x000fe4000ff1e0ff */
[----:B------:R-:W-:Y:S01]  /*55a00*/  IADD3 R51, P2, PT, R52, UR15, RZ ;  /* 0x0000000f34337c10 */ /* 0x000fe2000ff5e0ff */
[----:B----4-:R-:W4:Y:S01]  /*55a10*/  LDL.LU.64 R32, [R1+0xec8] ;  /* 0x000ec80001207983 */ /* 0x010f220000300a00 */
[----:B------:R-:W-:-:S02]  /*55a20*/  IADD3.X R44, PT, PT, R49, UR9, RZ, P0, !PT ;  /* 0x00000009312c7c10 */ /* 0x000fc400087fe4ff */
[----:B------:R-:W-:Y:S01]  /*55a30*/  IADD3 R49, P0, PT, R54, UR15, RZ ;  /* 0x0000000f36317c10 */ /* 0x000fe2000ff1e0ff */
[----:B------:R-:W4:Y:S01]  /*55a40*/  LDL.LU.64 R84, [R1+0xec0] ;  /* 0x000ec00001547983 */ /* 0x000f220000300a00 */
[----:B------:R-:W-:Y:S02]  /*55a50*/  IADD3.X R50, PT, PT, R53, UR9, RZ, P2, !PT ;  /* 0x0000000935327c10 */ /* 0x000fe400097fe4ff */
[----:B------:R-:W-:Y:S02]  /*55a60*/  IADD3.X R48, PT, PT, R55, UR9, RZ, P0, !PT ;  /* 0x0000000937307c10 */ /* 0x000fe400087fe4ff */
[----:B------:R-:W-:Y:S02]  /*55a70*/  IADD3 R53, P0, PT, R58, UR15, RZ ;  /* 0x0000000f3a357c10 */ /* 0x000fe4000ff1e0ff */
[----:B------:R-:W-:Y:S02]  /*55a80*/  IADD3 R55, P2, PT, R56, UR15, RZ ;  /* 0x0000000f38377c10 */ /* 0x000fe4000ff5e0ff */
[----:B------:R-:W-:-:S02]  /*55a90*/  IADD3.X R52, PT, PT, R59, UR9, RZ, P0, !PT ;  /* 0x000000093b347c10 */ /* 0x000fc400087fe4ff */
[----:B------:R-:W-:Y:S02]  /*55aa0*/  IADD3.X R54, PT, PT, R57, UR9, RZ, P2, !PT ;  /* 0x0000000939367c10 */ /* 0x000fe400097fe4ff */
[----:B------:R-:W-:-:S04]  /*55ab0*/  IADD3 R57, P0, PT, R60, UR15, RZ ;  /* 0x0000000f3c397c10 */ /* 0x000fc8000ff1e0ff */
[----:B------:R-:W-:Y:S02]  /*55ac0*/  IADD3.X R56, PT, PT, R61, UR9, RZ, P0, !PT ;  /* 0x000000093d387c10 */ /* 0x000fe400087fe4ff */
[----:B--2---:R-:W-:-:S04]  /*55ad0*/  IADD3 R59, P2, PT, R30, UR15, RZ ;  /* 0x0000000f1e3b7c10 */ /* 0x004fc8000ff5e0ff */
[----:B------:R-:W-:Y:S02]  /*55ae0*/  IADD3.X R58, PT, PT, R31, UR9, RZ, P2, !PT ;  /* 0x000000091f3a7c10 */ /* 0x000fe400097fe4ff */
[----:B------:R-:W2:Y:S01]  /*55af0*/  LDL.LU.64 R30, [R1+0xeb8] ;  /* 0x000eb800011e7983 */ /* 0x000ea20000300a00 */
[----:B---3--:R-:W-:-:S04]  /*55b00*/  IADD3 R61, P0, PT, R18, UR15, RZ ;  /* 0x0000000f123d7c10 */ /* 0x008fc8000ff1e0ff */
[----:B------:R-:W-:Y:S02]  /*55b10*/  IADD3.X R60, PT, PT, R19, UR9, RZ, P0, !PT ;  /* 0x00000009133c7c10 */ /* 0x000fe400087fe4ff */
[----:B------:R-:W3:Y:S01]  /*55b20*/  LDL.LU.64 R18, [R1+0xeb0] ;  /* 0x000eb00001127983 */ /* 0x000ee20000300a00 */
[----:B------:R-:W-:-:S04]  /*55b30*/  IADD3 R63, P2, PT, R10, UR15, RZ ;  /* 0x0000000f0a3f7c10 */ /* 0x000fc8000ff5e0ff */
[----:B------:R-:W-:Y:S02]  /*55b40*/  IADD3.X R62, PT, PT, R11, UR9, RZ, P2, !PT ;  /* 0x000000090b3e7c10 */ /* 0x000fe400097fe4ff */
        /* <DEDUP_REMOVED lines=9> */
[----:B------:R-:W-:Y:S02]  /*55be0*/  IADD3 R65, P0, PT, R68, UR15, RZ ;  /* 0x0000000f44417c10 */ /* 0x000fe4000ff1e0ff */
[----:B------:R-:W-:Y:S01]  /*55bf0*/  IADD3 R75, P2, PT, R76, UR15, RZ ;  /* 0x0000000f4c4b7c10 */ /* 0x000fe2000ff5e0ff */
[----:B------:R-:W3:Y:S01]  /*55c00*/  LDL.LU.64 R102, [R1+0xe88] ;  /* 0x000e880001667983 */ /* 0x000ee20000300a00 */
[----:B------:R-:W-:Y:S02]  /*55c10*/  IADD3.X R64, PT, PT, R69, UR9, RZ, P0, !PT ;  /* 0x0000000945407c10 */ /* 0x000fe400087fe4ff */
[----:B------:R-:W-:Y:S01]  /*55c20*/  IADD3 R69, P0, PT, R72, UR15, RZ ;  /* 0x0000000f48457c10 */ /* 0x000fe2000ff1e0ff */
[----:B------:R-:W3:Y:S03]  /*55c30*/  LDL.LU.64 R100, [R1+0xe80] ;  /* 0x000e800001647983 */ /* 0x000ee60000300a00 */
[----:B------:R-:W-:-:S02]  /*55c40*/  IADD3.X R68, PT, PT, R73, UR9, RZ, P0, !PT ;  /* 0x0000000949447c10 */ /* 0x000fc400087fe4ff */
[----:B------:R-:W-:Y:S02]  /*55c50*/  IADD3 R73, P0, PT, R78, UR15, RZ ;  /* 0x0000000f4e497c10 */ /* 0x000fe4000ff1e0ff */
[----:B------:R-:W-:Y:S02]  /*55c60*/  IADD3.X R74, PT, PT, R77, UR9, RZ, P2, !PT ;  /* 0x000000094d4a7c10 */ /* 0x000fe400097fe4ff */
[----:B------:R-:W-:Y:S02]  /*55c70*/  IADD3.X R72, PT, PT, R79, UR9, RZ, P0, !PT ;  /* 0x000000094f487c10 */ /* 0x000fe400087fe4ff */
[----:B------:R-:W-:Y:S02]  /*55c80*/  IADD3 R77, P0, PT, R34, UR15, RZ ;  /* 0x0000000f224d7c10 */ /* 0x000fe4000ff1e0ff */
[----:B----4-:R-:W-:Y:S02]  /*55c90*/  IADD3 R79, P2, PT, R32, UR15, RZ ;  /* 0x0000000f204f7c10 */ /* 0x010fe4000ff5e0ff */
[----:B------:R-:W-:-:S02]  /*55ca0*/  IADD3.X R76, PT, PT, R35, UR9, RZ, P0, !PT ;  /* 0x00000009234c7c10 */ /* 0x000fc400087fe4ff */
[----:B------:R-:W-:Y:S01]  /*55cb0*/  IADD3.X R78, PT, PT, R33, UR9, RZ, P2, !PT ;  /* 0x00000009214e7c10 */ /* 0x000fe200097fe4ff */
[----:B------:R-:W4:Y:S04]  /*55cc0*/  LDL.LU.64 R34, [R1+0xe78] ;  /* 0x000e780001227983 */ /* 0x000f280000300a00 */
[----:B------:R-:W4:Y:S01]  /*55cd0*/  LDL.LU.64 R32, [R1+0xe70] ;  /* 0x000e700001207983 */ /* 0x000f220000300a00 */
[----:B------:R-:W-:-:S03]  /*55ce0*/  IADD3 R81, P0, PT, R84, UR15, RZ ;  /* 0x0000000f54517c10 */ /* 0x000fc6000ff1e0ff */
[----:B------:R-:W4:Y:S01]  /*55cf0*/  LDL.LU.64 R108, [R1+0xe68] ;  /* 0x000e6800016c7983 */ /* 0x000f220000300a00 */
        /* <DEDUP_REMOVED lines=28> */
[----:B----4-:R-:W-:Y:S02]  /*55ec0*/  IADD3 R101, P0, PT, R34, UR15, RZ ;  /* 0x0000000f22657c10 */ /* 0x010fe4000ff1e0ff */
[----:B------:R-:W-:Y:S02]  /*55ed0*/  IADD3 R103, P2, PT, R32, UR15, RZ ;  /* 0x0000000f20677c10 */ /* 0x000fe4000ff5e0ff */
        /* <DEDUP_REMOVED lines=24> */
[----:B------:R-:W-:-:S04]  /*56060*/  IADD3 R113, P0, PT, R116, UR15, RZ ;  /* 0x0000000f74717c10 */ /* 0x000fc8000ff1e0ff */
[----:B------:R-:W-:Y:S02]  /*56070*/  IADD3.X R112, PT, PT, R117, UR9, RZ, P0, !PT ;  /* 0x0000000975707c10 */ /* 0x000fe400087fe4ff */
[----:B------:R-:W-:-:S04]  /*56080*/  IADD3 R117, P0, PT, R120, UR15, RZ ;  /* 0x0000000f78757c10 */ /* 0x000fc8000ff1e0ff */
[----:B------:R-:W-:Y:S02]  /*56090*/  IADD3.X R116, PT, PT, R121, UR9, RZ, P0, !PT ;  /* 0x0000000979747c10 */ /* 0x000fe400087fe4ff */
[----:B------:R-:W-:Y:S02]  /*560a0*/  IADD3 R121, P0, PT, R132, UR15, RZ ;  /* 0x0000000f84797c10 */ /* 0x000fe4000ff1e0ff */
[----:B------:R-:W-:Y:S02]  /*560b0*/  IADD3 R123, P2, PT, R130, UR15, RZ ;  /* 0x0000000f827b7c10 */ /* 0x000fe4000ff5e0ff */
[----:B------:R-:W-:Y:S02]  /*560c0*/  IADD3.X R120, PT, PT, R133, UR9, RZ, P0, !PT ;  /* 0x0000000985787c10 */ /* 0x000fe400087fe4ff */
[----:B------:R-:W3:Y:S01]  /*560d0*/  LDL.LU.64 R132, [R1+0xdc0] ;  /* 0x000dc00001847983 */ /* 0x000ee20000300a00 */
[----:B------:R-:W-:-:S03]  /*560e0*/  IADD3.X R122, PT, PT, R131, UR9, RZ, P2, !PT ;  /* 0x00000009837a7c10 */ /* 0x000fc600097fe4ff */
[----:B------:R-:W3:Y:S01]  /*560f0*/  LDL.LU.64 R130, [R1+0xdb8] ;  /* 0x000db80001827983 */ /* 0x000ee20000300a00 */
[----:B----4-:R-:W-:Y:S02]  /*56100*/  IADD3 R153, P0, PT, R34, UR15, RZ ;  /* 0x0000000f22997c10 */ /* 0x010fe4000ff1e0ff */
[----:B------:R-:W-:Y:S02]  /*56110*/  IADD3 R155, P2, PT, R32, UR15, RZ ;  /* 0x0000000f209b7c10 */ /* 0x000fe4000ff5e0ff */
[----:B------:R-:W-:Y:S02]  /*56120*/  IADD3.X R152, PT, PT, R35, UR9, RZ, P0, !PT ;  /* 0x0000000923987c10 */ /* 0x000fe400087fe4ff */
[----:B------:R-:W-:Y:S01]  /*56130*/  IADD3.X R154, PT, PT, R33, UR9, RZ, P2, !PT ;  /* 0x00000009219a7c10 */ /* 0x000fe200097fe4ff */
[----:B------:R-:W4:Y:S01]  /*56140*/  LDL.LU.64 R34, [R1+0xdb0] ;  /* 0x000db00001227983 */ /* 0x000f220000300a00 */
[----:B------:R-:W-:-:S03]  /*56150*/  IADD3 R233, P0, PT, R126, UR15, RZ ;  /* 0x0000000f7ee97c10 */ /* 0x000fc6000ff1e0ff */
[----:B------:R-:W4:Y:S01]  /*56160*/  LDL.LU.64 R32, [R1+0xda8] ;  /* 0x000da80001207983 */ /* 0x000f220000300a00 */
[----:B------:R-:W-:-:S03]  /*56170*/  IADD3.X R232, PT, PT, R127, UR9, RZ, P0, !PT ;  /* 0x000000097fe87c10 */ /* 0x000fc600087fe4ff */
[----:B------:R-:W4:Y:S01]  /*56180*/  LDL.LU.64 R126, [R1+0xda0] ;  /* 0x000da000017e7983 */ /* 0x000f220000300a00 */
        /* <DEDUP_REMOVED lines=8> */
[----:B------:R-:W-:Y:S01]  /*56210*/  IADD3 R134, P0, PT, R124, UR15, RZ ;  /* 0x0000000f7c867c10 */ /* 0x000fe2000ff1e0ff */
[----:B------:R-:W3:Y:S03]  /*56220*/  LDL.LU.64 R10, [R1+0xd88] ;  /* 0x000d8800010a7983 */ /* 0x000ee60000300a00 */
[----:B------:R-:W-:Y:S01]  /*56230*/  IADD3.X R135, PT, PT, R125, UR9, RZ, P0, !PT ;  /* 0x000000097d877c10 */ /* 0x000fe200087fe4ff */
[----:B------:R1:W-:Y:S01]  /*56240*/  STL [R1+0x84], R134 ;  /* 0x0000848601007387 */ /* 0x0003e20000100800 */
[----:B------:R-:W-:-:S05]  /*56250*/  IADD3 R136, P2, PT, R8, UR15, RZ ;  /* 0x0000000f08887c10 */ /* 0x000fca000ff5e0ff */
[----:B------:R1:W-:Y:S02]  /*56260*/  STL [R1+0x8c], R136 ;  /* 0x00008c8801007387 */ /* 0x0003e40000100800 */
[----:B-1----:R-:W-:Y:S02]  /*56270*/  IADD3.X R134, PT, PT, R9, UR9, RZ, P2, !PT ;  /* 0x0000000909867c10 */ /* 0x002fe400097fe4ff */
[----:B------:R-:W3:Y:S04]  /*56280*/  LDL.LU.64 R124, [R1+0xd80] ;  /* 0x000d8000017c7983 */ /* 0x000ee80000300a00 */
[----:B------:R-:W-:Y:S04]  /*56290*/  STL [R1+0x80], R135 ;  /* 0x0000808701007387 */ /* 0x000fe80000100800 */
[----:B------:R-:W3:Y:S01]  /*562a0*/  LDL.LU.64 R8, [R1+0xd78] ;  /* 0x000d780001087983 */ /* 0x000ee20000300a00 */
[----:B------:R-:W-:-:S03]  /*562b0*/  IADD3 R136, P2, PT, R4, UR15, RZ ;  /* 0x0000000f04887c10 */ /* 0x000fc6000ff5e0ff */
[----:B------:R1:W-:Y:S02]  /*562c0*/  STL [R1+0x88], R134 ;  /* 0x0000888601007387 */ /* 0x0003e40000100800 */
[----:B-1----:R-:W-:-:S04]  /*562d0*/  IADD3 R134, P0, PT, R128, UR15, RZ ;  /* 0x0000000f80867c10 */ /* 0x002fc8000ff1e0ff */
[----:B------:R-:W-:Y:S01]  /*562e0*/  IADD3.X R135, PT, PT, R129, UR9, RZ, P0, !PT ;  /* 0x0000000981877c10 */ /* 0x000fe200087fe4ff */
[----:B------:R1:W-:Y:S04]  /*562f0*/  STL [R1+0x94], R134 ;  /* 0x0000948601007387 */ /* 0x0003e80000100800 */
[----:B------:R4:W-:Y:S04]  /*56300*/  STL [R1+0x9c], R136 ;  /* 0x00009c8801007387 */ /* 0x0009e80000100800 */
[----:B------:R-:W3:Y:S01]  /*56310*/  LDL.LU.64 R128, [R1+0xd70] ;  /* 0x000d700001807983 */ /* 0x000ee20000300a00 */
[----:B-1----:R-:W-:-:S03]  /*56320*/  IADD3.X R134, PT, PT, R5, UR9, RZ, P2, !PT ;  /* 0x0000000905867c10 */ /* 0x002fc600097fe4ff */
[----:B------:R-:W-:Y:S04]  /*56330*/  STL [R1+0x90], R135 ;  /* 0x0000908701007387 */ /* 0x000fe80000100800 */
[----:B------:R-:W3:Y:S01]  /*56340*/  LDL.LU.64 R4, [R1+0xd68] ;  /* 0x000d680001047983 */ /* 0x000ee20000300a00 */
[----:B----4-:R-:W-:-:S03]  /*56350*/  IADD3 R136, P2, PT, R130, UR15, RZ ;  /* 0x0000000f82887c10 */ /* 0x010fc6000ff5e0ff */
[----:B------:R1:W-:Y:S02]  /*56360*/  STL [R1+0x98], R134 ;  /* 0x0000988601007387 */ /* 0x0003e40000100800 */
[----:B-1----:R-:W-:-:S04]  /*56370*/  IADD3 R134, P0, PT, R132, UR15, RZ ;  /* 0x0000000f84867c10 */ /* 0x002fc8000ff1e0ff */
[----:B------:R-:W-:Y:S01]  /*56380*/  IADD3.X R135, PT, PT, R133, UR9, RZ, P0, !PT ;  /* 0x0000000985877c10 */ /* 0x000fe200087fe4ff */
[----:B------:R1:W-:Y:S04]  /*56390*/  STL [R1+0xa4], R134 ;  /* 0x0000a48601007387 */ /* 0x0003e80000100800 */
[----:B------:R-:W-:Y:S04]  /*563a0*/  STL [R1+0xac], R136 ;  /* 0x0000ac8801007387 */ /* 0x000fe80000100800 */
[----:B------:R-:W4:Y:S01]  /*563b0*/  LDL.LU.64 R132, [R1+0xd60] ;  /* 0x000d600001847983 */ /* 0x000f220000300a00 */
[----:B-1----:R-:W-:-:S03]  /*563c0*/  IADD3.X R134, PT, PT, R131, UR9, RZ, P2, !PT ;  /* 0x0000000983867c10 */ /* 0x002fc600097fe4ff */
[----:B------:R1:W-:Y:S04]  /*563d0*/  STL [R1+0xa0], R135 ;  /* 0x0000a08701007387 */ /* 0x0003e80000100800 */
[----:B------:R-:W4:Y:S04]  /*563e0*/  LDL.LU.64 R130, [R1+0xd58] ;  /* 0x000d580001827983 */ /* 0x000f280000300a00 */
[----:B------:R1:W-:Y:S02]  /*563f0*/  STL [R1+0xa8], R134 ;  /* 0x0000a88601007387 */ /* 0x0003e40000100800 */
[----:B-1----:R-:W-:-:S04]  /*56400*/  IADD3 R135, P0, PT, R34, UR15, RZ ;  /* 0x0000000f22877c10 */ /* 0x002fc8000ff1e0ff */
[----:B------:R-:W-:Y:S02]  /*56410*/  IADD3.X R34, PT, PT, R35, UR9, RZ, P0, !PT ;  /* 0x0000000923227c10 */ /* 0x000fe400087fe4ff */
[----:B------:R-:W-:Y:S01]  /*56420*/  IADD3 R134, P2, PT, R32, UR15, RZ ;  /* 0x0000000f20867c10 */ /* 0x000fe2000ff5e0ff */
[----:B------:R-:W-:Y:S01]  /*56430*/  STL [R1+0xb4], R135 ;  /* 0x0000b48701007387 */ /* 0x000fe20000100800 */
[----:B------:R-:W-:Y:S02]  /*56440*/  IADD3 R32, P0, PT, R126, UR15, RZ ;  /* 0x0000000f7e207c10 */ /* 0x000fe4000ff1e0ff */
[----:B------:R-:W-:Y:S01]  /*56450*/  IADD3.X R33, PT, PT, R33, UR9, RZ, P2, !PT ;  /* 0x0000000921217c10 */ /* 0x000fe200097fe4ff */
[----:B------:R-:W-:Y:S04]  /*56460*/  STL [R1+0xbc], R134 ;  /* 0x0000bc8601007387 */ /* 0x000fe80000100800 */
[----:B------:R1:W-:Y:S04]  /*56470*/  STL [R1+0xb0], R34 ;  /* 0x0000b02201007387 */ /* 0x0003e80000100800 */
[----:B------:R-:W-:Y:S01]  /*56480*/  STL [R1+0xb8], R33 ;  /* 0x0000b82101007387 */ /* 0x000fe20000100800 */
[----:B------:R-:W-:-:S03]  /*56490*/  IADD3.X R126, PT, PT, R127, UR9, RZ, P0, !PT ;  /* 0x000000097f7e7c10 */ /* 0x000fc600087fe4ff */
[----:B-1----:R-:W4:Y:S04]  /*564a0*/  LDL.LU.64 R34, [R1+0xd50] ;  /* 0x000d500001227983 */ /* 0x002f280000300a00 */
[----:B------:R1:W-:Y:S04]  /*564b0*/  STL [R1+0xc4], R32 ;  /* 0x0000c42001007387 */ /* 0x0003e80000100800 */
[----:B-1----:R-:W4:Y:S01]  /*564c0*/  LDL.LU.64 R32, [R1+0xd48] ;  /* 0x000d480001207983 */ /* 0x002f220000300a00 */
[----:B--2---:R-:W-:-:S04]  /*564d0*/  IADD3 R134, P2, PT, R30, UR15, RZ ;  /* 0x0000000f1e867c10 */ /* 0x004fc8000ff5e0ff */
[----:B------:R-:W-:Y:S01]  /*564e0*/  IADD3.X R31, PT, PT, R31, UR9, RZ, P2, !PT ;  /* 0x000000091f1f7c10 */ /* 0x000fe200097fe4ff */
[----:B------:R-:W-:Y:S04]  /*564f0*/  STL [R1+0xcc], R134 ;  /* 0x0000cc8601007387 */ /* 0x000fe80000100800 */
[----:B------:R1:W-:Y:S04]  /*56500*/  STL [R1+0xc0], R126 ;  /* 0x0000c07e01007387 */ /* 0x0003e80000100800 */
[----:B------:R-:W-:Y:S04]  /*56510*/  STL [R1+0xc8], R31 ;  /* 0x0000c81f01007387 */ /* 0x000fe80000100800 */
[----:B-1----:R-:W2:Y:S01]  /*56520*/  LDL.LU.64 R126, [R1+0xd40] ;  /* 0x000d4000017e7983 */ /* 0x002ea20000300a00 */
[----:B---3--:R-:W-:-:S05]  /*56530*/  IADD3 R30, P0, PT, R18, UR15, RZ ;  /* 0x0000000f121e7c10 */ /* 0x008fca000ff1e0ff */
[----:B------:R1:W-:Y:S01]  /*56540*/  STL [R1+0xd4], R30 ;  /* 0x0000d41e01007387 */ /* 0x0003e20000100800 */
[----:B------:R-:W-:Y:S02]  /*56550*/  IADD3 R134, P2, PT, R10, UR15, RZ ;  /* 0x0000000f0a867c10 */ /* 0x000fe4000ff5e0ff */
[----:B------:R-:W-:Y:S01]  /*56560*/  IADD3.X R18, PT, PT, R19, UR9, RZ, P0, !PT ;  /* 0x0000000913127c10 */ /* 0x000fe200087fe4ff */
[----:B-1----:R-:W3:Y:S01]  /*56570*/  LDL.LU.64 R30, [R1+0xd38] ;  /* 0x000d3800011e7983 */ /* 0x002ee20000300a00 */
[----:B------:R-:W-:-:S03]  /*56580*/  IADD3.X R11, PT, PT, R11, UR9, RZ, P2, !PT ;  /* 0x000000090b0b7c10 */ /* 0x000fc600097fe4ff */
[----:B------:R-:W-:Y:S04]  /*56590*/  STL [R1+0xdc], R134 ;  /* 0x0000dc8601007387 */ /* 0x000fe80000100800 */
[----:B------:R1:W-:Y:S01]  /*565a0*/  STL [R1+0xd0], R18 ;  /* 0x0000d01201007387 */ /* 0x0003e20000100800 */
[----:B------:R-:W-:-:S03]  /*565b0*/  IADD3 R10, P0, PT, R124, UR15, RZ ;  /* 0x0000000f7c0a7c10 */ /* 0x000fc6000ff1e0ff */
[----:B------:R-:W-:Y:S04]  /*565c0*/  STL [R1+0xd8], R11 ;  /* 0x0000d80b01007387 */ /* 0x000fe80000100800 */
[----:B-1----:R-:W3:Y:S01]  /*565d0*/  LDL.LU.64 R18, [R1+0xd30] ;  /* 0x000d300001127983 */ /* 0x002ee20000300a00 */
[----:B------:R-:W-:-:S03]  /*565e0*/  IADD3 R134, P2, PT, R8, UR15, RZ ;  /* 0x0000000f08867c10 */ /* 0x000fc6000ff5e0ff */
[----:B------:R1:W-:Y:S01]  /*565f0*/  STL [R1+0x224], R10 ;  /* 0x0002240a01007387 */ /* 0x0003e20000100800 */
[----:B------:R-:W-:Y:S02]  /*56600*/  IADD3.X R124, PT, PT, R125, UR9, RZ, P0, !PT ;  /* 0x000000097d7c7c10 */ /* 0x000fe400087fe4ff */
[----:B------:R-:W-:Y:S01]  /*56610*/  IADD3.X R9, PT, PT, R9, UR9, RZ, P2, !PT ;  /* 0x0000000909097c10 */ /* 0x000fe200097fe4ff */
[----:B-1----:R-:W3:Y:S04]  /*56620*/  LDL.LU.64 R10, [R1+0xd28] ;  /* 0x000d2800010a7983 */ /* 0x002ee80000300a00 */
[----:B------:R-:W-:Y:S04]  /*56630*/  STL [R1+0x22c], R134 ;  /* 0x00022c8601007387 */ /* 0x000fe80000100800 */
[----:B------:R1:W-:Y:S01]  /*56640*/  STL [R1+0x220], R124 ;  /* 0x0002207c01007387 */ /* 0x0003e20000100800 */
[----:B------:R-:W-:-:S03]  /*56650*/  IADD3 R8, P0, PT, R128, UR15, RZ ;  /* 0x0000000f80087c10 */ /* 0x000fc6000ff1e0ff */
[----:B------:R-:W-:Y:S04]  /*56660*/  STL [R1+0x228], R9 ;  /* 0x0002280901007387 */ /* 0x000fe80000100800 */
[----:B-1----:R-:W3:Y:S04]  /*56670*/  LDL.LU.64 R124, [R1+0xd20] ;  /* 0x000d2000017c7983 */ /* 0x002ee80000300a00 */
[----:B------:R1:W-:Y:S04]  /*56680*/  STL [R1+0x314], R8 ;  /* 0x0003140801007387 */ /* 0x0003e80000100800 */
[----:B-1----:R-:W3:Y:S01]  /*56690*/  LDL.LU.64 R8, [R1+0xd18] ;  /* 0x000d180001087983 */ /* 0x002ee20000300a00 */
[----:B------:R-:W-:-:S02]  /*566a0*/  IADD3 R134, P2, PT, R4, UR15, RZ ;  /* 0x0000000f04867c10 */ /* 0x000fc4000ff5e0ff */
[----:B------:R-:W-:Y:S02]  /*566b0*/  IADD3.X R128, PT, PT, R129, UR9, RZ, P0, !PT ;  /* 0x0000000981807c10 */ /* 0x000fe400087fe4ff */
[----:B------:R-:W-:Y:S01]  /*566c0*/  IADD3.X R5, PT, PT, R5, UR9, RZ, P2, !PT ;  /* 0x0000000905057c10 */ /* 0x000fe200097fe4ff */
[----:B------:R-:W-:Y:S04]  /*566d0*/  STL [R1+0x31c], R134 ;  /* 0x00031c8601007387 */ /* 0x000fe80000100800 */
[----:B------:R1:W-:Y:S01]  /*566e0*/  STL [R1+0x310], R128 ;  /* 0x0003108001007387 */ /* 0x0003e20000100800 */
[----:B----4-:R-:W-:-:S03]  /*566f0*/  IADD3 R4, P0, PT, R132, UR15, RZ ;  /* 0x0000000f84047c10 */ /* 0x010fc6000ff1e0ff */
[----:B------:R-:W-:Y:S04]  /*56700*/  STL [R1+0x318], R5 ;  /* 0x0003180501007387 */ /* 0x000fe80000100800 */
[----:B-1----:R-:W4:Y:S01]  /*56710*/  LDL.LU.64 R128, [R1+0xd10] ;  /* 0x000d100001807983 */ /* 0x002f220000300a00 */
[----:B------:R-:W-:-:S03]  /*56720*/  IADD3 R134, P2, PT, R130, UR15, RZ ;  /* 0x0000000f82867c10 */ /* 0x000fc6000ff5e0ff */
[----:B------:R1:W-:Y:S01]  /*56730*/  STL [R1+0x390], R4 ;  /* 0x0003900401007387 */ /* 0x0003e20000100800 */
[----:B------:R-:W-:-:S03]  /*56740*/  IADD3.X R135, PT, PT, R133, UR9, RZ, P0, !PT ;  /* 0x0000000985877c10 */ /* 0x000fc600087fe4ff */
[----:B-1----:R-:W4:Y:S04]  /*56750*/  LDL.LU.64 R4, [R1+0xd08] ;  /* 0x000d080001047983 */ /* 0x002f280000300a00 */
[----:B------:R1:W-:Y:S04]  /*56760*/  STL [R1+0x394], R134 ;  /* 0x0003948601007387 */ /* 0x0003e80000100800 */
[----:B------:R-:W4:Y:S01]  /*56770*/  LDL.LU.64 R132, [R1+0xd00] ;  /* 0x000d000001847983 */ /* 0x000f220000300a00 */
[----:B-1----:R-:W-:-:S03]  /*56780*/  IADD3.X R134, PT, PT, R131, UR9, RZ, P2, !PT ;  /* 0x0000000983867c10 */ /* 0x002fc600097fe4ff */
[----:B------:R-:W-:Y:S04]  /*56790*/  STL [R1+0x320], R135 ;  /* 0x0003208701007387 */ /* 0x000fe80000100800 */
[----:B------:R-:W4:Y:S04]  /*567a0*/  LDL.LU.64 R130, [R1+0xcf8] ;  /* 0x000cf80001827983 */ /* 0x000f280000300a00 */
[----:B------:R1:W-:Y:S02]  /*567b0*/  STL [R1+0x324], R134 ;  /* 0x0003248601007387 */ /* 0x0003e40000100800 */
[----:B-1----:R-:W-:-:S02]  /*567c0*/  IADD3 R134, P0, PT, R34, UR15, RZ ;  /* 0x0000000f22867c10 */ /* 0x002fc4000ff1e0ff */
[----:B------:R-:W-:Y:S02]  /*567d0*/  IADD3 R136, P2, PT, R32, UR15, RZ ;  /* 0x0000000f20887c10 */ /* 0x000fe4000ff5e0ff */
[----:B------:R-:W-:Y:S01]  /*567e0*/  IADD3.X R135, PT, PT, R35, UR9, RZ, P0, !PT ;  /* 0x0000000923877c10 */ /* 0x000fe200087fe4ff */
[----:B------:R1:W-:Y:S04]  /*567f0*/  STL [R1+0x398], R134 ;  /* 0x0003988601007387 */ /* 0x0003e80000100800 */
[----:B------:R-:W-:Y:S04]  /*56800*/  STL [R1+0x39c], R136 ;  /* 0x00039c8801007387 */ /* 0x000fe80000100800 */
[----:B------:R-:W4:Y:S01]  /*56810*/  LDL.LU.64 R34, [R1+0xcf0] ;  /* 0x000cf00001227983 */ /* 0x000f220000300a00 */
[----:B-1----:R-:W-:-:S03]  /*56820*/  IADD3.X R134, PT, PT, R33, UR9, RZ, P2, !PT ;  /* 0x0000000921867c10 */ /* 0x002fc600097fe4ff */
[----:B------:R-:W-:Y:S04]  /*56830*/  STL [R1+0x328], R135 ;  /* 0x0003288701007387 */ /* 0x000fe80000100800 */
[----:B------:R-:W4:Y:S04]  /*56840*/  LDL.LU.64 R32, [R1+0xce8] ;  /* 0x000ce80001207983 */ /* 0x000f280000300a00 */
[----:B------:R2:W-:Y:S02]  /*56850*/  STL [R1+0x32c], R134 ;  /* 0x00032c8601007387 */ /* 0x0005e40000100800 */
[----:B--2---:R-:W-:-:S04]  /*56860*/  IADD3 R134, P0, PT, R126, UR15, RZ ;  /* 0x0000000f7e867c10 */ /* 0x004fc8000ff1e0ff */
[----:B------:R-:W-:Y:S01]  /*56870*/  IADD3.X R135, PT, PT, R127, UR9, RZ, P0, !PT ;  /* 0x000000097f877c10 */ /* 0x000fe200087fe4ff */
[----:B------:R1:W-:Y:S01]  /*56880*/  STL [R1+0x3b0], R134 ;  /* 0x0003b08601007387 */ /* 0x0003e20000100800 */
[----:B---3--:R-:W-:-:S04]  /*56890*/  IADD3 R136, P2, PT, R30, UR15, RZ ;  /* 0x0000000f1e887c10 */ /* 0x008fc8000ff5e0ff */
[----:B-1----:R-:W-:Y:S01]  /*568a0*/  IADD3.X R134, PT, PT, R31, UR9, RZ, P2, !PT ;  /* 0x000000091f867c10 */ /* 0x002fe200097fe4ff */
[----:B------:R-:W-:Y:S04]  /*568b0*/  STL [R1+0x3b4], R136 ;  /* 0x0003b48801007387 */ /* 0x000fe80000100800 */
[----:B------:R-:W2:Y:S04]  /*568c0*/  LDL.LU.64 R126, [R1+0xce0] ;  /* 0x000ce000017e7983 */ /* 0x000ea80000300a00 */
[----:B------:R-:W-:Y:S04]  /*568d0*/  STL [R1+0x340], R135 ;  /* 0x0003408701007387 */ /* 0x000fe80000100800 */
[----:B------:R-:W3:Y:S04]  /*568e0*/  LDL.LU.64 R30, [R1+0xcd8] ;  /* 0x000cd800011e7983 */ /* 0x000ee80000300a00 */
[----:B------:R1:W-:Y:S02]  /*568f0*/  STL [R1+0x344], R134 ;  /* 0x0003448601007387 */ /* 0x0003e40000100800 */
[----:B-1----:R-:W-:-:S02]  /*56900*/  IADD3 R134, P0, PT, R18, UR15, RZ ;  /* 0x0000000f12867c10 */ /* 0x002fc4000ff1e0ff */
[----:B------:R-:W-:Y:S02]  /*56910*/  IADD3 R136, P2, PT, R10, UR15, RZ ;  /* 0x0000000f0a887c10 */ /* 0x000fe4000ff5e0ff */
[----:B------:R-:W-:Y:S01]  /*56920*/  IADD3.X R135, PT, PT, R19, UR9, RZ, P0, !PT ;  /* 0x0000000913877c10 */ /* 0x000fe200087fe4ff */
[----:B------:R1:W-:Y:S04]  /*56930*/  STL [R1+0x3b8], R134 ;  /* 0x0003b88601007387 */ /* 0x0003e80000100800 */
[----:B------:R1:W-:Y:S04]  /*56940*/  STL [R1+0x3bc], R136 ;  /* 0x0003bc8801007387 */ /* 0x0003e80000100800 */
[----:B------:R-:W3:Y:S01]  /*56950*/  LDL.LU.64 R18, [R1+0xcd0] ;  /* 0x000cd00001127983 */ /* 0x000ee20000300a00 */
[----:B-1----:R-:W-:-:S03]  /*56960*/  IADD3.X R134, PT, PT, R11, UR9, RZ, P2, !PT ;  /* 0x000000090b867c10 */ /* 0x002fc600097fe4ff */
[----:B------:R-:W-:Y:S04]  /*56970*/  STL [R1+0x348], R135 ;  /* 0x0003488701007387 */ /* 0x000fe80000100800 */
[----:B------:R-:W3:Y:S04]  /*56980*/  LDL.LU.64 R10, [R1+0xcc8] ;  /* 0x000cc800010a7983 */ /* 0x000ee80000300a00 */
[----:B------:R1:W-:Y:S01]  /*56990*/  STL [R1+0x34c], R134 ;  /* 0x00034c8601007387 */ /* 0x0003e20000100800 */
[----:B------:R-:W-:Y:S02]  /*569a0*/  IADD3 R136, P2, PT, R8, UR15, RZ ;  /* 0x0000000f08887c10 */ /* 0x000fe4000ff5e0ff */
[----:B-1----:R-:W-:-:S04]  /*569b0*/  IADD3 R134, P0, PT, R124, UR15, RZ ;  /* 0x0000000f7c867c10 */ /* 0x002fc8000ff1e0ff */
[----:B------:R-:W-:Y:S01]  /*569c0*/  IADD3.X R135, PT, PT, R125, UR9, RZ, P0, !PT ;  /* 0x000000097d877c10 */ /* 0x000fe200087fe4ff */
[----:B------:R1:W-:Y:S04]  /*569d0*/  STL [R1+0x3c0], R134 ;  /* 0x0003c08601007387 */ /* 0x0003e80000100800 */
[----:B------:R-:W-:Y:S04]  /*569e0*/  STL [R1+0x3c4], R136 ;  /* 0x0003c48801007387 */ /* 0x000fe80000100800 */
[----:B------:R-:W3:Y:S01]  /*569f0*/  LDL.LU.64 R124, [R1+0xcc0] ;  /* 0x000cc000017c7983 */ /* 0x000ee20000300a00 */
[----:B-1----:R-:W-:-:S03]  /*56a00*/  IADD3.X R134, PT, PT, R9, UR9, RZ, P2, !PT ;  /* 0x0000000909867c10 */ /* 0x002fc600097fe4ff */
[----:B------:R4:W-:Y:S04]  /*56a10*/  STL [R1+0x350], R135 ;  /* 0x0003508701007387 */ /* 0x0009e80000100800 */
[----:B------:R-:W3:Y:S04]  /*56a20*/  LDL.LU.64 R8, [R1+0xcb8] ;  /* 0x000cb80001087983 */ /* 0x000ee80000300a00 */
[----:B------:R1:W-:Y:S01]  /*56a30*/  STL [R1+0x354], R134 ;  /* 0x0003548601007387 */ /* 0x0003e20000100800 */
[----:B----4-:R-:W-:-:S04]  /*56a40*/  IADD3 R135, P0, PT, R128, UR15, RZ ;  /* 0x0000000f80877c10 */ /* 0x010fc8000ff1e0ff */
[----:B------:R-:W-:Y:S02]  /*56a50*/  IADD3.X R128, PT, PT, R129, UR9, RZ, P0, !PT ;  /* 0x0000000981807c10 */ /* 0x000fe400087fe4ff */
[----:B-1----:R-:W-:Y:S01]  /*56a60*/  IADD3 R134, P2, PT, R4, UR15, RZ ;  /* 0x0000000f04867c10 */ /* 0x002fe2000ff5e0ff */
[----:B------:R-:W-:Y:S03]  /*56a70*/  STL [R1+0x3c8], R135 ;  /* 0x0003c88701007387 */ /* 0x000fe60000100800 */
[----:B------:R-:W-:Y:S01]  /*56a80*/  IADD3.X R5, PT, PT, R5, UR9, RZ, P2, !PT ;  /* 0x0000000905057c10 */ /* 0x000fe200097fe4ff */
[----:B------:R1:W-:Y:S01]  /*56a90*/  STL [R1+0x3cc], R134 ;  /* 0x0003cc8601007387 */ /* 0x0003e20000100800 */
[----:B------:R-:W-:-:S03]  /*56aa0*/  IADD3 R4, P0, PT, R132, UR15, RZ ;  /* 0x0000000f84047c10 */ /* 0x000fc6000ff1e0ff */
[----:B------:R4:W-:Y:S01]  /*56ab0*/  STL [R1+0x358], R128 ;  /* 0x0003588001007387 */ /* 0x0009e20000100800 */
[----:B------:R-:W-:-:S03]  /*56ac0*/  IADD3.X R133, PT, PT, R133, UR9, RZ, P0, !PT ;  /* 0x0000000985857c10 */ /* 0x000fc600087fe4ff */
[----:B------:R-:W-:Y:S01]  /*56ad0*/  STL [R1+0x35c], R5 ;  /* 0x00035c0501007387 */ /* 0x000fe20000100800 */
[----:B-1----:R-:W-:-:S03]  /*56ae0*/  IADD3 R134, P2, PT, R130, UR15, RZ ;  /* 0x0000000f82867c10 */ /* 0x002fc6000ff5e0ff */
[----:B----4-:R-:W4:Y:S01]  /*56af0*/  LDL.LU.64 R128, [R1+0xcb0] ;  /* 0x000cb00001807983 */ /* 0x010f220000300a00 */
[----:B------:R-:W-:-:S03]  /*56b00*/  IADD3.X R132, PT, PT, R131, UR9, RZ, P2, !PT ;  /* 0x0000000983847c10 */ /* 0x000fc600097fe4ff */
[----:B------:R1:W-:Y:S04]  /*56b10*/  STL [R1+0x3d0], R4 ;  /* 0x0003d00401007387 */ /* 0x0003e80000100800 */
[----:B-1----:R-:W4:Y:S04]  /*56b20*/  LDL.LU.64 R4, [R1+0xca8] ;  /* 0x000ca80001047983 */ /* 0x002f280000300a00 */
[----:B------:R-:W-:Y:S04]  /*56b30*/  STL [R1+0x3d4], R134 ;  /* 0x0003d48601007387 */ /* 0x000fe80000100800 */
[----:B------:R-:W-:Y:S01]  /*56b40*/  STL [R1+0x360], R133 ;  /* 0x0003608501007387 */ /* 0x000fe20000100800 */
[----:B------:R-:W-:-:S03]  /*56b50*/  IADD3 R131, P0, PT, R34, UR15, RZ ;  /* 0x0000000f22837c10 */ /* 0x000fc6000ff1e0ff */
[----:B------:R-:W-:Y:S01]  /*56b60*/  STL [R1+0x364], R132 ;  /* 0x0003648401007387 */ /* 0x000fe20000100800 */
[----:B------:R-:W-:-:S03]  /*56b70*/  IADD3.X R34, PT, PT, R35, UR9, RZ, P0, !PT ;  /* 0x0000000923227c10 */ /* 0x000fc600087fe4ff */
[----:B------:R-:W4:Y:S01]  /*56b80*/  LDL.LU.64 R138, [R1+0xca0] ;  /* 0x000ca000018a7983 */ /* 0x000f220000300a00 */
[----:B------:R-:W-:-:S03]  /*56b90*/  IADD3 R130, P2, PT, R32, UR15, RZ ;  /* 0x0000000f20827c10 */ /* 0x000fc6000ff5e0ff */
[----:B------:R-:W-:Y:S01]  /*56ba0*/  STL [R1+0x3d8], R131 ;  /* 0x0003d88301007387 */ /* 0x000fe20000100800 */
[----:B------:R-:W-:-:S03]  /*56bb0*/  IADD3.X R33, PT, PT, R33, UR9, RZ, P2, !PT ;  /* 0x0000000921217c10 */ /* 0x000fc600097fe4ff */
[----:B------:R-:W4:Y:S04]  /*56bc0*/  LDL.LU.64 R136, [R1+0xc98] ;  /* 0x000c980001887983 */ /* 0x000f280000300a00 */
[----:B------:R-:W-:Y:S04]  /*56bd0*/  STL [R1+0x3dc], R130 ;  /* 0x0003dc8201007387 */ /* 0x000fe80000100800 */
[----:B------:R1:W-:Y:S04]  /*56be0*/  STL [R1+0x368], R34 ;  /* 0x0003682201007387 */ /* 0x0003e80000100800 */
[----:B------:R-:W-:Y:S04]  /*56bf0*/  STL [R1+0x36c], R33 ;  /* 0x00036c2101007387 */ /* 0x000fe80000100800 */
[----:B-1----:R-:W4:Y:S01]  /*56c00*/  LDL.LU.64 R34, [R1+0xc90] ;  /* 0x000c900001227983 */ /* 0x002f220000300a00 */
[----:B--2---:R-:W-:-:S04]  /*56c10*/  IADD3 R32, P0, PT, R126, UR15, RZ ;  /* 0x0000000f7e207c10 */ /* 0x004fc8000ff1e0ff */
[----:B------:R-:W-:Y:S01]  /*56c20*/  IADD3.X R126, PT, PT, R127, UR9, RZ, P0, !PT ;  /* 0x000000097f7e7c10 */ /* 0x000fe200087fe4ff */
[----:B------:R1:W-:Y:S01]  /*56c30*/  STL [R1+0x3f0], R32 ;  /* 0x0003f02001007387 */ /* 0x0003e20000100800 */
[----:B---3--:R-:W-:-:S04]  /*56c40*/  IADD3 R130, P2, PT, R30, UR15, RZ ;  /* 0x0000000f1e827c10 */ /* 0x008fc8000ff5e0ff */
[----:B------:R-:W-:Y:S01]  /*56c50*/  IADD3.X R31, PT, PT, R31, UR9, RZ, P2, !PT ;  /* 0x000000091f1f7c10 */ /* 0x000fe200097fe4ff */
[----:B-1----:R-:W2:Y:S04]  /*56c60*/  LDL.LU.64 R32, [R1+0xc88] ;  /* 0x000c880001207983 */ /* 0x002ea80000300a00 */
[----:B------:R-:W-:Y:S04]  /*56c70*/  STL [R1+0x3f4], R130 ;  /* 0x0003f48201007387 */ /* 0x000fe80000100800 */
[----:B------:R1:W-:Y:S04]  /*56c80*/  STL [R1+0x380], R126 ;  /* 0x0003807e01007387 */ /* 0x0003e80000100800 */
[----:B------:R-:W-:Y:S04]  /*56c90*/  STL [R1+0x384], R31 ;  /* 0x0003841f01007387 */ /* 0x000fe80000100800 */
[----:B------:R-:W3:Y:S01]  /*56ca0*/  LDL.LU.64 R134, [R1+0xc28] ;  /* 0x000c280001867983 */ /* 0x000ee20000300a00 */
[----:B------:R-:W-:-:S04]  /*56cb0*/  IADD3 R30, P0, PT, R18, UR15, RZ ;  /* 0x0000000f121e7c10 */ /* 0x000fc8000ff1e0ff */
[----:B------:R-:W-:Y:S02]  /*56cc0*/  IADD3.X R18, PT, PT, R19, UR9, RZ, P0, !PT ;  /* 0x0000000913127c10 */ /* 0x000fe400087fe4ff */
[----:B-1----:R-:W-:Y:S01]  /*56cd0*/  IADD3 R126, P2, PT, R10, UR15, RZ ;  /* 0x0000000f0a7e7c10 */ /* 0x002fe2000ff5e0ff */
[----:B------:R1:W-:Y:S03]  /*56ce0*/  STL [R1+0x3f8], R30 ;  /* 0x0003f81e01007387 */ /* 0x0003e60000100800 */
[----:B------:R-:W-:Y:S01]  /*56cf0*/  IADD3.X R11, PT, PT, R11, UR9, RZ, P2, !PT ;  /* 0x000000090b0b7c10 */ /* 0x000fe200097fe4ff */
[----:B-1----:R-:W3:Y:S04]  /*56d00*/  LDL.LU.64 R30, [R1+0xc80] ;  /* 0x000c8000011e7983 */ /* 0x002ee80000300a00 */
[----:B------:R-:W-:Y:S04]  /*56d10*/  STL [R1+0x3fc], R126 ;  /* 0x0003fc7e01007387 */ /* 0x000fe80000100800 */
[----:B------:R1:W-:Y:S04]  /*56d20*/  STL [R1+0x388], R18 ;  /* 0x0003881201007387 */ /* 0x0003e80000100800 */
[----:B------:R-:W-:Y:S01]  /*56d30*/  STL [R1+0x38c], R11 ;  /* 0x00038c0b01007387 */ /* 0x000fe20000100800 */
[----:B------:R-:W-:-:S03]  /*56d40*/  IADD3 R10, P0, PT, R124, UR15, RZ ;  /* 0x0000000f7c0a7c10 */ /* 0x000fc6000ff1e0ff */
[----:B-1----:R-:W3:Y:S04]  /*56d50*/  LDL.LU.64 R18, [R1+0xc78] ;  /* 0x000c780001127983 */ /* 0x002ee80000300a00 */
[----:B------:R1:W-:Y:S04]  /*56d60*/  STL [R1+0x460], R10 ;  /* 0x0004600a01007387 */ /* 0x0003e80000100800 */
[----:B-1----:R-:W3:Y:S01]  /*56d70*/  LDL.LU.64 R10, [R1+0xc70] ;  /* 0x000c7000010a7983 */ /* 0x002ee20000300a00 */
[----:B------:R-:W-:Y:S02]  /*56d80*/  IADD3 R126, P2, PT, R8, UR15, RZ ;  /* 0x0000000f087e7c10 */ /* 0x000fe4000ff5e0ff */
[----:B------:R-:W-:-:S02]  /*56d90*/  IADD3.X R125, PT, PT, R125, UR9, RZ, P0, !PT ;  /* 0x000000097d7d7c10 */ /* 0x000fc400087fe4ff */
[----:B------:R-:W-:Y:S01]  /*56da0*/  IADD3.X R124, PT, PT, R9, UR9, RZ, P2, !PT ;  /* 0x00000009097c7c10 */ /* 0x000fe200097fe4ff */
[----:B------:R-:W-:Y:S04]  /*56db0*/  STL [R1+0x464], R126 ;  /* 0x0004647e01007387 */ /* 0x000fe80000100800 */
[----:B------:R-:W3:Y:S04]  /*56dc0*/  LDL.LU.64 R132, [R1+0xc68] ;  /* 0x000c680001847983 */ /* 0x000ee80000300a00 */
[----:B------:R-:W-:Y:S04]  /*56dd0*/  STL [R1+0x400], R125 ;  /* 0x0004007d01007387 */ /* 0x000fe80000100800 */
[----:B------:R-:W3:Y:S04]  /*56de0*/  LDL.LU.64 R8, [R1+0xc60] ;  /* 0x000c600001087983 */ /* 0x000ee80000300a00 */
[----:B------:R4:W-:Y:S04]  /*56df0*/  STL [R1+0x404], R124 ;  /* 0x0004047c01007387 */ /* 0x0009e80000100800 */
[----:B------:R-:W3:Y:S01]  /*56e00*/  LDL.LU.64 R156, [R1+0xc58] ;  /* 0x000c5800019c7983 */ /* 0x000ee20000300a00 */
[----:B----4-:R-:W-:-:S04]  /*56e10*/  IADD3 R124, P0, PT, R128, UR15, RZ ;  /* 0x0000000f807c7c10 */ /* 0x010fc8000ff1e0ff */
[----:B------:R-:W-:Y:S02]  /*56e20*/  IADD3.X R127, PT, PT, R129, UR9, RZ, P0, !PT ;  /* 0x00000009817f7c10 */ /* 0x000fe400087fe4ff */
[----:B------:R-:W-:-:S03]  /*56e30*/  IADD3 R126, P2, PT, R4, UR15, RZ ;  /* 0x0000000f047e7c10 */ /* 0x000fc6000ff5e0ff */
[----:B------:R1:W-:Y:S01]  /*56e40*/  STL [R1+0x408], R127 ;  /* 0x0004087f01007387 */ /* 0x0003e20000100800 */
[----:B------:R-:W-:-:S03]  /*56e50*/  IADD3.X R125, PT, PT, R5, UR9, RZ, P2, !PT ;  /* 0x00000009057d7c10 */ /* 0x000fc600097fe4ff */
[----:B------:R-:W4:Y:S04]  /*56e60*/  LDL.LU.64 R4, [R1+0xc50] ;  /* 0x000c500001047983 */ /* 0x000f280000300a00 */
[----:B------:R-:W4:Y:S04]  /*56e70*/  LDL.LU.64 R162, [R1+0xc48] ;  /* 0x000c480001a27983 */ /* 0x000f280000300a00 */
[----:B------:R-:W4:Y:S01]  /*56e80*/  LDL.LU.64 R160, [R1+0xc40] ;  /* 0x000c400001a07983 */ /* 0x000f220000300a00 */
[----:B------:R-:W-:-:S04]  /*56e90*/  IADD3 R128, P0, PT, R138, UR15, RZ ;  /* 0x0000000f8a807c10 */ /* 0x000fc8000ff1e0ff */
[----:B-1----:R-:W-:Y:S02]  /*56ea0*/  IADD3.X R127, PT, PT, R139, UR9, RZ, P0, !PT ;  /* 0x000000098b7f7c10 */ /* 0x002fe400087fe4ff */
[----:B------:R-:W-:-:S04]  /*56eb0*/  IADD3 R130, P2, PT, R136, UR15, RZ ;  /* 0x0000000f88827c10 */ /* 0x000fc8000ff5e0ff */
[----:B------:R-:W-:Y:S02]  /*56ec0*/  IADD3.X R129, PT, PT, R137, UR9, RZ, P2, !PT ;  /* 0x0000000989817c10 */ /* 0x000fe400097fe4ff */
[----:B------:R-:W-:-:S04]  /*56ed0*/  IADD3 R148, P0, PT, R34, UR15, RZ ;  /* 0x0000000f22947c10 */ /* 0x000fc8000ff1e0ff */
[----:B------:R-:W-:Y:S02]  /*56ee0*/  IADD3.X R131, PT, PT, R35, UR9, RZ, P0, !PT ;  /* 0x0000000923837c10 */ /* 0x000fe400087fe4ff */
[----:B------:R-:W4:Y:S01]  /*56ef0*/  LDL.LU.64 R34, [R1+0xc38] ;  /* 0x000c380001227983 */ /* 0x000f220000300a00 */
[----:B--2---:R-:W-:-:S04]  /*56f00*/  IADD3 R150, P2, PT, R32, UR15, RZ ;  /* 0x0000000f20967c10 */ /* 0x004fc8000ff5e0ff */
[----:B------:R-:W-:Y:S02]  /*56f10*/  IADD3.X R149, PT, PT, R33, UR9, RZ, P2, !PT ;  /* 0x0000000921957c10 */ /* 0x000fe400097fe4ff */
[----:B------:R-:W2:Y:S04]  /*56f20*/  LDL.LU.64 R32, [R1+0xc30] ;  /* 0x000c300001207983 */ /* 0x000ea80000300a00 */
[----:B------:R-:W2:Y:S01]  /*56f30*/  LDL.LU.64 R168, [R1+0xc20] ;  /* 0x000c200001a87983 */ /* 0x000ea20000300a00 */
[----:B---3--:R-:W-:-:S04]  /*56f40*/  IADD3 R144, P0, PT, R134, UR15, RZ ;  /* 0x0000000f86907c10 */ /* 0x008fc8000ff1e0ff */
[----:B------:R-:W-:Y:S02]  /*56f50*/  IADD3.X R151, PT, PT, R135, UR9, RZ, P0, !PT ;  /* 0x0000000987977c10 */ /* 0x000fe400087fe4ff */
[----:B------:R-:W-:-:S04]  /*56f60*/  IADD3 R146, P2, PT, R30, UR15, RZ ;  /* 0x0000000f1e927c10 */ /* 0x000fc8000ff5e0ff */
[----:B------:R-:W-:Y:S02]  /*56f70*/  IADD3.X R145, PT, PT, R31, UR9, RZ, P2, !PT ;  /* 0x000000091f917c10 */ /* 0x000fe400097fe4ff */
[----:B------:R-:W3:Y:S01]  /*56f80*/  LDL.LU.64 R30, [R1+0xc18] ;  /* 0x000c1800011e7983 */ /* 0x000ee20000300a00 */
[----:B------:R-:W-:-:S04]  /*56f90*/  IADD3 R140, P0, PT, R18, UR15, RZ ;  /* 0x0000000f128c7c10 */ /* 0x000fc8000ff1e0ff */
[----:B------:R-:W-:Y:S02]  /*56fa0*/  IADD3.X R147, PT, PT, R19, UR9, RZ, P0, !PT ;  /* 0x0000000913937c10 */ /* 0x000fe400087fe4ff */
[----:B------:R-:W3:Y:S01]  /*56fb0*/  LDL.LU.64 R18, [R1+0xc10] ;  /* 0x000c100001127983 */ /* 0x000ee20000300a00 */
[----:B------:R-:W-:-:S04]  /*56fc0*/  IADD3 R142, P2, PT, R10, UR15, RZ ;  /* 0x0000000f0a8e7c10 */ /* 0x000fc8000ff5e0ff */
[----:B------:R-:W-:Y:S02]  /*56fd0*/  IADD3.X R141, PT, PT, R11, UR9, RZ, P2, !PT ;  /* 0x000000090b8d7c10 */ /* 0x000fe400097fe4ff */
[----:B------:R-:W3:Y:S01]  /*56fe0*/  LDL.LU.64 R10, [R1+0xc08] ;  /* 0x000c0800010a7983 */ /* 0x000ee20000300a00 */
[----:B------:R-:W-:-:S03]  /*56ff0*/  IADD3 R136, P0, PT, R132, UR15, RZ ;  /* 0x0000000f84887c10 */ /* 0x000fc6000ff1e0ff */
[----:B------:R-:W3:Y:S01]  /*57000*/  LDL.LU.64 R176, [R1+0xc00] ;  /* 0x000c000001b07983 */ /* 0x000ee20000300a00 */
[----:B------:R-:W-:Y:S02]  /*57010*/  IADD3.X R143, PT, PT, R133, UR9, RZ, P0, !PT ;  /* 0x00000009858f7c10 */ /* 0x000fe400087fe4ff */
[----:B------:R-:W-:-:S04]  /*57020*/  IADD3 R138, P2, PT, R8, UR15, RZ ;  /* 0x0000000f088a7c10 */ /* 0x000fc8000ff5e0ff */
[----:B------:R-:W-:Y:S02]  /*57030*/  IADD3.X R137, PT, PT, R9, UR9, RZ, P2, !PT ;  /* 0x0000000909897c10 */ /* 0x000fe400097fe4ff */
[----:B------:R-:W3:Y:S01]  /*57040*/  LDL.LU.64 R8, [R1+0xbf8] ;  /* 0x000bf80001087983 */ /* 0x000ee20000300a00 */
[----:B------:R-:W-:-:S03]  /*57050*/  IADD3 R132, P0, PT, R156, UR15, RZ ;  /* 0x0000000f9c847c10 */ /* 0x000fc6000ff1e0ff */
[----:B------:R-:W3:Y:S01]  /*57060*/  LDL.LU.64 R180, [R1+0xbf0] ;  /* 0x000bf00001b47983 */ /* 0x000ee20000300a00 */
[----:B------:R-:W-:Y:S02]  /*57070*/  IADD3.X R139, PT, PT, R157, UR9, RZ, P0, !PT ;  /* 0x000000099d8b7c10 */ /* 0x000fe400087fe4ff */
[----:B----4-:R-:W-:-:S04]  /*57080*/  IADD3 R134, P2, PT, R4, UR15, RZ ;  /* 0x0000000f04867c10 */ /* 0x010fc8000ff5e0ff */
[----:B------:R-:W-:Y:S02]  /*57090*/  IADD3.X R133, PT, PT, R5, UR9, RZ, P2, !PT ;  /* 0x0000000905857c10 */ /* 0x000fe400097fe4ff */
[----:B------:R-:W-:Y:S01]  /*570a0*/  IADD3 R156, P0, PT, R162, UR15, RZ ;  /* 0x0000000fa29c7c10 */ /* 0x000fe2000ff1e0ff */
[----:B------:R-:W4:Y:S01]  /*570b0*/  LDL.LU.64 R4, [R1+0xbe8] ;  /* 0x000be80001047983 */ /* 0x000f220000300a00 */
[----:B------:R-:W-:Y:S02]  /*570c0*/  IADD3 R158, P2, PT, R160, UR15, RZ ;  /* 0x0000000fa09e7c10 */ /* 0x000fe4000ff5e0ff */
[----:B------:R-:W-:Y:S02]  /*570d0*/  IADD3.X R135, PT, PT, R163, UR9, RZ, P0, !PT ;  /* 0x00000009a3877c10 */ /* 0x000fe400087fe4ff */
[----:B------:R-:W-:Y:S02]  /*570e0*/  IADD3.X R157, PT, PT, R161, UR9, RZ, P2, !PT ;  /* 0x00000009a19d7c10 */ /* 0x000fe400097fe4ff */
[----:B------:R-:W-:-:S04]  /*570f0*/  IADD3 R160, P0, PT, R34, UR15, RZ ;  /* 0x0000000f22a07c10 */ /* 0x000fc8000ff1e0ff */
[----:B------:R-:W-:Y:S02]  /*57100*/  IADD3.X R159, PT, PT, R35, UR9, RZ, P0, !PT ;  /* 0x00000009239f7c10 */ /* 0x000fe400087fe4ff */
[----:B------:R-:W4:Y:S01]  /*57110*/  LDL.LU.64 R34, [R1+0xbe0] ;  /* 0x000be00001227983 */ /* 0x000f220000300a00 */
[----:B--2---:R-:W-:-:S04]  /*57120*/  IADD3 R162, P2, PT, R32, UR15, RZ ;  /* 0x0000000f20a27c10 */ /* 0x004fc8000ff5e0ff */
[----:B------:R-:W-:Y:S02]  /*57130*/  IADD3.X R161, PT, PT, R33, UR9, RZ, P2, !PT ;  /* 0x0000000921a17c10 */ /* 0x000fe400097fe4ff */
[----:B------:R-:W-:Y:S01]  /*57140*/  IADD3 R164, P0, PT, R168, UR15, RZ ;  /* 0x0000000fa8a47c10 */ /* 0x000fe2000ff1e0ff */
[----:B------:R-:W2:Y:S03]  /*57150*/  LDL.LU.64 R32, [R1+0xbd8] ;  /* 0x000bd80001207983 */ /* 0x000ea60000300a00 */
[----:B------:R-:W-:Y:S01]  /*57160*/  IADD3.X R163, PT, PT, R169, UR9, RZ, P0, !PT ;  /* 0x00000009a9a37c10 */ /* 0x000fe200087fe4ff */
        /* <DEDUP_REMOVED lines=8> */
[----:B------:R-:W-:-:S03]  /*571f0*/  IADD3 R170, P2, PT, R10, UR15, RZ ;  /* 0x0000000f0aaa7c10 */ /* 0x000fc6000ff5e0ff */
[----:B------:R-:W3:Y:S01]  /*57200*/  LDL.LU.64 R200, [R1+0xbb0] ;  /* 0x000bb00001c87983 */ /* 0x000ee20000300a00 */
[----:B------:R-:W-:-:S03]  /*57210*/  IADD3.X R169, PT, PT, R11, UR9, RZ, P2, !PT ;  /* 0x000000090ba97c10 */ /* 0x000fc600097fe4ff */
[----:B------:R-:W3:Y:S01]  /*57220*/  LDL.LU.64 R10, [R1+0xba8] ;  /* 0x000ba800010a7983 */ /* 0x000ee20000300a00 */
[----:B------:R-:W-:Y:S02]  /*57230*/  IADD3 R172, P0, PT, R176, UR15, RZ ;  /* 0x0000000fb0ac7c10 */ /* 0x000fe4000ff1e0ff */
[----:B------:R-:W-:-:S04]  /*57240*/  IADD3 R174, P2, PT, R8, UR15, RZ ;  /* 0x0000000f08ae7c10 */ /* 0x000fc8000ff5e0ff */
[----:B------:R-:W-:Y:S02]  /*57250*/  IADD3.X R173, PT, PT, R9, UR9, RZ, P2, !PT ;  /* 0x0000000909ad7c10 */ /* 0x000fe400097fe4ff */
[----:B------:R-:W3:Y:S01]  /*57260*/  LDL.LU.64 R8, [R1+0xba0] ;  /* 0x000ba00001087983 */ /* 0x000ee20000300a00 */
[----:B------:R-:W-:Y:S02]  /*57270*/  IADD3.X R171, PT, PT, R177, UR9, RZ, P0, !PT ;  /* 0x00000009b1ab7c10 */ /* 0x000fe400087fe4ff */
[----:B------:R-:W-:Y:S01]  /*57280*/  IADD3 R176, P0, PT, R180, UR15, RZ ;  /* 0x0000000fb4b07c10 */ /* 0x000fe2000ff1e0ff */
[----:B------:R-:W3:Y:S04]  /*57290*/  LDL.LU.64 R204, [R1+0xb98] ;  /* 0x000b980001cc7983 */ /* 0x000ee80000300a00 */
[----:B------:R-:W3:Y:S01]  /*572a0*/  LDL.LU.64 R210, [R1+0xb90] ;  /* 0x000b900001d27983 */ /* 0x000ee20000300a00 */
[----:B------:R-:W-:-:S03]  /*572b0*/  IADD3.X R175, PT, PT, R181, UR9, RZ, P0, !PT ;  /* 0x00000009b5af7c10 */ /* 0x000fc600087fe4ff */
[----:B------:R-:W3:Y:S01]  /*572c0*/  LDL.LU.64 R208, [R1+0xb88] ;  /* 0x000b880001d07983 */ /* 0x000ee20000300a00 */
[----:B----4-:R-:W-:-:S04]  /*572d0*/  IADD3 R178, P2, PT, R4, UR15, RZ ;  /* 0x0000000f04b27c10 */ /* 0x010fc8000ff5e0ff */
[----:B------:R-:W-:Y:S02]  /*572e0*/  IADD3.X R177, PT, PT, R5, UR9, RZ, P2, !PT ;  /* 0x0000000905b17c10 */ /* 0x000fe400097fe4ff */
[----:B------:R-:W4:Y:S04]  /*572f0*/  LDL.LU.64 R4, [R1+0xb70] ;  /* 0x000b700001047983 */ /* 0x000f280000300a00 */
[----:B------:R-:W4:Y:S01]  /*57300*/  LDL.LU.64 R212, [R1+0xb68] ;  /* 0x000b680001d47983 */ /* 0x000f220000300a00 */
[----:B------:R-:W-:-:S04]  /*57310*/  IADD3 R180, P0, PT, R34, UR15, RZ ;  /* 0x0000000f22b47c10 */ /* 0x000fc8000ff1e0ff */
[----:B------:R-:W-:Y:S02]  /*57320*/  IADD3.X R179, PT, PT, R35, UR9, RZ, P0, !PT ;  /* 0x0000000923b37c10 */ /* 0x000fe400087fe4ff */
[----:B------:R-:W4:Y:S01]  /*57330*/  LDL.LU.64 R34, [R1+0xb60] ;  /* 0x000b600001227983 */ /* 0x000f220000300a00 */
[----:B--2---:R-:W-:-:S04]  /*57340*/  IADD3 R182, P2, PT, R32, UR15, RZ ;  /* 0x0000000f20b67c10 */ /* 0x004fc8000ff5e0ff */
[----:B------:R-:W-:Y:S02]  /*57350*/  IADD3.X R181, PT, PT, R33, UR9, RZ, P2, !PT ;  /* 0x0000000921b57c10 */ /* 0x000fe400097fe4ff */
[----:B------:R-:W-:Y:S01]  /*57360*/  IADD3 R188, P0, PT, R192, UR15, RZ ;  /* 0x0000000fc0bc7c10 */ /* 0x000fe2000ff1e0ff */
[----:B------:R-:W2:Y:S03]  /*57370*/  LDL.LU.64 R32, [R1+0xb58] ;  /* 0x000b580001207983 */ /* 0x000ea60000300a00 */
[----:B------:R-:W-:Y:S02]  /*57380*/  IADD3.X R183, PT, PT, R193, UR9, RZ, P0, !PT ;  /* 0x00000009c1b77c10 */ /* 0x000fe400087fe4ff */
[----:B---3--:R-:W-:-:S04]  /*57390*/  IADD3 R190, P2, PT, R30, UR15, RZ ;  /* 0x0000000f1ebe7c10 */ /* 0x008fc8000ff5e0ff */
[----:B------:R-:W-:Y:S02]  /*573a0*/  IADD3.X R189, PT, PT, R31, UR9, RZ, P2, !PT ;  /* 0x000000091fbd7c10 */ /* 0x000fe400097fe4ff */
[----:B------:R-:W3:Y:S01]  /*573b0*/  LDL.LU.64 R30, [R1+0xb50] ;  /* 0x000b5000011e7983 */ /* 0x000ee20000300a00 */
[----:B------:R-:W-:Y:S02]  /*573c0*/  IADD3 R192, P0, PT, R18, UR15, RZ ;  /* 0x0000000f12c07c10 */ /* 0x000fe4000ff1e0ff */
[----:B------:R-:W-:-:S04]  /*573d0*/  IADD3 R194, P2, PT, R196, UR15, RZ ;  /* 0x0000000fc4c27c10 */ /* 0x000fc8000ff5e0ff */
[----:B------:R-:W-:Y:S02]  /*573e0*/  IADD3.X R193, PT, PT, R197, UR9, RZ, P2, !PT ;  /* 0x00000009c5c17c10 */ /* 0x000fe400097fe4ff */
[----:B------:R-:W-:Y:S02]  /*573f0*/  IADD3.X R191, PT, PT, R19, UR9, RZ, P0, !PT ;  /* 0x0000000913bf7c10 */ /* 0x000fe400087fe4ff */
[----:B------:R-:W3:Y:S01]  /*57400*/  LDL.LU.64 R18, [R1+0xb48] ;  /* 0x000b480001127983 */ /* 0x000ee20000300a00 */
[----:B------:R-:W-:-:S04]  /*57410*/  IADD3 R198, P2, PT, R10, UR15, RZ ;  /* 0x0000000f0ac67c10 */ /* 0x000fc8000ff5e0ff */
[----:B------:R-:W-:Y:S02]  /*57420*/  IADD3.X R197, PT, PT, R11, UR9, RZ, P2, !PT ;  /* 0x000000090bc57c10 */ /* 0x000fe400097fe4ff */
[----:B------:R-:W3:Y:S01]  /*57430*/  LDL.LU.64 R10, [R1+0xb40] ;  /* 0x000b4000010a7983 */ /* 0x000ee20000300a00 */
[----:B------:R-:W-:-:S04]  /*57440*/  IADD3 R196, P0, PT, R200, UR15, RZ ;  /* 0x0000000fc8c47c10 */ /* 0x000fc8000ff1e0ff */
[----:B------:R-:W-:Y:S02]  /*57450*/  IADD3.X R195, PT, PT, R201, UR9, RZ, P0, !PT ;  /* 0x00000009c9c37c10 */ /* 0x000fe400087fe4ff */
[----:B------:R-:W-:Y:S02]  /*57460*/  IADD3 R200, P0, PT, R8, UR15, RZ ;  /* 0x0000000f08c87c10 */ /* 0x000fe4000ff1e0ff */
[----:B------:R-:W-:Y:S02]  /*57470*/  IADD3 R202, P2, PT, R204, UR15, RZ ;  /* 0x0000000fccca7c10 */ /* 0x000fe4000ff5e0ff */
[----:B------:R-:W-:Y:S02]  /*57480*/  IADD3.X R199, PT, PT, R9, UR9, RZ, P0, !PT ;  /* 0x0000000909c77c10 */ /* 0x000fe400087fe4ff */
[----:B------:R-:W-:Y:S01]  /*57490*/  IADD3 R204, P0, PT, R210, UR15, RZ ;  /* 0x0000000fd2cc7c10 */ /* 0x000fe2000ff1e0ff */
[----:B------:R-:W3:Y:S01]  /*574a0*/  LDL.LU.64 R8, [R1+0xb38] ;  /* 0x000b380001087983 */ /* 0x000ee20000300a00 */
[----:B------:R-:W-:-:S02]  /*574b0*/  IADD3.X R201, PT, PT, R205, UR9, RZ, P2, !PT ;  /* 0x00000009cdc97c10 */ /* 0x000fc400097fe4ff */
[----:B------:R-:W-:Y:S02]  /*574c0*/  IADD3 R206, P2, PT, R208, UR15, RZ ;  /* 0x0000000fd0ce7c10 */ /* 0x000fe4000ff5e0ff */
[----:B------:R-:W-:Y:S02]  /*574d0*/  IADD3.X R203, PT, PT, R211, UR9, RZ, P0, !PT ;  /* 0x00000009d3cb7c10 */ /* 0x000fe400087fe4ff */
[----:B------:R-:W-:Y:S02]  /*574e0*/  IADD3.X R205, PT, PT, R209, UR9, RZ, P2, !PT ;  /* 0x00000009d1cd7c10 */ /* 0x000fe400097fe4ff */
[----:B----4-:R-:W-:-:S04]  /*574f0*/  IADD3 R208, P0, PT, R4, UR15, RZ ;  /* 0x0000000f04d07c10 */ /* 0x010fc8000ff1e0ff */
[----:B------:R-:W-:Y:S02]  /*57500*/  IADD3.X R207, PT, PT, R5, UR9, RZ, P0, !PT ;  /* 0x0000000905cf7c10 */ /* 0x000fe400087fe4ff */
[----:B------:R-:W-:Y:S01]  /*57510*/  IADD3 R210, P2, PT, R212, UR15, RZ ;  /* 0x0000000fd4d27c10 */ /* 0x000fe2000ff5e0ff */
[----:B------:R-:W4:Y:S04]  /*57520*/  LDL.LU.64 R4, [R1+0xb30] ;  /* 0x000b300001047983 */ /* 0x000f280000300a00 */
[----:B------:R-:W4:Y:S01]  /*57530*/  LDL.LU.64 R214, [R1+0xb28] ;  /* 0x000b280001d67983 */ /* 0x000f220000300a00 */
[----:B------:R-:W-:-:S03]  /*57540*/  IADD3.X R209, PT, PT, R213, UR9, RZ, P2, !PT ;  /* 0x00000009d5d17c10 */ /* 0x000fc600097fe4ff */
[----:B------:R-:W4:Y:S01]  /*57550*/  LDL.LU.64 R212, [R1+0xb20] ;  /* 0x000b200001d47983 */ /* 0x000f220000300a00 */
[----:B------:R-:W-:-:S04]  /*57560*/  IADD3 R220, P0, PT, R34, UR15, RZ ;  /* 0x0000000f22dc7c10 */ /* 0x000fc8000ff1e0ff */
[----:B------:R-:W-:Y:S02]  /*57570*/  IADD3.X R211, PT, PT, R35, UR9, RZ, P0, !PT ;  /* 0x0000000923d37c10 */ /* 0x000fe400087fe4ff */
        /* <DEDUP_REMOVED lines=9> */
[----:B------:R-:W2:Y:S01]  /*57610*/  LDL.LU.64 R18, [R1+0xb00] ;  /* 0x000b000001127983 */ /* 0x000ea20000300a00 */
[----:B------:R-:W-:-:S04]  /*57620*/  IADD3 R228, P0, PT, R10, UR15, RZ ;  /* 0x0000000f0ae47c10 */ /* 0x000fc8000ff1e0ff */
[----:B------:R-:W-:Y:S02]  /*57630*/  IADD3.X R227, PT, PT, R11, UR9, RZ, P0, !PT ;  /* 0x000000090be37c10 */ /* 0x000fe400087fe4ff */
[----:B------:R-:W2:Y:S01]  /*57640*/  LDL.LU.64 R10, [R1+0xaf8] ;  /* 0x000af800010a7983 */ /* 0x000ea20000300a00 */
[----:B------:R-:W-:-:S04]  /*57650*/  IADD3 R230, P2, PT, R8, UR15, RZ ;  /* 0x0000000f08e67c10 */ /* 0x000fc8000ff5e0ff */
[----:B------:R-:W-:Y:S02]  /*57660*/  IADD3.X R229, PT, PT, R9, UR9, RZ, P2, !PT ;  /* 0x0000000909e57c10 */ /* 0x000fe400097fe4ff */
[----:B------:R-:W2:Y:S01]  /*57670*/  LDL.LU.64 R8, [R1+0xaf0] ;  /* 0x000af00001087983 */ /* 0x000ea20000300a00 */
[----:B----4-:R-:W-:-:S04]  /*57680*/  IADD3 R242, P2, PT, R214, UR15, RZ ;  /* 0x0000000fd6f27c10 */ /* 0x010fc8000ff5e0ff */
[----:B------:R-:W-:Y:S02]  /*57690*/  IADD3.X R241, PT, PT, R215, UR9, RZ, P2, !PT ;  /* 0x00000009d7f17c10 */ /* 0x000fe400097fe4ff */
[----:B------:R-:W-:-:S04]  /*576a0*/  IADD3 R240, P0, PT, R4, UR15, RZ ;  /* 0x0000000f04f07c10 */ /* 0x000fc8000ff1e0ff */
[----:B------:R-:W-:Y:S02]  /*576b0*/  IADD3.X R231, PT, PT, R5, UR9, RZ, P0, !PT ;  /* 0x0000000905e77c10 */ /* 0x000fe400087fe4ff */
[----:B------:R-:W-:Y:S01]  /*576c0*/  IADD3 R244, P0, PT, R212, UR15, RZ ;  /* 0x0000000fd4f47c10 */ /* 0x000fe2000ff1e0ff */
[----:B------:R-:W4:Y:S03]  /*576d0*/  LDL.LU.64 R4, [R1+0xae8] ;  /* 0x000ae80001047983 */ /* 0x000f260000300a00 */
[----:B------:R-:W-:Y:S02]  /*576e0*/  IADD3.X R243, PT, PT, R213, UR9, RZ, P0, !PT ;  /* 0x00000009d5f37c10 */ /* 0x000fe400087fe4ff */
[----:B------:R-:W-:-:S04]  /*576f0*/  IADD3 R246, P2, PT, R34, UR15, RZ ;  /* 0x0000000f22f67c10 */ /* 0x000fc8000ff5e0ff */
[----:B------:R-:W-:Y:S02]  /*57700*/  IADD3.X R245, PT, PT, R35, UR9, RZ, P2, !PT ;  /* 0x0000000923f57c10 */ /* 0x000fe400097fe4ff */
[----:B---3--:R-:W-:-:S04]  /*57710*/  IADD3 R250, P2, PT, R30, UR15, RZ ;  /* 0x0000000f1efa7c10 */ /* 0x008fc8000ff5e0ff */
[----:B------:R-:W-:Y:S02]  /*57720*/  IADD3.X R249, PT, PT, R31, UR9, RZ, P2, !PT ;  /* 0x000000091ff97c10 */ /* 0x000fe400097fe4ff */
[----:B--2---:R-:W-:-:S04]  /*57730*/  IADD3 R214, P2, PT, R10, UR15, RZ ;  /* 0x0000000f0ad67c10 */ /* 0x004fc8000ff5e0ff */
[----:B------:R-:W-:Y:S02]  /*57740*/  IADD3.X R213, PT, PT, R11, UR9, RZ, P2, !PT ;  /* 0x000000090bd57c10 */ /* 0x000fe400097fe4ff */
[----:B------:R-:W2:Y:S01]  /*57750*/  LDL.LU.64 R10, [R1+0xb78] ;  /* 0x000b7800010a7983 */ /* 0x000ea20000300a00 */
[----:B------:R-:W-:-:S03]  /*57760*/  IADD3 R248, P0, PT, R32, UR15, RZ ;  /* 0x0000000f20f87c10 */ /* 0x000fc6000ff1e0ff */
[----:B------:R-:W3:Y:S01]  /*57770*/  LDL.LU R32, [R1+0x640] ;  /* 0x0006400001207983 */ /* 0x000ee20000300800 */
[----:B------:R-:W-:Y:S02]  /*57780*/  IADD3.X R247, PT, PT, R33, UR9, RZ, P0, !PT ;  /* 0x0000000921f77c10 */ /* 0x000fe400087fe4ff */
[----:B------:R-:W-:Y:S01]  /*57790*/  IADD3 R212, P0, PT, R18, UR15, RZ ;  /* 0x0000000f12d47c10 */ /* 0x000fe2000ff1e0ff */
[----:B------:R-:W3:Y:S03]  /*577a0*/  LDL.LU R33, [R1+0x644] ;  /* 0x0006440001217983 */ /* 0x000ee60000300800 */
[----:B------:R-:W-:Y:S01]  /*577b0*/  IADD3.X R251, PT, PT, R19, UR9, RZ, P0, !PT ;  /* 0x0000000913fb7c10 */ /* 0x000fe200087fe4ff */
[----:B------:R-:W3:Y:S01]  /*577c0*/  LDL.LU.64 R30, [R1+0xb80] ;  /* 0x000b8000011e7983 */ /* 0x000ee20000300a00 */
[----:B------:R-:W-:Y:S02]  /*577d0*/  ISETP.GE.AND P0, PT, R3, UR16, PT ;  /* 0x0000001003007c0c */ /* 0x000fe4000bf06270 */
[----:B------:R-:W-:-:S04]  /*577e0*/  IADD3 R216, P2, PT, R8, UR15, RZ ;  /* 0x0000000f08d87c10 */ /* 0x000fc8000ff5e0ff */
[----:B------:R-:W-:Y:S02]  /*577f0*/  IADD3.X R215, PT, PT, R9, UR9, RZ, P2, !PT ;  /* 0x0000000909d77c10 */ /* 0x000fe400097fe4ff */
[----:B----4-:R-:W-:Y:S02]  /*57800*/  IADD3 R218, P3, PT, R4, UR15, RZ ;  /* 0x0000000f04da7c10 */ /* 0x010fe4000ff7e0ff */
[----:B------:R-:W-:Y:S02]  /*57810*/  SEL R4, RZ, 0x4, P0 ;  /* 0x00000004ff047807 */ /* 0x000fe40000000000 */
[----:B------:R-:W-:Y:S02]  /*57820*/  IADD3.X R217, PT, PT, R5, UR9, RZ, P3, !PT ;  /* 0x0000000905d97c10 */ /* 0x000fe40009ffe4ff */
[----:B------:R-:W4:Y:S04]  /*57830*/  LDL.LU R5, [R1+0x1d8c] ;  /* 0x001d8c0001057983 */ /* 0x000f280000300800 */
[----:B------:R-:W4:Y:S04]  /*57840*/  LDL.LU R9, [R1+0x1d84] ;  /* 0x001d840001097983 */ /* 0x000f280000300800 */
[----:B------:R-:W4:Y:S01]  /*57850*/  LDL.LU R18, [R1+0x1d80] ;  /* 0x001d800001127983 */ /* 0x000f220000300800 */
[----:B--2---:R-:W-:-:S04]  /*57860*/  IADD3 R3, P0, PT, R10, UR15, RZ ;  /* 0x0000000f0a037c10 */ /* 0x004fc8000ff1e0ff */
[----:B------:R-:W-:Y:S02]  /*57870*/  IADD3.X R219, PT, PT, R11, UR9, RZ, P0, !PT ;  /* 0x000000090bdb7c10 */ /* 0x000fe400087fe4ff */
[----:B------:R-:W2:Y:S04]  /*57880*/  LDL.LU R11, [R1+0x1d78] ;  /* 0x001d7800010b7983 */ /* 0x000ea80000300800 */
[----:B------:R-:W2:Y:S04]  /*57890*/  LDL.LU R10, [R1+0x1d40] ;  /* 0x001d4000010a7983 */ /* 0x000ea80000300800 */
[----:B------:R-:W2:Y:S01]  /*578a0*/  LDL.LU R8, [R1+0x1d4c] ;  /* 0x001d4c0001087983 */ /* 0x000ea20000300800 */
[----:B------:R-:W-:Y:S01]  /*578b0*/  IMAD.MOV.U32 R34, RZ, RZ, R252 ;  /* 0x000000ffff227224 */ /* 0x000fe200078e00fc */
[----:B------:R-:W-:Y:S01]  /*578c0*/  MOV R35, R0 ;  /* 0x0000000000237202 */ /* 0x000fe20000000f00 */
[----:B------:R-:W-:Y:S01]  /*578d0*/  UISETP.GT.AND UP1, UPT, UR16, 0x16, UPT ;  /* 0x000000161000788c */ /* 0x000fe2000bf24270 */
[----:B------:R-:W-:-:S03]  /*578e0*/  PLOP3.LUT P3, PT, PT, PT, UP0, 0x80, 0x8 ;  /* 0x000000000008781c */ /* 0x000fc60003f6f008 */
[----:B------:R-:W-:Y:S01]  /*578f0*/  USEL UR12, URZ, 0x4, !UP1 ;  /* 0x00000004ff0c7887 */ /* 0x000fe2000c800000 */
[----:B------:R-:W-:Y:S01]  /*57900*/  SEL R4, R4, RZ, !P3 ;  /* 0x000000ff04047207 */ /* 0x000fe20005800000 */
[----:B---3--:R-:W-:Y:S02]  /*57910*/  HMMA.1688.F32.TF32 R32, R184, R14, R32 ;  /* 0x0000000eb820723c */ /* 0x008fe40000081020 */
[----:B------:R-:W-:Y:S01]  /*57920*/  USEL UR12, UR12, URZ, !UP0 ;  /* 0x000000ff0c0c7287 */ /* 0x000fe2000c000000 */
[----:B------:R-:W-:Y:S02]  /*57930*/  ISETP.NE.U32.AND P0, PT, R4, RZ, PT ;  /* 0x000000ff0400720c */ /* 0x000fe40003f05070 */
[----:B------:R-:W-:Y:S02]  /*57940*/  SEL R4, RZ, 0x4, P1 ;  /* 0x00000004ff047807 */ /* 0x000fe40000800000 */
[----:B------:R-:W-:Y:S02]  /*57950*/  IADD3 R252, P1, PT, R30, UR15, RZ ;  /* 0x0000000f1efc7c10 */ /* 0x000fe4000ff3e0ff */
[----:B------:R-:W-:-:S02]  /*57960*/  SEL R4, R4, RZ, !P3 ;  /* 0x000000ff04047207 */ /* 0x000fc40005800000 */
[----:B------:R-:W-:Y:S02]  /*57970*/  ISETP.NE.U32.AND P3, PT, RZ, UR12, PT ;  /* 0x0000000cff007c0c */ /* 0x000fe4000bf65070 */
[----:B------:R-:W-:Y:S02]  /*57980*/  IADD3.X R0, PT, PT, R31, UR9, RZ, P1, !PT ;  /* 0x000000091f007c10 */ /* 0x000fe40008ffe4ff */
[----:B------:R-:W-:Y:S02]  /*57990*/  ISETP.NE.U32.AND P1, PT, R4, RZ, PT ;  /* 0x000000ff0400720c */ /* 0x000fe40003f25070 */
[----:B----4-:R-:W-:Y:S02]  /*579a0*/  IADD3 R5, P2, PT, R5, UR14, RZ ;  /* 0x0000000e05057c10 */ /* 0x010fe4000ff5e0ff */
[----:B------:R-:W-:-:S03]  /*579b0*/  IADD3 R9, P4, PT, R9, UR14, RZ ;  /* 0x0000000e09097c10 */ /* 0x000fc6000ff9e0ff */
[----:B------:R1:W-:Y:S01]  /*579c0*/  STL [R1+0x1d8c], R5 ;  /* 0x001d8c0501007387 */ /* 0x0003e20000100800 */
[----:B------:R-:W-:Y:S01]  /*579d0*/  IADD3.X R18, PT, PT, R18, UR4, RZ, P2, !PT ;  /* 0x0000000412127c10 */ /* 0x000fe200097fe4ff */
[----:B------:R-:W-:Y:S02]  /*579e0*/  IMAD.MOV.U32 R4, RZ, RZ, R5 ;  /* 0x000000ffff047224 */ /* 0x000fe400078e0005 */
[----:B------:R3:W-:Y:S04]  /*579f0*/  STL [R1+0x1d84], R9 ;  /* 0x001d840901007387 */ /* 0x0007e80000100800 */
[----:B------:R-:W-:Y:S01]  /*57a00*/  STL [R1+0x1d80], R18 ;  /* 0x001d801201007387 */ /* 0x000fe20000100800 */
[----:B-1----:R-:W-:-:S05]  /*57a10*/  MOV R5, R18 ;  /* 0x0000001200057202 */ /* 0x002fca0000000f00 */
[----:B------:R1:W-:Y:S02]  /*57a20*/  LDGSTS.E [R2+0x21600], desc[UR28][R4.64], P3 ;  /* 0x2160000004027fae */ /* 0x0003e400099a101c */
[----:B-1----:R-:W-:Y:S01]  /*57a30*/  IMAD.MOV.U32 R4, RZ, RZ, R9 ;  /* 0x000000ffff047224 */ /* 0x002fe200078e0009 */
[----:B--2---:R-:W-:Y:S02]  /*57a40*/  IADD3.X R11, PT, PT, R11, UR4, RZ, P4, !PT ;  /* 0x000000040b0b7c10 */ /* 0x004fe4000a7fe4ff */
[----:B------:R-:W-:-:S04]  /*57a50*/  IADD3 R8, P5, PT, R8, UR14, RZ ;  /* 0x0000000e08087c10 */ /* 0x000fc8000ffbe0ff */
[----:B------:R-:W-:Y:S01]  /*57a60*/  IADD3.X R10, PT, PT, R10, UR4, RZ, P5, !PT ;  /* 0x000000040a0a7c10 */ /* 0x000fe2000affe4ff */
[----:B------:R-:W-:Y:S04]  /*57a70*/  STL [R1+0x1d4c], R8 ;  /* 0x001d4c0801007387 */ /* 0x000fe80000100800 */
[----:B------:R-:W-:Y:S04]  /*57a80*/  STL.64 [R1+0x270], R32 ;  /* 0x0002702001007387 */ /* 0x000fe80000100a00 */
[----:B------:R-:W-:Y:S04]  /*57a90*/  STL.64 [R1+0x278], R34 ;  /* 0x0002782201007387 */ /* 0x000fe80000100a00 */
[----:B------:R1:W-:Y:S04]  /*57aa0*/  STL [R1+0x1d78], R11 ;  /* 0x001d780b01007387 */ /* 0x0003e80000100800 */
[----:B------:R2:W-:Y:S01]  /*57ab0*/  STL [R1+0x1d40], R10 ;  /* 0x001d400a01007387 */ /* 0x0005e20000100800 */
[----:B------:R-:W-:-:S03]  /*57ac0*/  MOV R5, R11 ;  /* 0x0000000b00057202 */ /* 0x000fc60000000f00 */
[----:B---3--:R-:W3:Y:S04]  /*57ad0*/  LDL.LU R9, [R1+0x1d44] ;  /* 0x001d440001097983 */ /* 0x008ee80000300800 */
[----:B------:R-:W4:Y:S04]  /*57ae0*/  LDL.LU R19, [R1+0x1d0c] ;  /* 0x001d0c0001137983 */ /* 0x000f280000300800 */
[----:B------:R-:W4:Y:S04]  /*57af0*/  LDL.LU R30, [R1+0x1d04] ;  /* 0x001d0400011e7983 */ /* 0x000f280000300800 */
[----:B-1----:R-:W4:Y:S04]  /*57b00*/  LDL.LU R11, [R1+0x1d38] ;  /* 0x001d3800010b7983 */ /* 0x002f280000300800 */
[----:B------:R-:W4:Y:S01]  /*57b10*/  LDL.LU R18, [R1+0x1d00] ;  /* 0x001d000001127983 */ /* 0x000f220000300800 */
[----:B------:R-:W-:-:S03]  /*57b20*/  UISETP.GT.AND UP1, UPT, UR16, 0x1a, UPT ;  /* 0x0000001a1000788c */ /* 0x000fc6000bf24270 */
[----:B------:R-:W4:Y:S01]  /*57b30*/  LDL.LU R32, [R1+0x410] ;  /* 0x0004100001207983 */ /* 0x000f220000300800 */
[----:B------:R-:W-:-:S03]  /*57b40*/  USEL UR17, URZ, 0x4, !UP1 ;  /* 0x00000004ff117887 */ /* 0x000fc6000c800000 */
[----:B------:R-:W4:Y:S01]  /*57b50*/  LDL.LU R33, [R1+0x414] ;  /* 0x0004140001217983 */ /* 0x000f220000300800 */
[----:B------:R-:W-:-:S03]  /*57b60*/  USEL UR17, UR17, URZ, !UP0 ;  /* 0x000000ff11117287 */ /* 0x000fc6000c000000 */
[----:B------:R1:W-:Y:S03]  /*57b70*/  LDGSTS.E [R2+0x21680], desc[UR28][R4.64], P3 ;  /* 0x2168000004027fae */ /* 0x0003e600099a101c */
[----:B------:R-:W-:Y:S01]  /*57b80*/  ISETP.NE.U32.AND P2, PT, RZ, UR17, PT ;  /* 0x00000011ff007c0c */ /* 0x000fe2000bf45070 */
[----:B------:R-:W4:Y:S04]  /*57b90*/  LDL.LU R34, [R1+0x418] ;  /* 0x0004180001227983 */ /* 0x000f280000300800 */
[----:B------:R-:W4:Y:S01]  /*57ba0*/  LDL.LU R35, [R1+0x41c] ;  /* 0x00041c0001237983 */ /* 0x000f220000300800 */
[----:B-1----:R-:W-:Y:S01]  /*57bb0*/  IMAD.MOV.U32 R4, RZ, RZ, R8 ;  /* 0x000000ffff047224 */ /* 0x002fe200078e0008 */
[----:B------:R-:W-:-:S02]  /*57bc0*/  MOV R5, R10 ;  /* 0x0000000a00057202 */ /* 0x000fc40000000f00 */
[----:B------:R-:W4:Y:S04]  /*57bd0*/  LDL.LU R31, [R1+0x1cf8] ;  /* 0x001cf800011f7983 */ /* 0x000f280000300800 */
[----:B------:R-:W4:Y:S04]  /*57be0*/  LDL.LU R14, [R1+0x1ccc] ;  /* 0x001ccc00010e7983 */ /* 0x000f280000300800 */
[----:B--2---:R-:W2:Y:S04]  /*57bf0*/  LDL.LU R10, [R1+0x1cc4] ;  /* 0x001cc400010a7983 */ /* 0x004ea80000300800 */
[----:B------:R-:W2:Y:S04]  /*57c00*/  LDL.LU R8, [R1+0x1c8c] ;  /* 0x001c8c0001087983 */ /* 0x000ea80000300800 */
[----:B------:R1:W-:Y:S01]  /*57c10*/  LDGSTS.E [R2+0x21a00], desc[UR28][R4.64], P2 ;  /* 0x21a0000004027fae */ /* 0x0003e200091a101c */
[----:B---3--:R-:W-:-:S02]  /*57c20*/  IADD3 R9, P4, PT, R9, UR14, RZ ;  /* 0x0000000e09097c10 */ /* 0x008fc4000ff9e0ff */
[----:B----4-:R-:W-:-:S03]  /*57c30*/  IADD3 R19, P5, PT, R19, UR14, RZ ;  /* 0x0000000e13137c10 */ /* 0x010fc6000ffbe0ff */
[----:B------:R-:W-:Y:S01]  /*57c40*/  STL [R1+0x1d44], R9 ;  /* 0x001d440901007387 */ /* 0x000fe20000100800 */
[----:B-1----:R-:W-:Y:S01]  /*57c50*/  IMAD.MOV.U32 R4, RZ, RZ, R9 ;  /* 0x000000ffff047224 */ /* 0x002fe200078e0009 */
[----:B------:R-:W-:Y:S02]  /*57c60*/  IADD3.X R11, PT, PT, R11, UR4, RZ, P4, !PT ;  /* 0x000000040b0b7c10 */ /* 0x000fe4000a7fe4ff */
[----:B------:R-:W-:Y:S02]  /*57c70*/  IADD3 R30, P4, PT, R30, UR14, RZ ;  /* 0x0000000e1e1e7c10 */ /* 0x000fe4000ff9e0ff */
[----:B------:R-:W-:Y:S01]  /*57c80*/  IADD3.X R18, PT, PT, R18, UR4, RZ, P5, !PT ;  /* 0x0000000412127c10 */ /* 0x000fe2000affe4ff */
[----:B------:R-:W-:Y:S01]  /*57c90*/  STL [R1+0x1d0c], R19 ;  /* 0x001d0c1301007387 */ /* 0x000fe20000100800 */
[----:B------:R-:W-:-:S03]  /*57ca0*/  MOV R5, R11 ;  /* 0x0000000b00057202 */ /* 0x000fc60000000f00 */
[----:B------:R1:W-:Y:S04]  /*57cb0*/  STL [R1+0x1d38], R11 ;  /* 0x001d380b01007387 */ /* 0x0003e80000100800 */
[----:B------:R-:W-:Y:S04]  /*57cc0*/  STL [R1+0x1d04], R30 ;  /* 0x001d041e01007387 */ /* 0x000fe80000100800 */
[----:B------:R3:W-:Y:S04]  /*57cd0*/  STL [R1+0x1d00], R18 ;  /* 0x001d001201007387 */ /* 0x0007e80000100800 */
[----:B------:R-:W4:Y:S04]  /*57ce0*/  LDL.LU R15, [R1+0x1cc0] ;  /* 0x001cc000010f7983 */ /* 0x000f280000300800 */
[----:B-1----:R-:W4:Y:S04]  /*57cf0*/  LDL.LU R11, [R1+0x1cb8] ;  /* 0x001cb800010b7983 */ /* 0x002f280000300800 */
[----:B------:R1:W-:Y:S04]  /*57d00*/  LDGSTS.E [R2+0x21a80], desc[UR28][R4.64], P2 ;  /* 0x21a8000004027fae */ /* 0x0003e800091a101c */
[----:B------:R-:W4:Y:S01]  /*57d10*/  LDL.LU R9, [R1+0x1c80] ;  /* 0x001c800001097983 */ /* 0x000f220000300800 */
[----:B-1----:R-:W-:Y:S01]  /*57d20*/  IMAD.MOV.U32 R4, RZ, RZ, R18 ;  /* 0x000000ffff047224 */ /* 0x002fe200078e0012 */
[----:B------:R-:W-:-:S02]  /*57d30*/  MOV R5, R19 ;  /* 0x0000001300057202 */ /* 0x000fc40000000f00 */
[----:B---3--:R-:W3:Y:S04]  /*57d40*/  LDL.LU R18, [R1+0x25a4] ;  /* 0x0025a40001127983 */ /* 0x008ee80000300800 */
[----:B------:R-:W3:Y:S01]  /*57d50*/  LDL.LU R19, [R1+0x25a0] ;  /* 0x0025a00001137983 */ /* 0x000ee20000300800 */
[----:B------:R-:W-:-:S04]  /*57d60*/  UISETP.GT.AND UP1, UPT, UR16, 0x1e, UPT ;  /* 0x0000001e1000788c */ /* 0x000fc8000bf24270 */
[----:B------:R-:W-:-:S04]  /*57d70*/  USEL UR12, URZ, 0x4, !UP1 ;  /* 0x00000004ff0c7887 */ /* 0x000fc8000c800000 */
[----:B------:R-:W-:Y:S02]  /*57d80*/  USEL UR12, UR12, URZ, !UP0 ;  /* 0x000000ff0c0c7287 */ /* 0x000fe4000c000000 */
[----:B------:R-:W-:Y:S01]  /*57d90*/  UISETP.GT.AND UP1, UPT, UR16, 0x22, UPT ;  /* 0x000000221000788c */ /* 0x000fe2000bf24270 */
[----:B------:R-:W-:-:S03]  /*57da0*/  LOP3.LUT R5, R5, R4, RZ, 0x3c, !PT ;  /* 0x0000000405057212 */ /* 0x000fc600078e3cff */
[----:B------:R-:W-:Y:S01]  /*57db0*/  ISETP.NE.U32.AND P3, PT, RZ, UR12, PT ;  /* 0x0000000cff007c0c */ /* 0x000fe2000bf65070 */
[----:B------:R-:W-:Y:S01]  /*57dc0*/  USEL UR12, URZ, 0x4, !UP1 ;  /* 0x00000004ff0c7887 */ /* 0x000fe2000c800000 */
[----:B------:R-:W-:Y:S02]  /*57dd0*/  IADD3.X R31, PT, PT, R31, UR4, RZ, P4, !PT ;  /* 0x000000041f1f7c10 */ /* 0x000fe4000a7fe4ff */
[C---:B------:R-:W-:Y:S02]  /*57de0*/  LOP3.LUT R4, R5.reuse, R4, RZ, 0x3c, !PT ;  /* 0x0000000405047212 */ /* 0x040fe400078e3cff */
[----:B------:R-:W-:Y:S01]  /*57df0*/  IADD3 R14, P4, PT, R14, UR14, RZ ;  /* 0x0000000e0e0e7c10 */ /* 0x000fe2000ff9e0ff */
[----:B------:R-:W-:Y:S01]  /*57e00*/  USEL UR12, UR12, URZ, !UP0 ;  /* 0x000000ff0c0c7287 */ /* 0x000fe2000c000000 */
[----:B--2---:R-:W-:Y:S02]  /*57e10*/  IADD3 R10, P5, PT, R10, UR14, RZ ;  /* 0x0000000e0a0a7c10 */ /* 0x004fe4000ffbe0ff */
[----:B------:R-:W-:Y:S01]  /*57e20*/  LOP3.LUT R5, R5, R4, RZ, 0x3c, !PT ;  /* 0x0000000405057212 */ /* 0x000fe200078e3cff */
[----:B------:R1:W-:Y:S02]  /*57e30*/  STL [R1+0x1cf8], R31 ;  /* 0x001cf81f01007387 */ /* 0x0003e40000100800 */
[----:B------:R-:W-:-:S02]  /*57e40*/  ISETP.NE.U32.AND P2, PT, RZ, UR12, PT ;  /* 0x0000000cff007c0c */ /* 0x000fc4000bf45070 */
[----:B------:R2:W-:Y:S04]  /*57e50*/  STL [R1+0x1ccc], R14 ;  /* 0x001ccc0e01007387 */ /* 0x0005e80000100800 */
[----:B------:R-:W-:Y:S04]  /*57e60*/  STL [R1+0x1cc4], R10 ;  /* 0x001cc40a01007387 */ /* 0x000fe80000100800 */
[----:B------:R1:W-:Y:S02]  /*57e70*/  LDGSTS.E [R2+0x21e00], desc[UR28][R4.64], P3 ;  /* 0x21e0000004027fae */ /* 0x0003e400099a101c */
[----:B-1----:R-:W-:Y:S01]  /*57e80*/  IMAD.MOV.U32 R4, RZ, RZ, R30 ;  /* 0x000000ffff047224 */ /* 0x002fe200078e001e */
[----:B------:R-:W-:-:S05]  /*57e90*/  MOV R5, R31 ;  /* 0x0000001f00057202 */ /* 0x000fca0000000f00 */
[----:B------:R1:W-:Y:S02]  /*57ea0*/  LDGSTS.E [R2+0x21e80], desc[UR28][R4.64], P3 ;  /* 0x21e8000004027fae */ /* 0x0003e400099a101c */
[----:B-1----:R-:W-:Y:S01]  /*57eb0*/  IMAD.MOV.U32 R4, RZ, RZ, R14 ;  /* 0x000000ffff047224 */ /* 0x002fe200078e000e */
[----:B----4-:R-:W-:Y:S02]  /*57ec0*/  IADD3.X R15, PT, PT, R15, UR4, RZ, P4, !PT ;  /* 0x000000040f0f7c10 */ /* 0x010fe4000a7fe4ff */
[----:B------:R-:W-:Y:S02]  /*57ed0*/  IADD3 R8, P4, PT, R8, UR14, RZ ;  /* 0x0000000e08087c10 */ /* 0x000fe4000ff9e0ff */
[----:B------:R-:W-:Y:S01]  /*57ee0*/  IADD3.X R11, PT, PT, R11, UR4, RZ, P5, !PT ;  /* 0x000000040b0b7c10 */ /* 0x000fe2000affe4ff */
[----:B------:R-:W-:Y:S01]  /*57ef0*/  STL [R1+0x1cc0], R15 ;  /* 0x001cc00f01007387 */ /* 0x000fe20000100800 */
[----:B---3--:R-:W-:Y:S01]  /*57f00*/  HMMA.1688.F32.TF32 R32, R184, R18, R32 ;  /* 0x00000012b820723c */ /* 0x008fe20000081020 */
[----:B------:R-:W-:-:S02]  /*57f10*/  IADD3.X R9, PT, PT, R9, UR4, RZ, P4, !PT ;  /* 0x0000000409097c10 */ /* 0x000fc4000a7fe4ff */
[----:B------:R-:W-:Y:S01]  /*57f20*/  STL [R1+0x1c8c], R8 ;  /* 0x001c8c0801007387 */ /* 0x000fe20000100800 */
[----:B------:R-:W-:-:S05]  /*57f30*/  MOV R5, R15 ;  /* 0x0000000f00057202 */ /* 0x000fca0000000f00 */
[----:B------:R1:W-:Y:S10]  /*57f40*/  LDGSTS.E [R2+0x22200], desc[UR28][R4.64], P2 ;  /* 0x2220000004027fae */ /* 0x0003f400091a101c */
[----:B------:R3:W-:Y:S04]  /*57f50*/  STL.64 [R1+0x260], R32 ;  /* 0x0002602001007387 */ /* 0x0007e80000100a00 */
[----:B------:R-:W-:Y:S04]  /*57f60*/  STL.64 [R1+0x268], R34 ;  /* 0x0002682201007387 */ /* 0x000fe80000100a00 */
[----:B------:R-:W-:Y:S04]  /*57f70*/  STL [R1+0x1cb8], R11 ;  /* 0x001cb80b01007387 */ /* 0x000fe80000100800 */
[----:B------:R4:W-:Y:S04]  /*57f80*/  STL [R1+0x1c80], R9 ;  /* 0x001c800901007387 */ /* 0x0009e80000100800 */
[----:B------:R-:W4:Y:S04]  /*57f90*/  LDL.LU R31, [R1+0x1c84] ;  /* 0x001c8400011f7983 */ /* 0x000f280000300800 */
[----:B------:R-:W4:Y:S04]  /*57fa0*/  LDL.LU R18, [R1+0x1c54] ;  /* 0x001c540001127983 */ /* 0x000f280000300800 */
[----:B--2---:R-:W2:Y:S01]  /*57fb0*/  LDL.LU R14, [R1+0x1c44] ;  /* 0x001c4400010e7983 */ /* 0x004ea20000300800 */
[----:B-1----:R-:W-:-:S03]  /*57fc0*/  IMAD.MOV.U32 R4, RZ, RZ, R10 ;  /* 0x000000ffff047224 */ /* 0x002fc600078e000a */
[----:B---3--:R-:W3:Y:S01]  /*57fd0*/  LDL.LU R33, [R1+0x1c78] ;  /* 0x001c780001217983 */ /* 0x008ee20000300800 */
[----:B------:R-:W-:-:S03]  /*57fe0*/  MOV R5, R11 ;  /* 0x0000000b00057202 */ /* 0x000fc60000000f00 */
[----:B------:R-:W2:Y:S04]  /*57ff0*/  LDL.LU R30, [R1+0x1c40] ;  /* 0x001c4000011e7983 */ /* 0x000ea80000300800 */
[----:B------:R1:W-:Y:S02]  /*58000*/  LDGSTS.E [R2+0x22280], desc[UR28][R4.64], P2 ;  /* 0x2228000004027fae */ /* 0x0003e400091a101c */
[----:B-1----:R-:W-:Y:S01]  /*58010*/  IMAD.MOV.U32 R4, RZ, RZ, R8 ;  /* 0x000000ffff047224 */ /* 0x002fe200078e0008 */
[----:B------:R-:W-:Y:S01]  /*58020*/  MOV R5, R9 ;  /* 0x0000000900057202 */ /* 0x000fe20000000f00 */
[----:B------:R-:W2:Y:S04]  /*58030*/  LDL.LU R8, [R1+0x3e0] ;  /* 0x0003e00001087983 */ /* 0x000ea80000300800 */
[----:B----4-:R-:W4:Y:S04]  /*58040*/  LDL.LU R9, [R1+0x3e4] ;  /* 0x0003e40001097983 */ /* 0x010f280000300800 */
[----:B------:R-:W4:Y:S04]  /*58050*/  LDL.LU R10, [R1+0x3e8] ;  /* 0x0003e800010a7983 */ /* 0x000f280000300800 */
[----:B------:R-:W4:Y:S04]  /*58060*/  LDL.LU R11, [R1+0x3ec] ;  /* 0x0003ec00010b7983 */ /* 0x000f280000300800 */
[----:B------:R-:W4:Y:S01]  /*58070*/  LDL.LU R15, [R1+0x1c38] ;  /* 0x001c3800010f7983 */ /* 0x000f220000300800 */
[----:B------:R-:W-:-:S03]  /*58080*/  UISETP.GT.AND UP1, UPT, UR16, 0x26, UPT ;  /* 0x000000261000788c */ /* 0x000fc6000bf24270 */
[----:B------:R-:W4:Y:S01]  /*58090*/  LDL.LU R34, [R1+0x1c2c] ;  /* 0x001c2c0001227983 */ /* 0x000f220000300800 */
[----:B------:R-:W-:-:S03]  /*580a0*/  USEL UR17, URZ, 0x4, !UP1 ;  /* 0x00000004ff117887 */ /* 0x000fc6000c800000 */
[----:B------:R-:W4:Y:S01]  /*580b0*/  LDL.LU R32, [R1+0x1c04] ;  /* 0x001c040001207983 */ /* 0x000f220000300800 */
[----:B------:R-:W-:-:S03]  /*580c0*/  USEL UR17, UR17, URZ, !UP0 ;  /* 0x000000ff11117287 */ /* 0x000fc6000c000000 */
[----:B------:R-:W4:Y:S03]  /*580d0*/  LDL.LU R19, [R1+0x1bec] ;  /* 0x001bec0001137983 */ /* 0x000f260000300800 */
[----:B------:R-:W-:-:S13]  /*580e0*/  ISETP.NE.U32.AND P3, PT, RZ, UR17, PT ;  /* 0x00000011ff007c0c */ /* 0x000fda000bf65070 */
[----:B------:R1:W-:Y:S01]  /*580f0*/  LDGSTS.E [R2+0x22600], desc[UR28][R4.64], P3 ;  /* 0x2260000004027fae */ /* 0x0003e200099a101c */
[----:B------:R-:W-:Y:S02]  /*58100*/  IADD3 R31, P4, PT, R31, UR14, RZ ;  /* 0x0000000e1f1f7c10 */ /* 0x000fe4000ff9e0ff */
[----:B------:R-:W-:-:S03]  /*58110*/  IADD3 R18, P5, PT, R18, UR14, RZ ;  /* 0x0000000e12127c10 */ /* 0x000fc6000ffbe0ff */
[----:B------:R-:W-:Y:S01]  /*58120*/  STL [R1+0x1c84], R31 ;  /* 0x001c841f01007387 */ /* 0x000fe20000100800 */
[----:B---3--:R-:W-:Y:S02]  /*58130*/  IADD3.X R33, PT, PT, R33, UR4, RZ, P4, !PT ;  /* 0x0000000421217c10 */ /* 0x008fe4000a7fe4ff */
[----:B--2---:R-:W-:Y:S02]  /*58140*/  IADD3 R14, P4, PT, R14, UR14, RZ ;  /* 0x0000000e0e0e7c10 */ /* 0x004fe4000ff9e0ff */
[----:B------:R-:W-:Y:S01]  /*58150*/  IADD3.X R30, PT, PT, R30, UR4, RZ, P5, !PT ;  /* 0x000000041e1e7c10 */ /* 0x000fe2000affe4ff */
[----:B------:R-:W-:Y:S04]  /*58160*/  STL [R1+0x1c54], R18 ;  /* 0x001c541201007387 */ /* 0x000fe80000100800 */
[----:B------:R2:W-:Y:S04]  /*58170*/  STL [R1+0x1c78], R33 ;  /* 0x001c782101007387 */ /* 0x0005e80000100800 */
[----:B------:R-:W-:Y:S04]  /*58180*/  STL [R1+0x1c44], R14 ;  /* 0x001c440e01007387 */ /* 0x000fe80000100800 */
[----:B------:R-:W-:Y:S04]  /*58190*/  STL [R1+0x1c40], R30 ;  /* 0x001c401e01007387 */ /* 0x000fe80000100800 */
[----:B------:R-:W3:Y:S01]  /*581a0*/  LDL.LU R35, [R1+0x1c00] ;  /* 0x001c000001237983 */ /* 0x000ee20000300800 */
[----:B-1----:R-:W-:Y:S01]  /*581b0*/  MOV R5, R33 ;  /* 0x0000002100057202 */ /* 0x002fe20000000f00 */
[----:B------:R-:W-:-:S02]  /*581c0*/  IMAD.MOV.U32 R4, RZ, RZ, R31 ;  /* 0x000000ffff047224 */ /* 0x000fc400078e001f */
[----:B--2---:R-:W2:Y:S01]  /*581d0*/  LDL.LU R33, [R1+0x1bf8] ;  /* 0x001bf80001217983 */ /* 0x004ea20000300800 */
[----:B------:R-:W-:-:S03]  /*581e0*/  UISETP.GT.AND UP1, UPT, UR16, 0x2a, UPT ;  /* 0x0000002a1000788c */ /* 0x000fc6000bf24270 */
[----:B------:R1:W-:Y:S01]  /*581f0*/  LDGSTS.E [R2+0x22680], desc[UR28][R4.64], P3 ;  /* 0x2268000004027fae */ /* 0x0003e200099a101c */
[----:B----4-:R-:W-:-:S05]  /*58200*/  IADD3.X R15, PT, PT, R15, UR4, RZ, P4, !PT ;  /* 0x000000040f0f7c10 */ /* 0x010fca000a7fe4ff */
[----:B------:R-:W-:Y:S04]  /*58210*/  STL [R1+0x1c38], R15 ;  /* 0x001c380f01007387 */ /* 0x000fe80000100800 */
[----:B------:R-:W4:Y:S01]  /*58220*/  LDL.LU R31, [R1+0x1bb8] ;  /* 0x001bb800011f7983 */ /* 0x000f220000300800 */
[----:B------:R-:W-:Y:S01]  /*58230*/  USEL UR12, URZ, 0x4, !UP1 ;  /* 0x00000004ff0c7887 */ /* 0x000fe2000c800000 */
[----:B------:R-:W-:Y:S03]  /*58240*/  HMMA.1688.F32.TF32 R8, R184, R22, R8 ;  /* 0x00000016b808723c */ /* 0x000fe60000081008 */
[----:B------:R-:W-:Y:S02]  /*58250*/  USEL UR12, UR12, URZ, !UP0 ;  /* 0x000000ff0c0c7287 */ /* 0x000fe4000c000000 */
[----:B------:R-:W-:-:S04]  /*58260*/  UISETP.GT.AND UP1, UPT, UR16, 0x2e, UPT ;  /* 0x0000002e1000788c */ /* 0x000fc8000bf24270 */
[----:B------:R-:W-:Y:S01]  /*58270*/  ISETP.NE.U32.AND P2, PT, RZ, UR12, PT ;  /* 0x0000000cff007c0c */ /* 0x000fe2000bf45070 */
[----:B------:R-:W-:Y:S01]  /*58280*/  USEL UR12, URZ, 0x4, !UP1 ;  /* 0x00000004ff0c7887 */ /* 0x000fe2000c800000 */
[----:B------:R-:W-:Y:S01]  /*58290*/  IADD3 R34, P4, PT, R34, UR14, RZ ;  /* 0x0000000e22227c10 */ /* 0x000fe2000ff9e0ff */
[----:B-1----:R-:W-:Y:S01]  /*582a0*/  IMAD.MOV.U32 R4, RZ, RZ, R18 ;  /* 0x000000ffff047224 */ /* 0x002fe200078e0012 */
[----:B------:R-:W-:Y:S01]  /*582b0*/  IADD3 R32, P5, PT, R32, UR14, RZ ;  /* 0x0000000e20207c10 */ /* 0x000fe2000ffbe0ff */
[----:B------:R-:W-:Y:S01]  /*582c0*/  USEL UR12, UR12, URZ, !UP0 ;  /* 0x000000ff0c0c7287 */ /* 0x000fe2000c000000 */
[----:B------:R-:W-:Y:S01]  /*582d0*/  MOV R5, R30 ;  /* 0x0000001e00057202 */ /* 0x000fe20000000f00 */
[----:B------:R-:W-:Y:S04]  /*582e0*/  STL [R1+0x1c2c], R34 ;  /* 0x001c2c2201007387 */ /* 0x000fe80000100800 */
[----:B------:R-:W-:Y:S01]  /*582f0*/  ISETP.NE.U32.AND P3, PT, RZ, UR12, PT ;  /* 0x0000000cff007c0c */ /* 0x000fe2000bf65070 */
[----:B------:R-:W-:Y:S04]  /*58300*/  STL [R1+0x1c04], R32 ;  /* 0x001c042001007387 */ /* 0x000fe80000100800 */
[----:B------:R1:W-:Y:S02]  /*58310*/  LDGSTS.E [R2+0x22a00], desc[UR28][R4.64], P2 ;  /* 0x22a0000004027fae */ /* 0x0003e400091a101c */
[----:B-1----:R-:W-:Y:S01]  /*58320*/  IMAD.MOV.U32 R4, RZ, RZ, R14 ;  /* 0x000000ffff047224 */ /* 0x002fe200078e000e */
[----:B------:R-:W-:-:S05]  /*58330*/  MOV R5, R15 ;  /* 0x0000000f00057202 */ /* 0x000fca0000000f00 */
[----:B------:R1:W-:Y:S02]  /*58340*/  LDGSTS.E [R2+0x22a80], desc[UR28][R4.64], P2 ;  /* 0x22a8000004027fae */ /* 0x0003e400091a101c */
[----:B-1----:R-:W-:Y:S01]  /*58350*/  IMAD.MOV.U32 R4, RZ, RZ, R34 ;  /* 0x000000ffff047224 */ /* 0x002fe200078e0022 */
[----:B---3--:R-:W-:Y:S02]  /*58360*/  IADD3.X R35, PT, PT, R35, UR4, RZ, P4, !PT ;  /* 0x0000000423237c10 */ /* 0x008fe4000a7fe4ff */
[----:B------:R-:W-:-:S03]  /*58370*/  IADD3 R19, P4, PT, R19, UR14, RZ ;  /* 0x0000000e13137c10 */ /* 0x000fc6000ff9e0ff */
[----:B------:R-:W-:Y:S04]  /*58380*/  STL [R1+0x1c00], R35 ;  /* 0x001c002301007387 */ /* 0x000fe80000100800 */
[----:B------:R-:W-:Y:S04]  /*58390*/  STL.64 [R1+0x250], R8 ;  /* 0x0002500801007387 */ /* 0x000fe80000100a00 */
[----:B------:R1:W-:Y:S01]  /*583a0*/  STL.64 [R1+0x258], R10 ;  /* 0x0002580a01007387 */ /* 0x0003e20000100a00 */
[----:B--2---:R-:W-:Y:S02]  /*583b0*/  IADD3.X R33, PT, PT, R33, UR4, RZ, P5, !PT ;  /* 0x0000000421217c10 */ /* 0x004fe4000affe4ff */
[----:B------:R-:W-:-:S05]  /*583c0*/  MOV R5, R35 ;  /* 0x0000002300057202 */ /* 0x000fca0000000f00 */
[----:B------:R2:W-:Y:S04]  /*583d0*/  LDGSTS.E [R2+0x22e00], desc[UR28][R4.64], P3 ;  /* 0x22e0000004027fae */ /* 0x0005e800099a101c */
[----:B-1----:R-:W3:Y:S01]  /*583e0*/  LDL.LU.64 R10, [R1+0x2598] ;  /* 0x00259800010a7983 */ /* 0x002ee20000300a00 */
[----:B----4-:R-:W-:-:S03]  /*583f0*/  IADD3.X R31, PT, PT, R31, UR4, RZ, P4, !PT ;  /* 0x000000041f1f7c10 */ /* 0x010fc6000a7fe4ff */
[----:B------:R-:W4:Y:S04]  /*58400*/  LDL.LU.64 R8, [R1+0x2590] ;  /* 0x0025900001087983 */ /* 0x000f280000300a00 */
[----:B------:R-:W3:Y:S04]  /*58410*/  LDL.LU R30, [R1+0x1bbc] ;  /* 0x001bbc00011e7983 */ /* 0x000ee80000300800 */
[----:B------:R1:W-:Y:S04]  /*58420*/  STL [R1+0x1bec], R19 ;  /* 0x001bec1301007387 */ /* 0x0003e80000100800 */
[----:B------:R-:W3:Y:S04]  /*58430*/  LDL.LU R18, [R1+0x1bc0] ;  /* 0x001bc00001127983 */ /* 0x000ee80000300800 */
[----:B------:R-:W4:Y:S01]  /*58440*/  LDL.LU R14, [R1+0x1ba0] ;  /* 0x001ba000010e7983 */ /* 0x000f220000300800 */
[----:B--2---:R-:W-:-:S03]  /*58450*/  IMAD.MOV.U32 R4, RZ, RZ, R32 ;  /* 0x000000ffff047224 */ /* 0x004fc600078e0020 */
[----:B------:R-:W2:Y:S01]  /*58460*/  LDL.LU R15, [R1+0x1ba8] ;  /* 0x001ba800010f7983 */ /* 0x000ea20000300800 */
[----:B------:R-:W-:-:S03]  /*58470*/  MOV R5, R33 ;  /* 0x0000002100057202 */ /* 0x000fc60000000f00 */
[----:B------:R-:W-:Y:S04]  /*58480*/  STL [R1+0x1bf8], R33 ;  /* 0x001bf82101007387 */ /* 0x000fe80000100800 */
[----:B------:R1:W-:Y:S04]  /*58490*/  STL [R1+0x1bb8], R31 ;  /* 0x001bb81f01007387 */ /* 0x0003e80000100800 */
[----:B------:R-:W2:Y:S04]  /*584a0*/  LDL.LU R22, [R1+0x1b9c] ;  /* 0x001b9c0001167983 */ /* 0x000ea80000300800 */
[----:B------:R1:W-:Y:S02]  /*584b0*/  LDGSTS.E [R2+0x22e80], desc[UR28][R4.64], P3 ;  /* 0x22e8000004027fae */ /* 0x0003e400099a101c */
[----:B-1----:R-:W-:-:S02]  /*584c0*/  IMAD.MOV.U32 R4, RZ, RZ, R19 ;  /* 0x000000ffff047224 */ /* 0x002fc400078e0013 */
[----:B------:R-:W2:Y:S01]  /*584d0*/  LDL.LU R19, [R1+0x1ba4] ;  /* 0x001ba40001137983 */ /* 0x000ea20000300800 */
[----:B------:R-:W-:-:S03]  /*584e0*/  MOV R5, R31 ;  /* 0x0000001f00057202 */ /* 0x000fc60000000f00 */
[----:B------:R-:W2:Y:S01]  /*584f0*/  LDL.LU R31, [R1+0x1b60] ;  /* 0x001b6000011f7983 */ /* 0x000ea20000300800 */
        /* <DEDUP_REMOVED lines=9> */
[----:B---3--:R-:W-:Y:S02]  /*58590*/  IADD3 R18, P4, PT, R18, UR14, RZ ;  /* 0x0000000e12127c10 */ /* 0x008fe4000ff9e0ff */
[----:B----4-:R-:W-:Y:S02]  /*585a0*/  IADD3 R14, P5, PT, R14, UR14, RZ ;  /* 0x0000000e0e0e7c10 */ /* 0x010fe4000ffbe0ff */
[----:B------:R-:W-:Y:S02]  /*585b0*/  IADD3.X R30, PT, PT, R30, UR4, RZ, P4, !PT ;  /* 0x000000041e1e7c10 */ /* 0x000fe4000a7fe4ff */
[----:B--2---:R-:W-:Y:S01]  /*585c0*/  IADD3 R15, P4, PT, R15, UR14, RZ ;  /* 0x0000000e0f0f7c10 */ /* 0x004fe2000ff9e0ff */
[----:B------:R2:W-:Y:S01]  /*585d0*/  STL [R1+0x1bc0], R18 ;  /* 0x001bc01201007387 */ /* 0x0005e20000100800 */
[----:B-1----:R-:W-:Y:S01]  /*585e0*/  IMAD.MOV.U32 R4, RZ, RZ, R18 ;  /* 0x000000ffff047224 */ /* 0x002fe200078e0012 */
[----:B------:R-:W-:-:S02]  /*585f0*/  MOV R5, R30 ;  /* 0x0000001e00057202 */ /* 0x000fc40000000f00 */
[----:B------:R-:W-:Y:S04]  /*58600*/  STL [R1+0x1ba0], R14 ;  /* 0x001ba00e01007387 */ /* 0x000fe80000100800 */
[----:B------:R1:W-:Y:S01]  /*58610*/  STL [R1+0x1bbc], R30 ;  /* 0x001bbc1e01007387 */ /* 0x0003e20000100800 */
[----:B------:R-:W-:-:S03]  /*58620*/  IADD3.X R22, PT, PT, R22, UR4, RZ, P5, !PT ;  /* 0x0000000416167c10 */ /* 0x000fc6000affe4ff */
[----:B------:R-:W-:Y:S04]  /*58630*/  STL [R1+0x1ba8], R15 ;  /* 0x001ba80f01007387 */ /* 0x000fe80000100800 */
[----:B------:R3:W-:Y:S04]  /*58640*/  STL [R1+0x1b9c], R22 ;  /* 0x001b9c1601007387 */ /* 0x0007e80000100800 */
[----:B------:R-:W4:Y:S04]  /*58650*/  LDL.LU R32, [R1+0x1b5c] ;  /* 0x001b5c0001207983 */ /* 0x000f280000300800 */
[----:B------:R-:W4:Y:S04]  /*58660*/  LDL.LU R23, [R1+0x1b68] ;  /* 0x001b680001177983 */ /* 0x000f280000300800 */
[----:B------:R3:W-:Y:S01]  /*58670*/  LDGSTS.E [R2+0x23280], desc[UR28][R4.64], P2 ;  /* 0x2328000004027fae */ /* 0x0007e200091a101c */
[----:B------:R-:W-:-:S03]  /*58680*/  IADD3.X R19, PT, PT, R19, UR4, RZ, P4, !PT ;  /* 0x0000000413137c10 */ /* 0x000fc6000a7fe4ff */
[----:B--2---:R-:W2:Y:S01]  /*58690*/  LDL.LU R18, [R1+0xfec] ;  /* 0x000fec0001127983 */ /* 0x004ea20000300800 */
[----:B------:R-:W-:-:S03]  /*586a0*/  IADD3 R31, P4, PT, R31, UR14, RZ ;  /* 0x0000000e1f1f7c10 */ /* 0x000fc6000ff9e0ff */
[----:B-1----:R-:W2:Y:S01]  /*586b0*/  LDL.LU R30, [R1+0x1b64] ;  /* 0x001b6400011e7983 */ /* 0x002ea20000300800 */
[----:B---3--:R-:W-:Y:S01]  /*586c0*/  IMAD.MOV.U32 R4, RZ, RZ, R14 ;  /* 0x000000ffff047224 */ /* 0x008fe200078e000e */
[----:B------:R-:W-:Y:S02]  /*586d0*/  MOV R5, R22 ;  /* 0x0000001600057202 */ /* 0x000fe40000000f00 */
[----:B------:R1:W-:Y:S04]  /*586e0*/  STL [R1+0x1ba4], R19 ;  /* 0x001ba41301007387 */ /* 0x0003e80000100800 */
[----:B------:R-:W3:Y:S04]  /*586f0*/  LDL.LU R22, [R1+0xfe8] ;  /* 0x000fe80001167983 */ /* 0x000ee80000300800 */
[----:B------:R-:W3:Y:S04]  /*58700*/  LDL.LU R14, [R1+0xff4] ;  /* 0x000ff400010e7983 */ /* 0x000ee80000300800 */
[----:B------:R1:W-:Y:S02]  /*58710*/  LDGSTS.E [R2+0x23600], desc[UR28][R4.64], P3 ;  /* 0x2360000004027fae */ /* 0x0003e400099a101c */
[----:B-1----:R-:W-:Y:S01]  /*58720*/  IMAD.MOV.U32 R4, RZ, RZ, R15 ;  /* 0x000000ffff047224 */ /* 0x002fe200078e000f */
[----:B------:R-:W-:Y:S01]  /*58730*/  MOV R5, R19 ;  /* 0x0000001300057202 */ /* 0x000fe20000000f00 */
[----:B------:R-:W3:Y:S04]  /*58740*/  LDL.LU R15, [R1+0xff0] ;  /* 0x000ff000010f7983 */ /* 0x000ee80000300800 */
[----:B------:R-:W-:Y:S04]  /*58750*/  STL [R1+0x1b60], R31 ;  /* 0x001b601f01007387 */ /* 0x000fe80000100800 */
[----:B------:R-:W3:Y:S01]  /*58760*/  LDL.LU R19, [R1+0x1ebc] ;  /* 0x001ebc0001137983 */ /* 0x000ee20000300800 */
[----:B------:R-:W-:-:S03]  /*58770*/  UISETP.GT.AND UP1, UPT, UR16, 0x3a, UPT ;  /* 0x0000003a1000788c */ /* 0x000fc6000bf24270 */
[----:B------:R1:W-:Y:S01]  /*58780*/  LDGSTS.E [R2+0x23680], desc[UR28][R4.64], P3 ;  /* 0x2368000004027fae */ /* 0x0003e200099a101c */
[----:B------:R-:W-:-:S04]  /*58790*/  USEL UR12, URZ, 0x4, !UP1 ;  /* 0x00000004ff0c7887 */ /* 0x000fc8000c800000 */
[----:B------:R-:W-:Y:S02]  /*587a0*/  USEL UR12, UR12, URZ, !UP0 ;  /* 0x000000ff0c0c7287 */ /* 0x000fe4000c000000 */
[----:B------:R-:W-:-:S04]  /*587b0*/  UISETP.GT.AND UP1, UPT, UR16, 0x3e, UPT ;  /* 0x0000003e1000788c */ /* 0x000fc8000bf24270 */
[----:B------:R-:W-:Y:S01]  /*587c0*/  ISETP.NE.U32.AND P2, PT, RZ, UR12, PT ;  /* 0x0000000cff007c0c */ /* 0x000fe2000bf45070 */
[----:B------:R-:W-:Y:S01]  /*587d0*/  USEL UR17, URZ, 0x4, !UP1 ;  /* 0x00000004ff117887 */ /* 0x000fe2000c800000 */
[----:B-1----:R-:W-:-:S03]  /*587e0*/  IMAD.MOV.U32 R4, RZ, RZ, R31 ;  /* 0x000000ffff047224 */ /* 0x002fc600078e001f */
[----:B------:R-:W-:-:S06]  /*587f0*/  USEL UR17, UR17, URZ, !UP0 ;  /* 0x000000ff11117287 */ /* 0x000fcc000c000000 */
[----:B------:R-:W-:Y:S02]  /*58800*/  ISETP.NE.U32.AND P3, PT, RZ, UR17, PT ;  /* 0x00000011ff007c0c */ /* 0x000fe4000bf65070 */
[----:B----4-:R-:W-:Y:S02]  /*58810*/  IADD3.X R32, PT, PT, R32, UR4, RZ, P4, !PT ;  /* 0x0000000420207c10 */ /* 0x010fe4000a7fe4ff */
[----:B------:R-:W-:Y:S02]  /*58820*/  IADD3 R23, P5, PT, R23, UR14, RZ ;  /* 0x0000000e17177c10 */ /* 0x000fe4000ffbe0ff */
[----:B------:R-:W-:-:S03]  /*58830*/  MOV R5, R32 ;  /* 0x0000002000057202 */ /* 0x000fc60000000f00 */
[----:B------:R-:W-:Y:S01]  /*58840*/  STL [R1+0x1b68], R23 ;  /* 0x001b681701007387 */ /* 0x000fe20000100800 */
[----:B--2---:R-:W-:-:S03]  /*58850*/  IADD3 R18, P4, PT, R18, UR14, RZ ;  /* 0x0000000e12127c10 */ /* 0x004fc6000ff9e0ff */
[----:B------:R1:W-:Y:S01]  /*58860*/  LDGSTS.E [R2+0x23a00], desc[UR28][R4.64], P2 ;  /* 0x23a0000004027fae */ /* 0x0003e200091a101c */
[----:B------:R-:W-:-:S03]  /*58870*/  IADD3.X R30, PT, PT, R30, UR4, RZ, P5, !PT ;  /* 0x000000041e1e7c10 */ /* 0x000fc6000affe4ff */
[----:B------:R-:W-:Y:S04]  /*58880*/  STL [R1+0x1b5c], R32 ;  /* 0x001b5c2001007387 */ /* 0x000fe80000100800 */
[----:B------:R-:W-:Y:S01]  /*58890*/  STL [R1+0xfec], R18 ;  /* 0x000fec1201007387 */ /* 0x000fe20000100800 */
[----:B-1----:R-:W-:Y:S01]  /*588a0*/  IMAD.MOV.U32 R4, RZ, RZ, R23 ;  /* 0x000000ffff047224 */ /* 0x002fe200078e0017 */
[----:B------:R-:W-:Y:S02]  /*588b0*/  MOV R5, R30 ;  /* 0x0000001e00057202 */ /* 0x000fe40000000f00 */
[----:B---3--:R-:W-:Y:S02]  /*588c0*/  IADD3 R14, P5, PT, R14, UR14, RZ ;  /* 0x0000000e0e0e7c10 */ /* 0x008fe4000ffbe0ff */
[----:B------:R-:W-:Y:S01]  /*588d0*/  IADD3.X R22, PT, PT, R22, UR4, RZ, P4, !PT ;  /* 0x0000000416167c10 */ /* 0x000fe2000a7fe4ff */
[----:B------:R1:W-:Y:S04]  /*588e0*/  STL [R1+0x1b64], R30 ;  /* 0x001b641e01007387 */ /* 0x0003e80000100800 */
[----:B------:R2:W-:Y:S04]  /*588f0*/  LDGSTS.E [R2+0x23a80], desc[UR28][R4.64], P2 ;  /* 0x23a8000004027fae */ /* 0x0005e800091a101c */
[----:B-1----:R-:W3:Y:S01]  /*58900*/  LDL.LU R30, [R1+0x1eb4] ;  /* 0x001eb400011e7983 */ /* 0x002ee20000300800 */
[----:B------:R-:W-:-:S03]  /*58910*/  IADD3.X R15, PT, PT, R15, UR4, RZ, P5, !PT ;  /* 0x000000040f0f7c10 */ /* 0x000fc6000affe4ff */
[----:B------:R-:W-:Y:S01]  /*58920*/  STL [R1+0xff4], R14 ;  /* 0x000ff40e01007387 */ /* 0x000fe20000100800 */
[----:B--2---:R-:W-:Y:S01]  /*58930*/  IMAD.MOV.U32 R4, RZ, RZ, R18 ;  /* 0x000000ffff047224 */ /* 0x004fe200078e0012 */
[----:B------:R-:W-:Y:S02]  /*58940*/  MOV R5, R22 ;  /* 0x0000001600057202 */ /* 0x000fe40000000f00 */
[----:B------:R1:W-:Y:S01]  /*58950*/  STL [R1+0xfe8], R22 ;  /* 0x000fe81601007387 */ /* 0x0003e20000100800 */
[----:B------:R-:W-:-:S03]  /*58960*/  IADD3 R19, P4, PT, R19, UR14, RZ ;  /* 0x0000000e13137c10 */ /* 0x000fc6000ff9e0ff */
[----:B------:R2:W-:Y:S04]  /*58970*/  STL [R1+0xff0], R15 ;  /* 0x000ff00f01007387 */ /* 0x0005e80000100800 */
[----:B------:R4:W-:Y:S04]  /*58980*/  STL [R1+0x1ebc], R19 ;  /* 0x001ebc1301007387 */ /* 0x0009e80000100800 */
[----:B------:R-:W4:Y:S04]  /*58990*/  LDL.LU R31, [R1+0x1ea8] ;  /* 0x001ea800011f7983 */ /* 0x000f280000300800 */
[----:B------:R-:W4:Y:S04]  /*589a0*/  LDL.LU R32, [R1+0x680] ;  /* 0x0006800001207983 */ /* 0x000f280000300800 */
[----:B------:R1:W-:Y:S04]  /*589b0*/  LDGSTS.E [R2+0x23e00], desc[UR28][R4.64], P3 ;  /* 0x23e0000004027fae */ /* 0x0003e800099a101c */
[----:B------:R-:W4:Y:S04]  /*589c0*/  LDL.LU R33, [R1+0x684] ;  /* 0x0006840001217983 */ /* 0x000f280000300800 */
[----:B------:R-:W4:Y:S01]  /*589d0*/  LDL.LU R34, [R1+0x688] ;  /* 0x0006880001227983 */ /* 0x000f220000300800 */
[----:B-1----:R-:W-:Y:S01]  /*589e0*/  IMAD.MOV.U32 R4, RZ, RZ, R14 ;  /* 0x000000ffff047224 */ /* 0x002fe200078e000e */
[----:B------:R-:W-:-:S02]  /*589f0*/  MOV R5, R15 ;  /* 0x0000000f00057202 */ /* 0x000fc40000000f00 */
[----:B------:R-:W4:Y:S04]  /*58a00*/  LDL.LU R35, [R1+0x68c] ;  /* 0x00068c0001237983 */ /* 0x000f280000300800 */
[----:B------:R-:W4:Y:S04]  /*58a10*/  LDL.LU R23, [R1+0x1e70] ;  /* 0x001e700001177983 */ /* 0x000f280000300800 */
[----:B------:R-:W4:Y:S04]  /*58a20*/  LDL.LU R22, [R1+0x1e7c] ;  /* 0x001e7c0001167983 */ /* 0x000f280000300800 */
[----:B------:R-:W4:Y:S04]  /*58a30*/  LDL.LU R18, [R1+0x1e74] ;  /* 0x001e740001127983 */ /* 0x000f280000300800 */
[----:B------:R-:W4:Y:S04]  /*58a40*/  LDL.LU R14, [R1+0x1e3c] ;  /* 0x001e3c00010e7983 */ /* 0x000f280000300800 */
[----:B------:R1:W-:Y:S04]  /*58a50*/  LDGSTS.E [R2+0x23e80], desc[UR28][R4.64], P3 ;  /* 0x23e8000004027fae */ /* 0x0003e800099a101c */
[----:B------:R-:W4:Y:S01]  /*58a60*/  LDL.LU R4, [R1+0x1eb0] ;  /* 0x001eb00001047983 */ /* 0x000f220000300800 */
[----:B--2---:R-:W2:Y:S01]  /*58a70*/  S2R R15, SR_TID.X ;  /* 0x00000000000f7919 */ /* 0x004ea20000002100 */
[----:B-1----:R-:W-:-:S02]  /*58a80*/  MOV R5, R19 ;  /* 0x0000001300057202 */ /* 0x002fc40000000f00 */
[----:B--2---:R-:W-:-:S05]  /*58a90*/  LOP3.LUT R15, R15, 0x1f, RZ, 0xc0, !PT ;  /* 0x0000001f0f0f7812 */ /* 0x004fca00078ec0ff */
[----:B------:R-:W-:-:S05]  /*58aa0*/  IMAD.SHL.U32 R15, R15, 0x4, RZ ;  /* 0x000000040f0f7824 */ /* 0x000fca00078e00ff */
[----:B------:R-:W-:-:S05]  /*58ab0*/  LOP3.LUT R15, R15, 0x60, RZ, 0x3c, !PT ;  /* 0x000000600f0f7812 */ /* 0x000fca00078e3cff */
[----:B------:R-:W-:Y:S01]  /*58ac0*/  VIADD R2, R15, UR13 ;  /* 0x0000000d0f027c36 */ /* 0x000fe20008000000 */
[----:B---3--:R-:W-:-:S05]  /*58ad0*/  IADD3 R30, P3, PT, R30, UR14, RZ ;  /* 0x0000000e1e1e7c10 */ /* 0x008fca000ff7e0ff */
[----:B------:R-:W-:Y:S01]  /*58ae0*/  STL [R1+0x1eb4], R30 ;  /* 0x001eb41e01007387 */ /* 0x000fe20000100800 */
[----:B----4-:R-:W-:-:S05]  /*58af0*/  IADD3.X R4, PT, PT, R4, UR4, RZ, P4, !PT ;  /* 0x0000000404047c10 */ /* 0x010fca000a7fe4ff */
[----:B------:R1:W-:Y:S04]  /*58b00*/  STL [R1+0x1eb0], R4 ;  /* 0x001eb00401007387 */ /* 0x0003e80000100800 */
[----:B------:R-:W2:Y:S04]  /*58b10*/  LDL.LU R19, [R1+0x1e68] ;  /* 0x001e680001137983 */ /* 0x000ea80000300800 */
        /* <DEDUP_REMOVED lines=8> */
[C---:B-1----:R-:W-:Y:S01]  /*58ba0*/  LOP3.LUT R4, R5.reuse, R4, RZ, 0x3c, !PT ;  /* 0x0000000405047212 */ /* 0x042fe200078e3cff */
[----:B------:R-:W-:Y:S02]  /*58bb0*/  HMMA.1688.F32.TF32 R32, R184, R26, R32 ;  /* 0x0000001ab820723c */ /* 0x000fe40000081020 */
[----:B------:R-:W-:Y:S01]  /*58bc0*/  USEL UR12, UR12, URZ, !UP0 ;  /* 0x000000ff0c0c7287 */ /* 0x000fe2000c000000 */
[----:B------:R-:W-:Y:S02]  /*58bd0*/  LOP3.LUT R5, R5, R4, RZ, 0x3c, !PT ;  /* 0x0000000405057212 */ /* 0x000fe400078e3cff */
[----:B------:R-:W-:Y:S02]  /*58be0*/  IADD3.X R31, PT, PT, R31, UR4, RZ, P3, !PT ;  /* 0x000000041f1f7c10 */ /* 0x000fe40009ffe4ff */
[----:B------:R-:W-:-:S02]  /*58bf0*/  IADD3 R22, P4, PT, R22, UR14, RZ ;  /* 0x0000000e16167c10 */ /* 0x000fc4000ff9e0ff */
[----:B------:R-:W-:Y:S01]  /*58c00*/  ISETP.NE.U32.AND P3, PT, RZ, UR12, PT ;  /* 0x0000000cff007c0c */ /* 0x000fe2000bf65070 */
[----:B------:R1:W-:Y:S01]  /*58c10*/  LDGSTS.E [R2+0x20300], desc[UR28][R4.64], P2 ;  /* 0x2030000004027fae */ /* 0x0003e200091a101c */
[----:B------:R-:W-:Y:S02]  /*58c20*/  IADD3 R18, P5, PT, R18, UR14, RZ ;  /* 0x0000000e12127c10 */ /* 0x000fe4000ffbe0ff */
[----:B------:R-:W-:Y:S01]  /*58c30*/  IADD3.X R23, PT, PT, R23, UR4, RZ, P4, !PT ;  /* 0x0000000417177c10 */ /* 0x000fe2000a7fe4ff */
[----:B------:R-:W-:Y:S01]  /*58c40*/  STL [R1+0x1ea8], R31 ;  /* 0x001ea81f01007387 */ /* 0x000fe20000100800 */
[----:B------:R-:W-:Y:S02]  /*58c50*/  IADD3 R14, P4, PT, R14, UR14, RZ ;  /* 0x0000000e0e0e7c10 */ /* 0x000fe4000ff9e0ff */
[----:B-1----:R-:W-:Y:S01]  /*58c60*/  MOV R4, R30 ;  /* 0x0000001e00047202 */ /* 0x002fe20000000f00 */
[----:B------:R-:W-:Y:S01]  /*58c70*/  IMAD.MOV.U32 R5, RZ, RZ, R31 ;  /* 0x000000ffff057224 */ /* 0x000fe200078e001f */
[----:B------:R-:W-:Y:S04]  /*58c80*/  STL [R1+0x1e7c], R22 ;  /* 0x001e7c1601007387 */ /* 0x000fe80000100800 */
[----:B------:R1:W-:Y:S04]  /*58c90*/  LDGSTS.E [R2+0x20380], desc[UR28][R4.64], P2 ;  /* 0x2038000004027fae */ /* 0x0003e800091a101c */
[----:B------:R4:W-:Y:S04]  /*58ca0*/  STL [R1+0x1e74], R18 ;  /* 0x001e741201007387 */ /* 0x0009e80000100800 */
[----:B------:R-:W-:Y:S01]  /*58cb0*/  STL [R1+0x1e70], R23 ;  /* 0x001e701701007387 */ /* 0x000fe20000100800 */
[----:B-1----:R-:W-:Y:S01]  /*58cc0*/  MOV R4, R22 ;  /* 0x0000001600047202 */ /* 0x002fe20000000f00 */
[----:B------:R-:W-:-:S02]  /*58cd0*/  IMAD.MOV.U32 R5, RZ, RZ, R23 ;  /* 0x000000ffff057224 */ /* 0x000fc400078e0017 */
[----:B------:R-:W-:Y:S04]  /*58ce0*/  STL [R1+0x1e3c], R14 ;  /* 0x001e3c0e01007387 */ /* 0x000fe80000100800 */
[----:B------:R-:W-:Y:S04]  /*58cf0*/  STL.64 [R1+0x240], R32 ;  /* 0x0002402001007387 */ /* 0x000fe80000100a00 */
[----:B------:R-:W-:Y:S04]  /*58d00*/  STL.64 [R1+0x248], R34 ;  /* 0x0002482201007387 */ /* 0x000fe80000100a00 */
[----:B------:R1:W-:Y:S02]  /*58d10*/  LDGSTS.E [R2+0x20700], desc[UR28][R4.64], P3 ;  /* 0x2070000004027fae */ /* 0x0003e400099a101c */
[----:B-1----:R-:W-:-:S02]  /*58d20*/  MOV R4, R18 ;  /* 0x0000001200047202 */ /* 0x002fc40000000f00 */
[----:B--2---:R-:W-:Y:S02]  /*58d30*/  IADD3.X R19, PT, PT, R19, UR4, RZ, P5, !PT ;  /* 0x0000000413137c10 */ /* 0x004fe4000affe4ff */
[----:B---3--:R-:W-:-:S03]  /*58d40*/  IADD3.X R15, PT, PT, R15, UR4, RZ, P4, !PT ;  /* 0x000000040f0f7c10 */ /* 0x008fc6000a7fe4ff */
[----:B------:R1:W-:Y:S04]  /*58d50*/  STL [R1+0x1e68], R19 ;  /* 0x001e681301007387 */ /* 0x0003e80000100800 */
[----:B------:R2:W-:Y:S01]  /*58d60*/  STL [R1+0x1e30], R15 ;  /* 0x001e300f01007387 */ /* 0x0005e20000100800 */
[----:B------:R-:W-:-:S03]  /*58d70*/  IMAD.MOV.U32 R5, RZ, RZ, R19 ;  /* 0x000000ffff057224 */ /* 0x000fc600078e0013 */
[----:B----4-:R-:W3:Y:S04]  /*58d80*/  LDL.LU R18, [R1+0x1e34] ;  /* 0x001e340001127983 */ /* 0x010ee80000300800 */
        /* <DEDUP_REMOVED lines=13> */
[----:B-1----:R-:W-:Y:S01]  /*58e60*/  MOV R4, R14 ;  /* 0x0000000e00047202 */ /* 0x002fe20000000f00 */
[----:B------:R-:W-:-:S02]  /*58e70*/  IMAD.MOV.U32 R5, RZ, RZ, R15 ;  /* 0x000000ffff057224 */ /* 0x000fc400078e000f */
        /* <DEDUP_REMOVED lines=8> */
[----:B-1----:R-:W-:Y:S02]  /*58f00*/  MOV R4, R18 ;  /* 0x0000001200047202 */ /* 0x002fe40000000f00 */
[----:B------:R-:W-:Y:S02]  /*58f10*/  IADD3.X R19, PT, PT, R19, UR4, RZ, P4, !PT ;  /* 0x0000000413137c10 */ /* 0x000fe4000a7fe4ff */
[----:B------:R-:W-:Y:S02]  /*58f20*/  IADD3 R26, P4, PT, R26, UR14, RZ ;  /* 0x0000000e1a1a7c10 */ /* 0x000fe4000ff9e0ff */
[----:B------:R-:W-:Y:S01]  /*58f30*/  IADD3.X R30, PT, PT, R30, UR4, RZ, P5, !PT ;  /* 0x000000041e1e7c10 */ /* 0x000fe2000affe4ff */
[----:B------:R-:W-:Y:S01]  /*58f40*/  STL [R1+0x1dfc], R31 ;  /* 0x001dfc1f01007387 */ /* 0x000fe20000100800 */
[----:B------:R-:W-:-:S03]  /*58f50*/  IMAD.MOV.U32 R5, RZ, RZ, R19 ;  /* 0x000000ffff057224 */ /* 0x000fc600078e0013 */
[----:B------:R1:W-:Y:S04]  /*58f60*/  STL [R1+0x1e28], R19 ;  /* 0x001e281301007387 */ /* 0x0003e80000100800 */
[----:B------:R-:W-:Y:S04]  /*58f70*/  STL [R1+0x1df4], R26 ;  /* 0x001df41a01007387 */ /* 0x000fe80000100800 */
[----:B------:R3:W-:Y:S04]  /*58f80*/  STL [R1+0x1df0], R30 ;  /* 0x001df01e01007387 */ /* 0x0007e80000100800 */
[----:B------:R-:W4:Y:S04]  /*58f90*/  LDL.LU R23, [R1+0x1db0] ;  /* 0x001db00001177983 */ /* 0x000f280000300800 */
[----:B-1----:R-:W4:Y:S04]  /*58fa0*/  LDL.LU R19, [R1+0x1da8] ;  /* 0x001da80001137983 */ /* 0x002f280000300800 */
[----:B------:R1:W-:Y:S04]  /*58fb0*/  LDGSTS.E [R2+0x20b80], desc[UR28][R4.64], P2 ;  /* 0x20b8000004027fae */ /* 0x0003e800091a101c */
[----:B------:R-:W4:Y:S01]  /*58fc0*/  LDL.LU R18, [R1+0x1d70] ;  /* 0x001d700001127983 */ /* 0x000f220000300800 */
[----:B-1----:R-:W-:Y:S01]  /*58fd0*/  MOV R4, R30 ;  /* 0x0000001e00047202 */ /* 0x002fe20000000f00 */
[----:B------:R-:W-:-:S02]  /*58fe0*/  IMAD.MOV.U32 R5, RZ, RZ, R31 ;  /* 0x000000ffff057224 */ /* 0x000fc400078e001f */
        /* <DEDUP_REMOVED lines=9> */
[----:B------:R-:W-:-:S03]  /*59080*/  LOP3.LUT R4, R5, R4, RZ, 0x3c, !PT ;  /* 0x0000000405047212 */ /* 0x000fc600078e3cff */
[----:B------:R-:W-:Y:S01]  /*59090*/  USEL UR12, UR12, URZ, !UP0 ;  /* 0x000000ff0c0c7287 */ /* 0x000fe2000c000000 */
[----:B------:R-:W-:Y:S02]  /*590a0*/  LOP3.LUT R5, R5, R4, RZ, 0x3c, !PT ;  /* 0x0000000405057212 */ /* 0x000fe400078e3cff */
[----:B------:R-:W-:Y:S02]  /*590b0*/  IADD3.X R27, PT, PT, R27, UR4, RZ, P4, !PT ;  /* 0x000000041b1b7c10 */ /* 0x000fe4000a7fe4ff */
[----:B------:R-:W-:Y:S02]  /*590c0*/  IADD3 R22, P4, PT, R22, UR14, RZ ;  /* 0x0000000e16167c10 */ /* 0x000fe4000ff9e0ff */
[----:B------:R-:W-:Y:S01]  /*590d0*/  ISETP.NE.U32.AND P2, PT, RZ, UR12, PT ;  /* 0x0000000cff007c0c */ /* 0x000fe2000bf45070 */
[----:B------:R1:W-:Y:S01]  /*590e0*/  LDGSTS.E [R2+0x20f00], desc[UR28][R4.64], P3 ;  /* 0x20f0000004027fae */ /* 0x0003e200099a101c */
[----:B--2---:R-:W-:-:S03]  /*590f0*/  IADD3 R15, P5, PT, R15, UR14, RZ ;  /* 0x0000000e0f0f7c10 */ /* 0x004fc6000ffbe0ff */
[----:B------:R-:W-:Y:S01]  /*59100*/  STL [R1+0x1de8], R27 ;  /* 0x001de81b01007387 */ /* 0x000fe20000100800 */
[----:B-1----:R-:W-:Y:S01]  /*59110*/  MOV R4, R26 ;  /* 0x0000001a00047202 */ /* 0x002fe20000000f00 */
[----:B------:R-:W-:Y:S02]  /*59120*/  IMAD.MOV.U32 R5, RZ, RZ, R27 ;  /* 0x000000ffff057224 */ /* 0x000fe400078e001b */
[----:B------:R-:W-:Y:S04]  /*59130*/  STL [R1+0x1dbc], R22 ;  /* 0x001dbc1601007387 */ /* 0x000fe80000100800 */
[----:B------:R1:W-:Y:S04]  /*59140*/  LDGSTS.E [R2+0x20f80], desc[UR28][R4.64], P3 ;  /* 0x20f8000004027fae */ /* 0x0003e800099a101c */
[----:B------:R2:W-:Y:S01]  /*59150*/  STL [R1+0x1db4], R15 ;  /* 0x001db40f01007387 */ /* 0x0005e20000100800 */
[----:B-1----:R-:W-:-:S02]  /*59160*/  MOV R4, R22 ;  /* 0x0000001600047202 */ /* 0x002fc40000000f00 */
[----:B----4-:R-:W-:Y:S02]  /*59170*/  IADD3.X R23, PT, PT, R23, UR4, RZ, P4, !PT ;  /* 0x0000000417177c10 */ /* 0x010fe4000a7fe4ff */
[----:B------:R-:W-:Y:S02]  /*59180*/  IADD3 R14, P4, PT, R14, UR14, RZ ;  /* 0x0000000e0e0e7c10 */ /* 0x000fe4000ff9e0ff */
[----:B------:R-:W-:Y:S01]  /*59190*/  IADD3.X R19, PT, PT, R19, UR4, RZ, P5, !PT ;  /* 0x0000000413137c10 */ /* 0x000fe2000affe4ff */
[----:B------:R-:W-:Y:S01]  /*591a0*/  IMAD.MOV.U32 R5, RZ, RZ, R23 ;  /* 0x000000ffff057224 */ /* 0x000fe200078e0017 */
[----:B------:R-:W-:Y:S01]  /*591b0*/  STL [R1+0x1db0], R23 ;  /* 0x001db01701007387 */ /* 0x000fe20000100800 */
[----:B---3--:R-:W-:Y:S01]  /*591c0*/  HMMA.1688.F32.TF32 R32, R184, R30, R32 ;  /* 0x0000001eb820723c */ /* 0x008fe20000081020 */
[----:B------:R-:W-:Y:S02]  /*591d0*/  IADD3.X R18, PT, PT, R18, UR4, RZ, P4, !PT ;  /* 0x0000000412127c10 */ /* 0x000fe4000a7fe4ff */
[----:B------:R-:W-:Y:S04]  /*591e0*/  STL [R1+0x1d7c], R14 ;  /* 0x001d7c0e01007387 */ /* 0x000fe80000100800 */
[----:B------:R1:W-:-:S12]  /*591f0*/  LDGSTS.E [R2+0x21300], desc[UR28][R4.64], P2 ;  /* 0x2130000004027fae */ /* 0x0003d800091a101c */
[----:B------:R-:W-:Y:S01]  /*59200*/  STL.64 [R1+0x210], R32 ;  /* 0x0002102001007387 */ /* 0x000fe20000100a00 */
[----:B-1----:R-:W-:-:S03]  /*59210*/  MOV R4, R15 ;  /* 0x0000000f00047202 */ /* 0x002fc60000000f00 */
[----:B------:R-:W-:Y:S04]  /*59220*/  STL.64 [R1+0x218], R34 ;  /* 0x0002182201007387 */ /* 0x000fe80000100a00 */
[----:B------:R1:W-:Y:S04]  /*59230*/  STL [R1+0x1da8], R19 ;  /* 0x001da81301007387 */ /* 0x0003e80000100800 */
[----:B------:R3:W-:Y:S01]  /*59240*/  STL [R1+0x1d70], R18 ;  /* 0x001d701201007387 */ /* 0x0007e20000100800 */
[----:B------:R-:W-:-:S03]  /*59250*/  IMAD.MOV.U32 R5, RZ, RZ, R19 ;  /* 0x000000ffff057224 */ /* 0x000fc600078e0013 */
[----:B--2---:R-:W2:Y:S04]  /*59260*/  LDL.LU R15, [R1+0x1d74] ;  /* 0x001d7400010f7983 */ /* 0x004ea80000300800 */
        /* <DEDUP_REMOVED lines=9> */
[----:B------:R-:W4:Y:S03]  /*59300*/  LDL.LU R34, [R1+0x698] ;  /* 0x0006980001227983 */ /* 0x000f260000300800 */
[----:B------:R-:W-:Y:S01]  /*59310*/  ISETP.NE.U32.AND P3, PT, RZ, UR13, PT ;  /* 0x0000000dff007c0c */ /* 0x000fe2000bf65070 */
[----:B------:R-:W4:Y:S04]  /*59320*/  LDL.LU R35, [R1+0x69c] ;  /* 0x00069c0001237983 */ /* 0x000f280000300800 */
[----:B------:R1:W-:Y:S04]  /*59330*/  LDGSTS.E [R2+0x21380], desc[UR28][R4.64], P2 ;  /* 0x2138000004027fae */ /* 0x0003e800091a101c */
[----:B------:R-:W4:Y:S04]  /*59340*/  LDL.LU R27, [R1+0x1d28] ;  /* 0x001d2800011b7983 */ /* 0x000f280000300800 */
[----:B------:R-:W4:Y:S01]  /*59350*/  LDL.LU R22, [R1+0x1cfc] ;  /* 0x001cfc0001167983 */ /* 0x000f220000300800 */
[----:B-1----:R-:W-:Y:S01]  /*59360*/  IMAD.MOV.U32 R5, RZ, RZ, R18 ;  /* 0x000000ffff057224 */ /* 0x002fe200078e0012 */
[----:B------:R-:W-:-:S02]  /*59370*/  MOV R4, R14 ;  /* 0x0000000e00047202 */ /* 0x000fc40000000f00 */
[----:B---3--:R-:W3:Y:S04]  /*59380*/  LDL.LU R18, [R1+0x1cf4] ;  /* 0x001cf40001127983 */ /* 0x008ee80000300800 */
[----:B------:R-:W3:Y:S04]  /*59390*/  LDL.LU R14, [R1+0x1cbc] ;  /* 0x001cbc00010e7983 */ /* 0x000ee80000300800 */
[----:B------:R1:W-:Y:S01]  /*593a0*/  LDGSTS.E [R2+0x21700], desc[UR28][R4.64], P3 ;  /* 0x2170000004027fae */ /* 0x0003e200099a101c */
[----:B--2---:R-:W-:Y:S02]  /*593b0*/  IADD3 R15, P4, PT, R15, UR14, RZ ;  /* 0x0000000e0f0f7c10 */ /* 0x004fe4000ff9e0ff */
[----:B----4-:R-:W-:-:S03]  /*593c0*/  IADD3 R30, P5, PT, R30, UR14, RZ ;  /* 0x0000000e1e1e7c10 */ /* 0x010fc6000ffbe0ff */
[----:B------:R-:W-:Y:S01]  /*593d0*/  STL [R1+0x1d74], R15 ;  /* 0x001d740f01007387 */ /* 0x000fe20000100800 */
[----:B------:R-:W-:Y:S02]  /*593e0*/  IADD3.X R19, PT, PT, R19, UR4, RZ, P4, !PT ;  /* 0x0000000413137c10 */ /* 0x000fe4000a7fe4ff */
[----:B------:R-:W-:Y:S02]  /*593f0*/  IADD3 R26, P4, PT, R26, UR14, RZ ;  /* 0x0000000e1a1a7c10 */ /* 0x000fe4000ff9e0ff */
[----:B------:R-:W-:Y:S01]  /*59400*/  IADD3.X R31, PT, PT, R31, UR4, RZ, P5, !PT ;  /* 0x000000041f1f7c10 */ /* 0x000fe2000affe4ff */
[----:B------:R-:W-:Y:S04]  /*59410*/  STL [R1+0x1d3c], R30 ;  /* 0x001d3c1e01007387 */ /* 0x000fe80000100800 */
[----:B------:R2:W-:Y:S04]  /*59420*/  STL [R1+0x1d68], R19 ;  /* 0x001d681301007387 */ /* 0x0005e80000100800 */
[----:B------:R-:W-:Y:S04]  /*59430*/  STL [R1+0x1d34], R26 ;  /* 0x001d341a01007387 */ /* 0x000fe80000100800 */
[----:B------:R-:W-:Y:S01]  /*59440*/  STL [R1+0x1d30], R31 ;  /* 0x001d301f01007387 */ /* 0x000fe20000100800 */
[----:B-1----:R-:W-:-:S03]  /*59450*/  IMAD.MOV.U32 R5, RZ, RZ, R19 ;  /* 0x000000ffff057224 */ /* 0x002fc600078e0013 */
[----:B------:R-:W4:Y:S01]  /*59460*/  LDL.LU R23, [R1+0x1cf0] ;  /* 0x001cf00001177983 */ /* 0x000f220000300800 */
[----:B------:R-:W-:-:S03]  /*59470*/  MOV R4, R15 ;  /* 0x0000000f00047202 */ /* 0x000fc60000000f00 */
[----:B--2---:R-:W2:Y:S04]  /*59480*/  LDL.LU R19, [R1+0x1ce8] ;  /* 0x001ce80001137983 */ /* 0x004ea80000300800 */
[----:B------:R-:W2:Y:S01]  /*59490*/  LDL.LU R15, [R1+0x1cb0] ;  /* 0x001cb000010f7983 */ /* 0x000ea20000300800 */
[----:B------:R-:W-:Y:S01]  /*594a0*/  UISETP.GT.AND UP1, UPT, UR16, 0x1b, UPT ;  /* 0x0000001b1000788c */ /* 0x000fe2000bf24270 */
[----:B------:R-:W-:Y:S02]  /*594b0*/  HMMA.1688.F32.TF32 R32, R184, R10, R32 ;  /* 0x0000000ab820723c */ /* 0x000fe40000081020 */
[----:B------:R1:W-:Y:S01]  /*594c0*/  LDGSTS.E [R2+0x21780], desc[UR28][R4.64], P3 ;  /* 0x2178000004027fae */ /* 0x0003e200099a101c */
[----:B------:R-:W-:-:S04]  /*594d0*/  USEL UR12, URZ, 0x4, !UP1 ;  /* 0x00000004ff0c7887 */ /* 0x000fc8000c800000 */
[----:B------:R-:W-:Y:S02]  /*594e0*/  USEL UR12, UR12, URZ, !UP0 ;  /* 0x000000ff0c0c7287 */ /* 0x000fe4000c000000 */
[----:B------:R-:W-:-:S04]  /*594f0*/  UISETP.GT.AND UP1, UPT, UR16, 0x1f, UPT ;  /* 0x0000001f1000788c */ /* 0x000fc8000bf24270 */
[----:B------:R-:W-:Y:S01]  /*59500*/  ISETP.NE.U32.AND P2, PT, RZ, UR12, PT ;  /* 0x0000000cff007c0c */ /* 0x000fe2000bf45070 */
[----:B------:R-:W-:Y:S01]  /*59510*/  USEL UR12, URZ, 0x4, !UP1 ;  /* 0x00000004ff0c7887 */ /* 0x000fe2000c800000 */
[----:B-1----:R-:W-:Y:S01]  /*59520*/  MOV R4, R30 ;  /* 0x0000001e00047202 */ /* 0x002fe20000000f00 */
[----:B------:R-:W-:Y:S02]  /*59530*/  IMAD.MOV.U32 R5, RZ, RZ, R31 ;  /* 0x000000ffff057224 */ /* 0x000fe400078e001f */
[----:B------:R-:W-:Y:S01]  /*59540*/  USEL UR12, UR12, URZ, !UP0 ;  /* 0x000000ff0c0c7287 */ /* 0x000fe2000c000000 */
[----:B------:R-:W-:Y:S02]  /*59550*/  IADD3.X R27, PT, PT, R27, UR4, RZ, P4, !PT ;  /* 0x000000041b1b7c10 */ /* 0x000fe4000a7fe4ff */
[----:B------:R-:W-:Y:S02]  /*59560*/  IADD3 R22, P4, PT, R22, UR14, RZ ;  /* 0x0000000e16167c10 */ /* 0x000fe4000ff9e0ff */
[----:B---3--:R-:W-:-:S02]  /*59570*/  IADD3 R18, P5, PT, R18, UR14, RZ ;  /* 0x0000000e12127c10 */ /* 0x008fc4000ffbe0ff */
[----:B------:R-:W-:Y:S01]  /*59580*/  ISETP.NE.U32.AND P3, PT, RZ, UR12, PT ;  /* 0x0000000cff007c0c */ /* 0x000fe2000bf65070 */
[----:B------:R1:W-:Y:S04]  /*59590*/  LDGSTS.E [R2+0x21b00], desc[UR28][R4.64], P2 ;  /* 0x21b0000004027fae */ /* 0x0003e800091a101c */
[----:B------:R-:W-:Y:S04]  /*595a0*/  STL [R1+0x1d28], R27 ;  /* 0x001d281b01007387 */ /* 0x000fe80000100800 */
[----:B------:R3:W-:Y:S01]  /*595b0*/  STL [R1+0x1cfc], R22 ;  /* 0x001cfc1601007387 */ /* 0x0007e20000100800 */
[----:B-1----:R-:W-:Y:S01]  /*595c0*/  MOV R4, R26 ;  /* 0x0000001a00047202 */ /* 0x002fe20000000f00 */
[----:B------:R-:W-:-:S02]  /*595d0*/  IMAD.MOV.U32 R5, RZ, RZ, R27 ;  /* 0x000000ffff057224 */ /* 0x000fc400078e001b */
[----:B------:R1:W-:Y:S04]  /*595e0*/  STL [R1+0x1cf4], R18 ;  /* 0x001cf41201007387 */ /* 0x0003e80000100800 */
[----:B------:R1:W-:Y:S02]  /*595f0*/  LDGSTS.E [R2+0x21b80], desc[UR28][R4.64], P2 ;  /* 0x21b8000004027fae */ /* 0x0003e400091a101c */
[----:B-1----:R-:W-:Y:S02]  /*59600*/  MOV R4, R22 ;  /* 0x0000001600047202 */ /* 0x002fe40000000f00 */
[----:B----4-:R-:W-:Y:S02]  /*59610*/  IADD3.X R23, PT, PT, R23, UR4, RZ, P4, !PT ;  /* 0x0000000417177c10 */ /* 0x010fe4000a7fe4ff */
[----:B------:R-:W-:-:S02]  /*59620*/  IADD3 R14, P4, PT, R14, UR14, RZ ;  /* 0x0000000e0e0e7c10 */ /* 0x000fc4000ff9e0ff */
[----:B--2---:R-:W-:Y:S01]  /*59630*/  IADD3.X R19, PT, PT, R19, UR4, RZ, P5, !PT ;  /* 0x0000000413137c10 */ /* 0x004fe2000affe4ff */
[----:B------:R-:W-:Y:S01]  /*59640*/  STL [R1+0x1cf0], R23 ;  /* 0x001cf01701007387 */ /* 0x000fe20000100800 */
[----:B------:R-:W-:Y:S01]  /*59650*/  IMAD.MOV.U32 R5, RZ, RZ, R23 ;  /* 0x000000ffff057224 */ /* 0x000fe200078e0017 */
[----:B------:R-:W-:Y:S02]  /*59660*/  IADD3.X R15, PT, PT, R15, UR4, RZ, P4, !PT ;  /* 0x000000040f0f7c10 */ /* 0x000fe4000a7fe4ff */
[----:B------:R-:W-:Y:S04]  /*59670*/  STL [R1+0x1cbc], R14 ;  /* 0x001cbc0e01007387 */ /* 0x000fe80000100800 */
[----:B------:R-:W-:Y:S04]  /*59680*/  STL.64 [R1+0x1e0], R32 ;  /* 0x0001e02001007387 */ /* 0x000fe80000100a00 */
[----:B------:R-:W-:Y:S04]  /*59690*/  STL.64 [R1+0x1e8], R34 ;  /* 0x0001e82201007387 */ /* 0x000fe80000100a00 */
[----:B------:R1:W-:Y:S04]  /*596a0*/  STL [R1+0x1ce8], R19 ;  /* 0x001ce81301007387 */ /* 0x0003e80000100800 */
[----:B------:R-:W2:Y:S04]  /*596b0*/  LDL.LU R11, [R1+0x1cb4] ;  /* 0x001cb400010b7983 */ /* 0x000ea80000300800 */
[----:B------:R4:W-:Y:S04]  /*596c0*/  STL [R1+0x1cb0], R15 ;  /* 0x001cb00f01007387 */ /* 0x0009e80000100800 */
[----:B------:R1:W-:Y:S04]  /*596d0*/  LDGSTS.E [R2+0x21f00], desc[UR28][R4.64], P3 ;  /* 0x21f0000004027fae */ /* 0x0003e800099a101c */
[----:B---3--:R-:W3:Y:S01]  /*596e0*/  LDL.LU R22, [R1+0x1c98] ;  /* 0x001c980001167983 */ /* 0x008ee20000300800 */
[----:B-1----:R-:W-:-:S03]  /*596f0*/  MOV R4, R18 ;  /* 0x0000001200047202 */ /* 0x002fc60000000f00 */
[----:B------:R-:W3:Y:S01]  /*59700*/  LDL.LU R18, [R1+0x1c7c] ;  /* 0x001c7c0001127983 */ /* 0x000ee20000300800 */
[----:B------:R-:W-:-:S03]  /*59710*/  IMAD.MOV.U32 R5, RZ, RZ, R19 ;  /* 0x000000ffff057224 */ /* 0x000fc600078e0013 */
[----:B------:R-:W3:Y:S04]  /*59720*/  LDL.LU R10, [R1+0x1c74] ;  /* 0x001c7400010a7983 */ /* 0x000ee80000300800 */
[----:B------:R-:W3:Y:S01]  /*59730*/  LDL.LU R19, [R1+0x1c70] ;  /* 0x001c700001137983 */ /* 0x000ee20000300800 */
[----:B------:R-:W-:-:S03]  /*59740*/  UISETP.GT.AND UP1, UPT, UR16, 0x23, UPT ;  /* 0x000000231000788c */ /* 0x000fc6000bf24270 */
[----:B------:R-:W3:Y:S04]  /*59750*/  LDL.LU R32, [R1+0x6a0] ;  /* 0x0006a00001207983 */ /* 0x000ee80000300800 */
[----:B------:R-:W3:Y:S04]  /*59760*/  LDL.LU R33, [R1+0x6a4] ;  /* 0x0006a40001217983 */ /* 0x000ee80000300800 */
[----:B------:R1:W-:Y:S04]  /*59770*/  LDGSTS.E [R2+0x21f80], desc[UR28][R4.64], P3 ;  /* 0x21f8000004027fae */ /* 0x0003e800099a101c */
[----:B------:R-:W3:Y:S01]  /*59780*/  LDL.LU R34, [R1+0x6a8] ;  /* 0x0006a80001227983 */ /* 0x000ee20000300800 */
[----:B------:R-:W-:-:S03]  /*59790*/  USEL UR13, URZ, 0x4, !UP1 ;  /* 0x00000004ff0d7887 */ /* 0x000fc6000c800000 */
[----:B------:R-:W3:Y:S01]  /*597a0*/  LDL.LU R35, [R1+0x6ac] ;  /* 0x0006ac0001237983 */ /* 0x000ee20000300800 */
[----:B-1----:R-:W-:-:S03]  /*597b0*/  MOV R4, R14 ;  /* 0x0000000e00047202 */ /* 0x002fc60000000f00 */
[----:B------:R-:W3:Y:S01]  /*597c0*/  LDL.LU R14, [R1+0x1c58] ;  /* 0x001c5800010e7983 */ /* 0x000ee20000300800 */
[----:B------:R-:W-:Y:S01]  /*597d0*/  USEL UR13, UR13, URZ, !UP0 ;  /* 0x000000ff0d0d7287 */ /* 0x000fe2000c000000 */
[----:B------:R-:W-:Y:S02]  /*597e0*/  IMAD.MOV.U32 R5, RZ, RZ, R15 ;  /* 0x000000ffff057224 */ /* 0x000fe400078e000f */
[----:B----4-:R-:W4:Y:S03]  /*597f0*/  LDL.LU R15, [R1+0x1c3c] ;  /* 0x001c3c00010f7983 */ /* 0x010f260000300800 */
[----:B------:R-:W-:Y:S01]  /*59800*/  ISETP.NE.U32.AND P2, PT, RZ, UR13, PT ;  /* 0x0000000dff007c0c */ /* 0x000fe2000bf45070 */
[----:B------:R-:W4:-:S12]  /*59810*/  LDL.LU R23, [R1+0x1c34] ;  /* 0x001c340001177983 */ /* 0x000f180000300800 */
[----:B------:R1:W-:Y:S01]  /*59820*/  LDGSTS.E [R2+0x22300], desc[UR28][R4.64], P2 ;  /* 0x2230000004027fae */ /* 0x0003e200091a101c */
[----:B--2---:R-:W-:-:S05]  /*59830*/  IADD3 R11, P4, PT, R11, UR14, RZ ;  /* 0x0000000e0b0b7c10 */ /* 0x004fca000ff9e0ff */
[----:B------:R2:W-:Y:S01]  /*59840*/  STL [R1+0x1cb4], R11 ;  /* 0x001cb40b01007387 */ /* 0x0005e20000100800 */
[----:B---3--:R-:W-:Y:S02]  /*59850*/  IADD3.X R22, PT, PT, R22, UR4, RZ, P4, !PT ;  /* 0x0000000416167c10 */ /* 0x008fe4000a7fe4ff */
[----:B------:R-:W-:Y:S02]  /*59860*/  IADD3 R18, P5, PT, R18, UR14, RZ ;  /* 0x0000000e12127c10 */ /* 0x000fe4000ffbe0ff */
[----:B------:R-:W-:-:S03]  /*59870*/  IADD3 R10, P4, PT, R10, UR14, RZ ;  /* 0x0000000e0a0a7c10 */ /* 0x000fc6000ff9e0ff */
[----:B------:R-:W-:Y:S01]  /*59880*/  STL [R1+0x1c7c], R18 ;  /* 0x001c7c1201007387 */ /* 0x000fe20000100800 */
[----:B------:R-:W-:-:S03]  /*59890*/  IADD3.X R19, PT, PT, R19, UR4, RZ, P5, !PT ;  /* 0x0000000413137c10 */ /* 0x000fc6000affe4ff */
[----:B------:R3:W-:Y:S04]  /*598a0*/  STL [R1+0x1c98], R22 ;  /* 0x001c981601007387 */ /* 0x0007e80000100800 */
[----:B------:R-:W-:Y:S04]  /*598b0*/  STL [R1+0x1c74], R10 ;  /* 0x001c740a01007387 */ /* 0x000fe80000100800 */
[----:B------:R3:W-:Y:S04]  /*598c0*/  STL [R1+0x1c70], R19 ;  /* 0x001c701301007387 */ /* 0x0007e80000100800 */
[----:B------:R-:W3:Y:S01]  /*598d0*/  LDL.LU R27, [R1+0x1c30] ;  /* 0x001c3000011b7983 */ /* 0x000ee20000300800 */
[----:B-1----:R-:W-:-:S03]  /*598e0*/  MOV R4, R11 ;  /* 0x0000000b00047202 */ /* 0x002fc60000000f00 */
[----:B--2---:R-:W2:Y:S04]  /*598f0*/  LDL.LU R11, [R1+0x1bfc] ;  /* 0x001bfc00010b7983 */ /* 0x004ea80000300800 */
[----:B------:R-:W2:Y:S01]  /*59900*/  LDL.LU R26, [R1+0x1c08] ;  /* 0x001c0800011a7983 */ /* 0x000ea20000300800 */
[----:B------:R-:W-:-:S04]  /*59910*/  UISETP.GT.AND UP1, UPT, UR16, 0x27, UPT ;  /* 0x000000271000788c */ /* 0x000fc8000bf24270 */
[----:B------:R-:W-:-:S04]  /*59920*/  USEL UR12, URZ, 0x4, !UP1 ;  /* 0x00000004ff0c7887 */ /* 0x000fc8000c800000 */
[----:B------:R-:W-:Y:S01]  /*59930*/  USEL UR12, UR12, URZ, !UP0 ;  /* 0x000000ff0c0c7287 */ /* 0x000fe2000c000000 */
[----:B------:R-:W-:-:S05]  /*59940*/  IMAD.MOV.U32 R5, RZ, RZ, R22 ;  /* 0x000000ffff057224 */ /* 0x000fca00078e0016 */
[----:B------:R-:W-:Y:S01]  /*59950*/  ISETP.NE.U32.AND P3, PT, RZ, UR12, PT ;  /* 0x0000000cff007c0c */ /* 0x000fe2000bf65070 */
[----:B------:R1:W-:Y:S01]  /*59960*/  LDGSTS.E [R2+0x22380], desc[UR28][R4.64], P2 ;  /* 0x2238000004027fae */ /* 0x0003e200091a101c */
[----:B------:R-:W-:Y:S02]  /*59970*/  IADD3.X R14, PT, PT, R14, UR4, RZ, P4, !PT ;  /* 0x000000040e0e7c10 */ /* 0x000fe4000a7fe4ff */
[----:B-1----:R-:W-:Y:S01]  /*59980*/  MOV R4, R18 ;  /* 0x0000001200047202 */ /* 0x002fe20000000f00 */
[----:B------:R-:W-:-:S08]  /*59990*/  IMAD.MOV.U32 R5, RZ, RZ, R19 ;  /* 0x000000ffff057224 */ /* 0x000fd000078e0013 */
[----:B------:R1:W-:Y:S01]  /*599a0*/  LDGSTS.E [R2+0x22700], desc[UR28][R4.64], P3 ;  /* 0x2270000004027fae */ /* 0x0003e200099a101c */
[----:B----4-:R-:W-:Y:S02]  /*599b0*/  IADD3 R15, P4, PT, R15, UR14, RZ ;  /* 0x0000000e0f0f7c10 */ /* 0x010fe4000ff9e0ff */
[----:B-1----:R-:W-:Y:S01]  /*599c0*/  MOV R4, R10 ;  /* 0x0000000a00047202 */ /* 0x002fe20000000f00 */
[----:B------:R-:W-:-:S05]  /*599d0*/  IMAD.MOV.U32 R5, RZ, RZ, R14 ;  /* 0x000000ffff057224 */ /* 0x000fca00078e000e */
[----:B------:R1:W-:Y:S01]  /*599e0*/  LDGSTS.E [R2+0x22780], desc[UR28][R4.64], P3 ;  /* 0x2278000004027fae */ /* 0x0003e200099a101c */
[----:B------:R-:W-:Y:S01]  /*599f0*/  IADD3 R23, P5, PT, R23, UR14, RZ ;  /* 0x0000000e17177c10 */ /* 0x000fe2000ffbe0ff */
[----:B-1----:R-:W-:Y:S02]  /*59a00*/  HMMA.1688.F32.TF32 R4, R184, R6, R32 ;  /* 0x00000006b804723c */ /* 0x002fe40000081020 */
[----:B------:R1:W-:Y:S04]  /*59a10*/  STL [R1+0x1c58], R14 ;  /* 0x001c580e01007387 */ /* 0x0003e80000100800 */
[----:B---3--:R-:W3:Y:S04]  /*59a20*/  LDL.LU R22, [R1+0x1bf0] ;  /* 0x001bf00001167983 */ /* 0x008ee80000300800 */
[----:B------:R-:W-:Y:S04]  /*59a30*/  STL [R1+0x1c3c], R15 ;  /* 0x001c3c0f01007387 */ /* 0x000fe80000100800 */
[----:B------:R-:W-:Y:S01]  /*59a40*/  STL [R1+0x1c34], R23 ;  /* 0x001c341701007387 */ /* 0x000fe20000100800 */
[----:B------:R-:W-:-:S05]  /*59a50*/  IADD3.X R27, PT, PT, R27, UR4, RZ, P4, !PT ;  /* 0x000000041b1b7c10 */ /* 0x000fca000a7fe4ff */
[----:B------:R-:W-:Y:S01]  /*59a60*/  STL [R1+0x1c30], R27 ;  /* 0x001c301b01007387 */ /* 0x000fe20000100800 */
[----:B--2---:R-:W-:-:S03]  /*59a70*/  IADD3 R11, P4, PT, R11, UR14, RZ ;  /* 0x0000000e0b0b7c10 */ /* 0x004fc6000ff9e0ff */
[----:B------:R-:W2:Y:S04]  /*59a80*/  LDL.LU.64 R34, [R1+0x2580] ;  /* 0x0025800001227983 */ /* 0x000ea80000300a00 */
[----:B------:R-:W4:Y:S01]  /*59a90*/  LDL.LU.64 R32, [R1+0x2578] ;  /* 0x0025780001207983 */ /* 0x000f220000300a00 */
[----:B------:R-:W-:-:S03]  /*59aa0*/  IADD3.X R26, PT, PT, R26, UR4, RZ, P5, !PT ;  /* 0x000000041a1a7c10 */ /* 0x000fc6000affe4ff */
[----:B------:R-:W2:Y:S04]  /*59ab0*/  LDL.LU R19, [R1+0x1bc8] ;  /* 0x001bc80001137983 */ /* 0x000ea80000300800 */
[----:B------:R-:W2:Y:S04]  /*59ac0*/  LDL.LU R18, [R1+0x1bf4] ;  /* 0x001bf40001127983 */ /* 0x000ea80000300800 */
[----:B------:R1:W-:Y:S04]  /*59ad0*/  STL.64 [R1+0x1c0], R4 ;  /* 0x0001c00401007387 */ /* 0x0003e80000100a00 */
[----:B------:R3:W-:Y:S04]  /*59ae0*/  STL.64 [R1+0x1c8], R6 ;  /* 0x0001c80601007387 */ /* 0x0007e80000100a00 */
[----:B------:R3:W-:Y:S04]  /*59af0*/  STL [R1+0x1bfc], R11 ;  /* 0x001bfc0b01007387 */ /* 0x0007e80000100800 */
[----:B-1----:R-:W4:Y:S01]  /*59b00*/  LDL.LU R14, [R1+0x1bc4] ;  /* 0x001bc400010e7983 */ /* 0x002f220000300800 */
[----:B------:R-:W-:-:S03]  /*59b10*/  MOV R4, R15 ;  /* 0x0000000f00047202 */ /* 0x000fc60000000f00 */
[----:B------:R-:W4:Y:S04]  /*59b20*/  LDL.LU R10, [R1+0x1bb4] ;  /* 0x001bb400010a7983 */ /* 0x000f280000300800 */
[----:B------:R-:W-:Y:S04]  /*59b30*/  STL [R1+0x1c08], R26 ;  /* 0x001c081a01007387 */ /* 0x000fe80000100800 */
[----:B------:R-:W4:Y:S01]  /*59b40*/  LDL.LU R15, [R1+0x1bb0] ;  /* 0x001bb000010f7983 */ /* 0x000f220000300800 */
[----:B------:R-:W-:-:S04]  /*59b50*/  UISETP.GT.AND UP1, UPT, UR16, 0x2b, UPT ;  /* 0x0000002b1000788c */ /* 0x000fc8000bf24270 */
[----:B------:R-:W-:-:S04]  /*59b60*/  USEL UR12, URZ, 0x4, !UP1 ;  /* 0x00000004ff0c7887 */ /* 0x000fc8000c800000 */
[----:B------:R-:W-:-:S06]  /*59b70*/  USEL UR12, UR12, URZ, !UP0 ;  /* 0x000000ff0c0c7287 */ /* 0x000fcc000c000000 */
[----:B------:R-:W-:Y:S01]  /*59b80*/  ISETP.NE.U32.AND P2, PT, RZ, UR12, PT ;  /* 0x0000000cff007c0c */ /* 0x000fe2000bf45070 */
[----:B------:R-:W-:Y:S01]  /*59b90*/  UISETP.GT.AND UP1, UPT, UR16, 0x2f, UPT ;  /* 0x0000002f1000788c */ /* 0x000fe2000bf24270 */
[----:B------:R-:W-:-:S03]  /*59ba0*/  IMAD.MOV.U32 R5, RZ, RZ, R27 ;  /* 0x000000ffff057224 */ /* 0x000fc600078e001b */
[----:B------:R-:W-:-:S04]  /*59bb0*/  USEL UR13, URZ, 0x4, !UP1 ;  /* 0x00000004ff0d7887 */ /* 0x000fc8000c800000 */
[----:B------:R-:W-:Y:S01]  /*59bc0*/  USEL UR13, UR13, URZ, !UP0 ;  /* 0x000000ff0d0d7287 */ /* 0x000fe2000c000000 */
[----:B---3--:R-:W-:-:S03]  /*59bd0*/  IADD3.X R22, PT, PT, R22, UR4, RZ, P4, !PT ;  /* 0x0000000416167c10 */ /* 0x008fc6000a7fe4ff */
[----:B------:R1:W-:Y:S02]  /*59be0*/  LDGSTS.E [R2+0x22b00], desc[UR28][R4.64], P2 ;  /* 0x22b0000004027fae */ /* 0x0003e400091a101c */
[----:B------:R-:W-:Y:S02]  /*59bf0*/  ISETP.NE.U32.AND P3, PT, RZ, UR13, PT ;  /* 0x0000000dff007c0c */ /* 0x000fe4000bf65070 */
[----:B------:R-:W-:Y:S04]  /*59c00*/  STL [R1+0x1bf0], R22 ;  /* 0x001bf01601007387 */ /* 0x000fe80000100800 */
[----:B------:R-:W3:Y:S01]  /*59c10*/  LDL.LU R6, [R1+0x1b78] ;  /* 0x001b780001067983 */ /* 0x000ee20000300800 */
[----:B-1----:R-:W-:Y:S01]  /*59c20*/  MOV R4, R23 ;  /* 0x0000001700047202 */ /* 0x002fe20000000f00 */
[----:B------:R-:W-:-:S05]  /*59c30*/  IMAD.MOV.U32 R5, RZ, RZ, R26 ;  /* 0x000000ffff057224 */ /* 0x000fca00078e001a */
[----:B------:R1:W-:Y:S02]  /*59c40*/  LDGSTS.E [R2+0x22b80], desc[UR28][R4.64], P2 ;  /* 0x22b8000004027fae */ /* 0x0003e400091a101c */
[----:B-1----:R-:W-:Y:S02]  /*59c50*/  MOV R4, R11 ;  /* 0x0000000b00047202 */ /* 0x002fe40000000f00 */
[----:B------:R-:W3:Y:S01]  /*59c60*/  LDL.LU R11, [R1+0x1bac] ;  /* 0x001bac00010b7983 */ /* 0x000ee20000300800 */
[----:B------:R-:W-:-:S05]  /*59c70*/  IMAD.MOV.U32 R5, RZ, RZ, R22 ;  /* 0x000000ffff057224 */ /* 0x000fca00078e0016 */
[----:B------:R1:W-:Y:S01]  /*59c80*/  LDGSTS.E [R2+0x22f00], desc[UR28][R4.64], P3 ;  /* 0x22f0000004027fae */ /* 0x0003e200099a101c */
[----:B--2---:R-:W-:-:S04]  /*59c90*/  IADD3 R18, P4, PT, R18, UR14, RZ ;  /* 0x0000000e12127c10 */ /* 0x004fc8000ff9e0ff */
[----:B------:R-:W-:Y:S01]  /*59ca0*/  IADD3.X R19, PT, PT, R19, UR4, RZ, P4, !PT ;  /* 0x0000000413137c10 */ /* 0x000fe2000a7fe4ff */
[----:B------:R2:W-:Y:S01]  /*59cb0*/  STL [R1+0x1bf4], R18 ;  /* 0x001bf41201007387 */ /* 0x0005e20000100800 */
[----:B-1----:R-:W-:Y:S02]  /*59cc0*/  MOV R4, R18 ;  /* 0x0000001200047202 */ /* 0x002fe40000000f00 */
[----:B----4-:R-:W-:Y:S02]  /*59cd0*/  IADD3 R14, P5, PT, R14, UR14, RZ ;  /* 0x0000000e0e0e7c10 */ /* 0x010fe4000ffbe0ff */
[----:B------:R-:W-:-:S03]  /*59ce0*/  IADD3 R10, P4, PT, R10, UR14, RZ ;  /* 0x0000000e0a0a7c10 */ /* 0x000fc6000ff9e0ff */
[----:B------:R-:W-:Y:S04]  /*59cf0*/  STL [R1+0x1bc4], R14 ;  /* 0x001bc40e01007387 */ /* 0x000fe80000100800 */
[----:B------:R1:W-:Y:S01]  /*59d00*/  STL [R1+0x1bc8], R19 ;  /* 0x001bc81301007387 */ /* 0x0003e20000100800 */
[----:B------:R-:W-:-:S03]  /*59d10*/  IADD3.X R15, PT, PT, R15, UR4, RZ, P5, !PT ;  /* 0x000000040f0f7c10 */ /* 0x000fc6000affe4ff */
[----:B------:R4:W-:Y:S01]  /*59d20*/  STL [R1+0x1bb4], R10 ;  /* 0x001bb40a01007387 */ /* 0x0009e20000100800 */
[----:B------:R-:W-:-:S03]  /*59d30*/  IMAD.MOV.U32 R5, RZ, RZ, R19 ;  /* 0x000000ffff057224 */ /* 0x000fc600078e0013 */
[----:B------:R1:W-:Y:S04]  /*59d40*/  STL [R1+0x1bb0], R15 ;  /* 0x001bb00f01007387 */ /* 0x0003e80000100800 */
[----:B--2---:R-:W2:Y:S04]  /*59d50*/  LDL.LU R18, [R1+0x1b70] ;  /* 0x001b700001127983 */ /* 0x004ea80000300800 */
[----:B------:R-:W2:Y:S04]  /*59d60*/  LDL.LU R7, [R1+0x1b74] ;  /* 0x001b740001077983 */ /* 0x000ea80000300800 */
[----:B-1----:R-:W2:Y:S04]  /*59d70*/  LDL.LU R19, [R1+0x1b6c] ;  /* 0x001b6c0001137983 */ /* 0x002ea80000300800 */
[----:B------:R-:W2:Y:S01]  /*59d80*/  LDL.LU R23, [R1+0x1b38] ;  /* 0x001b380001177983 */ /* 0x000ea20000300800 */
[----:B------:R-:W-:-:S03]  /*59d90*/  UISETP.GT.AND UP1, UPT, UR16, 0x33, UPT ;  /* 0x000000331000788c */ /* 0x000fc6000bf24270 */
[----:B------:R1:W-:Y:S01]  /*59da0*/  LDGSTS.E [R2+0x22f80], desc[UR28][R4.64], P3 ;  /* 0x22f8000004027fae */ /* 0x0003e200099a101c */
[----:B------:R-:W-:-:S04]  /*59db0*/  USEL UR12, URZ, 0x4, !UP1 ;  /* 0x00000004ff0c7887 */ /* 0x000fc8000c800000 */
[----:B------:R-:W-:-:S06]  /*59dc0*/  USEL UR12, UR12, URZ, !UP0 ;  /* 0x000000ff0c0c7287 */ /* 0x000fcc000c000000 */
[----:B------:R-:W-:Y:S01]  /*59dd0*/  ISETP.NE.U32.AND P2, PT, RZ, UR12, PT ;  /* 0x0000000cff007c0c */ /* 0x000fe2000bf45070 */
[----:B------:R-:W-:Y:S01]  /*59de0*/  UISETP.GT.AND UP1, UPT, UR16, 0x37, UPT ;  /* 0x000000371000788c */ /* 0x000fe2000bf24270 */
[----:B---3--:R-:W-:Y:S01]  /*59df0*/  IADD3.X R6, PT, PT, R6, UR4, RZ, P4, !PT ;  /* 0x0000000406067c10 */ /* 0x008fe2000a7fe4ff */
[----:B-1----:R-:W-:Y:S01]  /*59e00*/  IMAD.MOV.U32 R5, RZ, RZ, R15 ;  /* 0x000000ffff057224 */ /* 0x002fe200078e000f */
[----:B------:R-:W-:Y:S01]  /*59e10*/  MOV R4, R14 ;  /* 0x0000000e00047202 */ /* 0x000fe20000000f00 */
[----:B------:R-:W-:Y:S02]  /*59e20*/  USEL UR12, URZ, 0x4, !UP1 ;  /* 0x00000004ff0c7887 */ /* 0x000fe4000c800000 */
[----:B------:R1:W-:Y:S02]  /*59e30*/  STL [R1+0x1b78], R6 ;  /* 0x001b780601007387 */ /* 0x0003e40000100800 */
[----:B------:R-:W-:Y:S02]  /*59e40*/  USEL UR12, UR12, URZ, !UP0 ;  /* 0x000000ff0c0c7287 */ /* 0x000fe4000c000000 */
[----:B------:R-:W3:Y:S04]  /*59e50*/  LDL.LU R22, [R1+0xfbc] ;  /* 0x000fbc0001167983 */ /* 0x000ee80000300800 */
[----:B------:R1:W-:Y:S01]  /*59e60*/  LDGSTS.E [R2+0x23300], desc[UR28][R4.64], P2 ;  /* 0x2330000004027fae */ /* 0x0003e200091a101c */
[----:B------:R-:W-:-:S02]  /*59e70*/  IADD3 R11, P4, PT, R11, UR14, RZ ;  /* 0x0000000e0b0b7c10 */ /* 0x000fc4000ff9e0ff */
[----:B-1----:R-:W-:-:S03]  /*59e80*/  MOV R4, R10 ;  /* 0x0000000a00047202 */ /* 0x002fc60000000f00 */
[----:B------:R-:W-:Y:S04]  /*59e90*/  STL [R1+0x1bac], R11 ;  /* 0x001bac0b01007387 */ /* 0x000fe80000100800 */
[----:B------:R-:W3:Y:S04]  /*59ea0*/  LDL.LU R14, [R1+0xfc0] ;  /* 0x000fc000010e7983 */ /* 0x000ee80000300800 */
[----:B----4-:R-:W4:Y:S01]  /*59eb0*/  LDL.LU R10, [R1+0xfc4] ;  /* 0x000fc400010a7983 */ /* 0x010f220000300800 */
[----:B------:R-:W-:-:S03]  /*59ec0*/  ISETP.NE.U32.AND P3, PT, RZ, UR12, PT ;  /* 0x0000000cff007c0c */ /* 0x000fc6000bf65070 */
[----:B------:R-:W4:Y:S01]  /*59ed0*/  LDL.LU R15, [R1+0xffc] ;  /* 0x000ffc00010f7983 */ /* 0x000f220000300800 */
[----:B------:R-:W-:-:S03]  /*59ee0*/  IMAD.MOV.U32 R5, RZ, RZ, R6 ;  /* 0x000000ffff057224 */ /* 0x000fc600078e0006 */
[----:B------:R-:W4:Y:S04]  /*59ef0*/  LDL.LU R6, [R1+0x1004] ;  /* 0x0010040001067983 */ /* 0x000f280000300800 */
[----:B------:R1:W-:Y:S02]  /*59f00*/  LDGSTS.E [R2+0x23380], desc[UR28][R4.64], P2 ;  /* 0x2338000004027fae */ /* 0x0003e400091a101c */
[----:B-1----:R-:W-:Y:S02]  /*59f10*/  MOV R4, R11 ;  /* 0x0000000b00047202 */ /* 0x002fe40000000f00 */
[----:B--2---:R-:W-:Y:S02]  /*59f20*/  IADD3.X R18, PT, PT, R18, UR4, RZ, P4, !PT ;  /* 0x0000000412127c10 */ /* 0x004fe4000a7fe4ff */
[----:B------:R-:W-:-:S03]  /*59f30*/  IADD3 R7, P5, PT, R7, UR14, RZ ;  /* 0x0000000e07077c10 */ /* 0x000fc6000ffbe0ff */
[----:B------:R-:W-:Y:S01]  /*59f40*/  IMAD.MOV.U32 R5, RZ, RZ, R18 ;  /* 0x000000ffff057224 */ /* 0x000fe200078e0012 */
[----:B------:R-:W-:Y:S01]  /*59f50*/  IADD3 R19, P6, PT, R19, UR14, RZ ;  /* 0x0000000e13137c10 */ /* 0x000fe2000ffde0ff */
[----:B------:R-:W-:Y:S01]  /*59f60*/  STL [R1+0x1b74], R7 ;  /* 0x001b740701007387 */ /* 0x000fe20000100800 */
[----:B------:R-:W-:-:S03]  /*59f70*/  IADD3.X R23, PT, PT, R23, UR4, RZ, P5, !PT ;  /* 0x0000000417177c10 */ /* 0x000fc6000affe4ff */
[----:B------:R1:W-:Y:S04]  /*59f80*/  STL [R1+0x1b70], R18 ;  /* 0x001b701201007387 */ /* 0x0003e80000100800 */
[----:B------:R2:W-:Y:S04]  /*59f90*/  STL [R1+0x1b6c], R19 ;  /* 0x001b6c1301007387 */ /* 0x0005e80000100800 */
[----:B------:R2:W-:Y:S04]  /*59fa0*/  LDGSTS.E [R2+0x23700], desc[UR28][R4.64], P3 ;  /* 0x2370000004027fae */ /* 0x0005e800099a101c */
[----:B-1----:R-:W4:Y:S04]  /*59fb0*/  LDL.LU R18, [R1+0xff8] ;  /* 0x000ff80001127983 */ /* 0x002f280000300800 */
[----:B------:R-:W-:Y:S04]  /*59fc0*/  STL [R1+0x1b38], R23 ;  /* 0x001b381701007387 */ /* 0x000fe80000100800 */
[----:B------:R-:W4:Y:S01]  /*59fd0*/  LDL.LU R11, [R1+0x100c] ;  /* 0x00100c00010b7983 */ /* 0x000f220000300800 */
[----:B--2---:R-:W-:-:S03]  /*59fe0*/  MOV R4, R7 ;  /* 0x0000000700047202 */ /* 0x004fc60000000f00 */
[----:B------:R-:W2:Y:S01]  /*59ff0*/  LDL.LU R7, [R1+0x1000] ;  /* 0x0010000001077983 */ /* 0x000ea20000300800 */
[----:B------:R-:W-:-:S04]  /*5a000*/  UISETP.GT.AND UP1, UPT, UR16, 0x3b, UPT ;  /* 0x0000003b1000788c */ /* 0x000fc8000bf24270 */
[----:B------:R-:W-:-:S04]  /*5a010*/  USEL UR13, URZ, 0x4, !UP1 ;  /* 0x00000004ff0d7887 */ /* 0x000fc8000c800000 */
[----:B------:R-:W-:Y:S01]  /*5a020*/  USEL UR13, UR13, URZ, !UP0 ;  /* 0x000000ff0d0d7287 */ /* 0x000fe2000c000000 */
[----:B------:R-:W-:Y:S01]  /*5a030*/  IMAD.MOV.U32 R5, RZ, RZ, R23 ;  /* 0x000000ffff057224 */ /* 0x000fe200078e0017 */
[----:B---3--:R-:W-:-:S04]  /*5a040*/  IADD3.X R22, PT, PT, R22, UR4, RZ, P6, !PT ;  /* 0x0000000416167c10 */ /* 0x008fc8000b7fe4ff */
[----:B------:R-:W-:Y:S01]  /*5a050*/  ISETP.NE.U32.AND P2, PT, RZ, UR13, PT ;  /* 0x0000000dff007c0c */ /* 0x000fe2000bf45070 */
[----:B------:R1:W-:Y:S01]  /*5a060*/  LDGSTS.E [R2+0x23780], desc[UR28][R4.64], P3 ;  /* 0x2378000004027fae */ /* 0x0003e200099a101c */
[----:B----4-:R-:W-:Y:S01]  /*5a070*/  IADD3 R10, P4, PT, R10, UR14, RZ ;  /* 0x0000000e0a0a7c10 */ /* 0x010fe2000ff9e0ff */
[----:B-1----:R-:W-:Y:S01]  /*5a080*/  IMAD.MOV.U32 R5, RZ, RZ, R22 ;  /* 0x000000ffff057224 */ /* 0x002fe200078e0016 */
[----:B------:R-:W-:-:S03]  /*5a090*/  IADD3 R15, P5, PT, R15, UR14, RZ ;  /* 0x0000000e0f0f7c10 */ /* 0x000fc6000ffbe0ff */
[----:B------:R1:W-:Y:S01]  /*5a0a0*/  STL [R1+0xfc4], R10 ;  /* 0x000fc40a01007387 */ /* 0x0003e20000100800 */
[----:B------:R-:W-:Y:S02]  /*5a0b0*/  IADD3.X R14, PT, PT, R14, UR4, RZ, P4, !PT ;  /* 0x000000040e0e7c10 */ /* 0x000fe4000a7fe4ff */
[----:B------:R-:W-:Y:S01]  /*5a0c0*/  MOV R4, R19 ;  /* 0x0000001300047202 */ /* 0x000fe20000000f00 */
[----:B------:R-:W-:Y:S04]  /*5a0d0*/  STL [R1+0xfbc], R22 ;  /* 0x000fbc1601007387 */ /* 0x000fe80000100800 */
[----:B------:R-:W3:Y:S04]  /*5a0e0*/  LDL.LU R19, [R1+0x1014] ;  /* 0x0010140001137983 */ /* 0x000ee80000300800 */
[----:B------:R-:W-:Y:S04]  /*5a0f0*/  STL [R1+0xffc], R15 ;  /* 0x000ffc0f01007387 */ /* 0x000fe80000100800 */
[----:B------:R-:W-:Y:S04]  /*5a100*/  STL [R1+0xfc0], R14 ;  /* 0x000fc00e01007387 */ /* 0x000fe80000100800 */
[----:B------:R-:W4:Y:S01]  /*5a110*/  LDL.LU R30, [R1+0x1008] ;  /* 0x00100800011e7983 */ /* 0x000f220000300800 */
[----:B------:R-:W-:-:S03]  /*5a120*/  IADD3 R6, P4, PT, R6, UR14, RZ ;  /* 0x0000000e06067c10 */ /* 0x000fc6000ff9e0ff */
[----:B------:R1:W-:Y:S04]  /*5a130*/  LDGSTS.E [R2+0x23b00], desc[UR28][R4.64], P2 ;  /* 0x23b0000004027fae */ /* 0x0003e800091a101c */
[----:B------:R-:W-:Y:S01]  /*5a140*/  STL [R1+0x1004], R6 ;  /* 0x0010040601007387 */ /* 0x000fe20000100800 */
[----:B-1----:R-:W-:Y:S01]  /*5a150*/  MOV R4, R10 ;  /* 0x0000000a00047202 */ /* 0x002fe20000000f00 */
[----:B------:R-:W-:-:S05]  /*5a160*/  IMAD.MOV.U32 R5, RZ, RZ, R14 ;  /* 0x000000ffff057224 */ /* 0x000fca00078e000e */
[----:B------:R1:W-:Y:S01]  /*5a170*/  LDGSTS.E [R2+0x23b80], desc[UR28][R4.64], P2 ;  /* 0x23b8000004027fae */ /* 0x0003e200091a101c */
[----:B------:R-:W-:-:S05]  /*5a180*/  IADD3.X R18, PT, PT, R18, UR4, RZ, P5, !PT ;  /* 0x0000000412127c10 */ /* 0x000fca000affe4ff */
[----:B------:R1:W-:Y:S01]  /*5a190*/  STL [R1+0xff8], R18 ;  /* 0x000ff81201007387 */ /* 0x0003e20000100800 */
[----:B------:R-:W-:-:S03]  /*5a1a0*/  IADD3 R11, P2, PT, R11, UR15, RZ ;  /* 0x0000000f0b0b7c10 */ /* 0x000fc6000ff5e0ff */
[----:B------:R-:W4:Y:S01]  /*5a1b0*/  LDL.LU R10, [R1+0x108c] ;  /* 0x00108c00010a7983 */ /* 0x000f220000300800 */
[----:B--2---:R-:W-:-:S03]  /*5a1c0*/  IADD3.X R7, PT, PT, R7, UR4, RZ, P4, !PT ;  /* 0x0000000407077c10 */ /* 0x004fc6000a7fe4ff */
[----:B------:R-:W2:Y:S01]  /*5a1d0*/  LDL.LU R23, [R1+0x1010] ;  /* 0x0010100001177983 */ /* 0x000ea20000300800 */
[----:B-1----:R-:W-:-:S03]  /*5a1e0*/  IMAD.MOV.U32 R5, RZ, RZ, R18 ;  /* 0x000000ffff057224 */ /* 0x002fc600078e0012 */
[----:B------:R-:W-:Y:S04]  /*5a1f0*/  STL [R1+0x100c], R11 ;  /* 0x00100c0b01007387 */ /* 0x000fe80000100800 */
[----:B------:R1:W-:Y:S04]  /*5a200*/  STL [R1+0x1000], R7 ;  /* 0x0010000701007387 */ /* 0x0003e80000100800 */
[----:B------:R-:W2:Y:S04]  /*5a210*/  LDL.LU R26, [R1+0x1088] ;  /* 0x00108800011a7983 */ /* 0x000ea80000300800 */
[----:B------:R-:W2:Y:S01]  /*5a220*/  LDL.LU R18, [R1+0x1094] ;  /* 0x0010940001127983 */ /* 0x000ea20000300800 */
[----:B------:R-:W1:Y:S01]  /*5a230*/  S2R R14, SR_TID.X ;  /* 0x00000000000e7919 */ /* 0x000e620000002100 */
[----:B------:R-:W-:-:S04]  /*5a240*/  UISETP.GT.AND UP1, UPT, UR16, 0x3f, UPT ;  /* 0x0000003f1000788c */ /* 0x000fc8000bf24270 */
[----:B------:R-:W-:-:S04]  /*5a250*/  USEL UR12, URZ, 0x4, !UP1 ;  /* 0x00000004ff0c7887 */ /* 0x000fc8000c800000 */
[----:B------:R-:W-:-:S06]  /*5a260*/  USEL UR12, UR12, URZ, !UP0 ;  /* 0x000000ff0c0c7287 */ /* 0x000fcc000c000000 */
[----:B------:R-:W-:Y:S02]  /*5a270*/  ISETP.NE.U32.AND P3, PT, RZ, UR12, PT ;  /* 0x0000000cff007c0c */ /* 0x000fe4000bf65070 */
[----:B------:R-:W-:Y:S02]  /*5a280*/  MOV R4, R15 ;  /* 0x0000000f00047202 */ /* 0x000fe40000000f00 */
[----:B---3--:R-:W-:Y:S01]  /*5a290*/  IADD3 R19, P4, PT, R19, UR15, RZ ;  /* 0x0000000f13137c10 */ /* 0x008fe2000ff9e0ff */
[----:B------:R-:W-:-:S04]  /*5a2a0*/  ULEA UR12, UR8, UR6, 0x10 ;  /* 0x00000006080c7291 */ /* 0x000fc8000f8e80ff */
[----:B------:R-:W-:Y:S04]  /*5a2b0*/  STL [R1+0x1014], R19 ;  /* 0x0010141301007387 */ /* 0x000fe80000100800 */
[----:B------:R3:W-:Y:S01]  /*5a2c0*/  LDGSTS.E [R2+0x23f00], desc[UR28][R4.64], P3 ;  /* 0x23f0000004027fae */ /* 0x0007e200099a101c */
[----:B----4-:R-:W-:-:S03]  /*5a2d0*/  IADD3.X R30, PT, PT, R30, UR9, RZ, P2, !PT ;  /* 0x000000091e1e7c10 */ /* 0x010fc600097fe4ff */
[----:B------:R-:W4:Y:S01]  /*5a2e0*/  LDL.LU R22, [R1+0x1090] ;  /* 0x0010900001167983 */ /* 0x000f220000300800 */
[----:B-1----:R-:W-:-:S03]  /*5a2f0*/  LOP3.LUT R27, R14, 0x1f, RZ, 0xc0, !PT ;  /* 0x0000001f0e1b7812 */ /* 0x002fc600078ec0ff */
[----:B------:R1:W-:Y:S01]  /*5a300*/  STL [R1+0x1008], R30 ;  /* 0x0010081e01007387 */ /* 0x0003e20000100800 */
[----:B------:R-:W-:Y:S01]  /*5a310*/  SHF.L.U32 R15, R27, 0x2, RZ ;  /* 0x000000021b0f7819 */ /* 0x000fe200000006ff */
[----:B---3--:R-:W-:Y:S01]  /*5a320*/  IMAD.MOV.U32 R4, RZ, RZ, R6 ;  /* 0x000000ffff047224 */ /* 0x008fe200078e0006 */
[----:B------:R-:W-:Y:S01]  /*5a330*/  MOV R5, R7 ;  /* 0x0000000700057202 */ /* 0x000fe20000000f00 */
[----:B------:R-:W3:Y:S04]  /*5a340*/  LDL.LU R6, [R1+0x110c] ;  /* 0x00110c0001067983 */ /* 0x000ee80000300800 */
[----:B------:R1:W-:Y:S04]  /*5a350*/  LDGSTS.E [R2+0x23f80], desc[UR28][R4.64], P3 ;  /* 0x23f8000004027fae */ /* 0x0003e800099a101c */
[----:B------:R-:W3:Y:S04]  /*5a360*/  LDL.LU R7, [R1+0x1114] ;  /* 0x0011140001077983 */ /* 0x000ee80000300800 */
[----:B------:R-:W0:Y:S01]  /*5a370*/  LDGDEPBAR ;  /* 0x00000000000079af */ /* 0x000e220000000000 */
[----:B-1----:R-:W-:Y:S01]  /*5a380*/  VIADD R2, R15, UR12 ;  /* 0x0000000c0f027c36 */ /* 0x002fe20008000000 */
[----:B------:R-:W-:Y:S01]  /*5a390*/  MOV R4, R11 ;  /* 0x0000000b00047202 */ /* 0x000fe20000000f00 */
[----:B------:R-:W-:-:S02]  /*5a3a0*/  IMAD.MOV.U32 R5, RZ, RZ, R30 ;  /* 0x000000ffff057224 */ /* 0x000fc400078e001e */
[----:B------:R-:W3:Y:S04]  /*5a3b0*/  LDL.LU R30, [R1+0x1108] ;  /* 0x00110800011e7983 */ /* 0x000ee80000300800 */
[----:B------:R1:W-:Y:S02]  /*5a3c0*/  LDGSTS.E [R2], desc[UR28][R4.64], P0 ;  /* 0x0000000004027fae */ /* 0x0003e400081a101c */
[----:B-1----:R-:W-:Y:S02]  /*5a3d0*/  MOV R4, R19 ;  /* 0x0000001300047202 */ /* 0x002fe40000000f00 */
[----:B------:R-:W-:Y:S02]  /*5a3e0*/  IADD3 R10, P2, PT, R10, UR15, RZ ;  /* 0x0000000f0a0a7c10 */ /* 0x000fe4000ff5e0ff */
[----:B--2---:R-:W-:-:S03]  /*5a3f0*/  IADD3.X R23, PT, PT, R23, UR9, RZ, P4, !PT ;  /* 0x0000000917177c10 */ /* 0x004fc6000a7fe4ff */
[----:B------:R-:W-:Y:S04]  /*5a400*/  STL [R1+0x108c], R10 ;  /* 0x00108c0a01007387 */ /* 0x000fe80000100800 */
[----:B------:R1:W-:Y:S01]  /*5a410*/  STL [R1+0x1010], R23 ;  /* 0x0010101701007387 */ /* 0x0003e20000100800 */
[----:B------:R-:W-:-:S03]  /*5a420*/  IMAD.MOV.U32 R5, RZ, RZ, R23 ;  /* 0x000000ffff057224 */ /* 0x000fc600078e0017 */
[----:B------:R-:W2:Y:S01]  /*5a430*/  LDL.LU R11, [R1+0x118c] ;  /* 0x00118c00010b7983 */ /* 0x000ea20000300800 */
[----:B------:R-:W-:-:S03]  /*5a440*/  IADD3.X R26, PT, PT, R26, UR9, RZ, P2, !PT ;  /* 0x000000091a1a7c10 */ /* 0x000fc600097fe4ff */
[----:B------:R1:W-:Y:S01]  /*5a450*/  LDGSTS.E [R2+0x80], desc[UR28][R4.64], P1 ;  /* 0x0008000004027fae */ /* 0x0003e200089a101c */
[----:B------:R-:W-:-:S03]  /*5a460*/  IADD3 R18, P3, PT, R18, UR15, RZ ;  /* 0x0000000f12127c10 */ /* 0x000fc6000ff7e0ff */
[----:B-1----:R-:W2:Y:S04]  /*5a470*/  LDL.LU R23, [R1+0x1110] ;  /* 0x0011100001177983 */ /* 0x002ea80000300800 */
[----:B------:R-:W-:Y:S04]  /*5a480*/  STL [R1+0x1094], R18 ;  /* 0x0010941201007387 */ /* 0x000fe80000100800 */
[----:B------:R1:W-:Y:S01]  /*5a490*/  STL [R1+0x1088], R26 ;  /* 0x0010881a01007387 */ /* 0x0003e20000100800 */
[----:B------:R-:W-:-:S03]  /*5a4a0*/  IMAD.MOV.U32 R5, RZ, RZ, R26 ;  /* 0x000000ffff057224 */ /* 0x000fc600078e001a */
[----:B------:R-:W2:Y:S04]  /*5a4b0*/  LDL.LU R19, [R1+0x1194] ;  /* 0x0011940001137983 */ /* 0x000ea80000300800 */
[----:B-1----:R-:W2:Y:S01]  /*5a4c0*/  LDL.LU R26, [R1+0x1188] ;  /* 0x00118800011a7983 */ /* 0x002ea20000300800 */
[----:B------:R-:W-:-:S05]  /*5a4d0*/  MOV R4, R10 ;  /* 0x0000000a00047202 */ /* 0x000fca0000000f00 */
[----:B------:R1:W-:Y:S01]  /*5a4e0*/  LDGSTS.E [R2+0x800], desc[UR28][R4.64], P0 ;  /* 0x0080000004027fae */ /* 0x0003e200081a101c */
[----:B----4-:R-:W-:Y:S02]  /*5a4f0*/  IADD3.X R22, PT, PT, R22, UR9, RZ, P3, !PT ;  /* 0x0000000916167c10 */ /* 0x010fe40009ffe4ff */
[----:B-1----:R-:W-:Y:S02]  /*5a500*/  MOV R4, R18 ;  /* 0x0000001200047202 */ /* 0x002fe40000000f00 */
[----:B---3--:R-:W-:Y:S01]  /*5a510*/  IADD3 R6, P2, PT, R6, UR15, RZ ;  /* 0x0000000f06067c10 */ /* 0x008fe2000ff5e0ff */
[----:B------:R-:W-:-:S04]  /*5a520*/  IMAD.MOV.U32 R5, RZ, RZ, R22 ;  /* 0x000000ffff057224 */ /* 0x000fc800078e0016 */
[----:B------:R-:W-:Y:S01]  /*5a530*/  STL [R1+0x110c], R6 ;  /* 0x00110c0601007387 */ /* 0x000fe20000100800 */
[----:B------:R-:W-:-:S03]  /*5a540*/  IADD3 R7, P3, PT, R7, UR15, RZ ;  /* 0x0000000f07077c10 */ /* 0x000fc6000ff7e0ff */
[----:B------:R1:W-:Y:S04]  /*5a550*/  STL [R1+0x1090], R22 ;  /* 0x0010901601007387 */ /* 0x0003e80000100800 */
[----:B------:R-:W3:Y:S04]  /*5a560*/  LDL.LU R10, [R1+0x120c] ;  /* 0x00120c00010a7983 */ /* 0x000ee80000300800 */
[----:B------:R4:W-:Y:S01]  /*5a570*/  LDGSTS.E [R2+0x880], desc[UR28][R4.64], P1 ;  /* 0x0088000004027fae */ /* 0x0009e200089a101c */
[----:B------:R-:W-:-:S03]  /*5a580*/  IADD3.X R30, PT, PT, R30, UR9, RZ, P2, !PT ;  /* 0x000000091e1e7c10 */ /* 0x000fc600097fe4ff */
[----:B-1----:R-:W3:Y:S04]  /*5a590*/  LDL.LU R22, [R1+0x1190] ;  /* 0x0011900001167983 */ /* 0x002ee80000300800 */
[----:B------:R-:W-:Y:S04]  /*5a5a0*/  STL [R1+0x1114], R7 ;  /* 0x0011140701007387 */ /* 0x000fe80000100800 */
[----:B------:R1:W-:Y:S01]  /*5a5b0*/  STL [R1+0x1108], R30 ;  /* 0x0011081e01007387 */ /* 0x0003e20000100800 */
[----:B----4-:R-:W-:Y:S01]  /*5a5c0*/  MOV R4, R6 ;  /* 0x0000000600047202 */ /* 0x010fe20000000f00 */
[----:B------:R-:W-:-:S02]  /*5a5d0*/  IMAD.MOV.U32 R5, RZ, RZ, R30 ;  /* 0x000000ffff057224 */ /* 0x000fc400078e001e */
[----:B------:R-:W4:Y:S04]  /*5a5e0*/  LDL.LU R18, [R1+0x1214] ;  /* 0x0012140001127983 */ /* 0x000f280000300800 */
[----:B------:R1:W-:Y:S04]  /*5a5f0*/  LDGSTS.E [R2+0x1000], desc[UR28][R4.64], P0 ;  /* 0x0100000004027fae */ /* 0x0003e800081a101c */
[----:B-1----:R-:W4:Y:S01]  /*5a600*/  LDL.LU R30, [R1+0x1208] ;  /* 0x00120800011e7983 */ /* 0x002f220000300800 */
[----:B------:R-:W-:Y:S02]  /*5a610*/  MOV R4, R7 ;  /* 0x0000000700047202 */ /* 0x000fe40000000f00 */
[----:B--2---:R-:W-:-:S02]  /*5a620*/  IADD3 R11, P2, PT, R11, UR15, RZ ;  /* 0x0000000f0b0b7c10 */ /* 0x004fc4000ff5e0ff */
[----:B------:R-:W-:-:S03]  /*5a630*/  IADD3.X R23, PT, PT, R23, UR9, RZ, P3, !PT ;  /* 0x0000000917177c10 */ /* 0x000fc60009ffe4ff */
[----:B------:R-:W-:Y:S04]  /*5a640*/  STL [R1+0x118c], R11 ;  /* 0x00118c0b01007387 */ /* 0x000fe80000100800 */
[----:B------:R1:W-:Y:S01]  /*5a650*/  STL [R1+0x1110], R23 ;  /* 0x0011101701007387 */ /* 0x0003e20000100800 */
[----:B------:R-:W-:-:S03]  /*5a660*/  IMAD.MOV.U32 R5, RZ, RZ, R23 ;  /* 0x000000ffff057224 */ /* 0x000fc600078e0017 */
[----:B------:R-:W2:Y:S01]  /*5a670*/  LDL.LU R6, [R1+0x128c] ;  /* 0x00128c0001067983 */ /* 0x000ea20000300800 */
[----:B------:R-:W-:-:S03]  /*5a680*/  IADD3 R19, P3, PT, R19, UR15, RZ ;  /* 0x0000000f13137c10 */ /* 0x000fc6000ff7e0ff */
[----:B------:R1:W-:Y:S04]  /*5a690*/  LDGSTS.E [R2+0x1080], desc[UR28][R4.64], P1 ;  /* 0x0108000004027fae */ /* 0x0003e800089a101c */
[----:B-1----:R-:W2:Y:S01]  /*5a6a0*/  LDL.LU R23, [R1+0x1210] ;  /* 0x0012100001177983 */ /* 0x002ea20000300800 */
[----:B------:R-:W-:-:S03]  /*5a6b0*/  IADD3.X R26, PT, PT, R26, UR9, RZ, P2, !PT ;  /* 0x000000091a1a7c10 */ /* 0x000fc600097fe4ff */
[----:B------:R-:W-:Y:S04]  /*5a6c0*/  STL [R1+0x1194], R19 ;  /* 0x0011941301007387 */ /* 0x000fe80000100800 */
[----:B------:R1:W-:Y:S01]  /*5a6d0*/  STL [R1+0x1188], R26 ;  /* 0x0011881a01007387 */ /* 0x0003e20000100800 */
[----:B------:R-:W-:-:S03]  /*5a6e0*/  IMAD.MOV.U32 R5, RZ, RZ, R26 ;  /* 0x000000ffff057224 */ /* 0x000fc600078e001a */
[----:B------:R-:W2:Y:S04]  /*5a6f0*/  LDL.LU R7, [R1+0x1294] ;  /* 0x0012940001077983 */ /* 0x000ea80000300800 */
[----:B-1----:R-:W2:Y:S01]  /*5a700*/  LDL.LU R26, [R1+0x1288] ;  /* 0x00128800011a7983 */ /* 0x002ea20000300800 */
[----:B------:R-:W-:-:S05]  /*5a710*/  MOV R4, R11 ;  /* 0x0000000b00047202 */ /* 0x000fca0000000f00 */
[----:B------:R1:W-:Y:S02]  /*5a720*/  LDGSTS.E [R2+0x1800], desc[UR28][R4.64], P0 ;  /* 0x0180000004027fae */ /* 0x0003e400081a101c */
[----:B-1----:R-:W-:Y:S02]  /*5a730*/  MOV R4, R19 ;  /* 0x0000001300047202 */ /* 0x002fe40000000f00 */
[----:B---3--:R-:W-:Y:S02]  /*5a740*/  IADD3 R10, P2, PT, R10, UR15, RZ ;  /* 0x0000000f0a0a7c10 */ /* 0x008fe4000ff5e0ff */
[----:B------:R-:W-:-:S03]  /*5a750*/  IADD3.X R22, PT, PT, R22, UR9, RZ, P3, !PT ;  /* 0x0000000916167c10 */ /* 0x000fc60009ffe4ff */
[----:B------:R-:W-:Y:S04]  /*5a760*/  STL [R1+0x120c], R10 ;  /* 0x00120c0a01007387 */ /* 0x000fe80000100800 */
[----:B------:R1:W-:Y:S01]  /*5a770*/  STL [R1+0x1190], R22 ;  /* 0x0011901601007387 */ /* 0x0003e20000100800 */
[----:B------:R-:W-:-:S03]  /*5a780*/  IMAD.MOV.U32 R5, RZ, RZ, R22 ;  /* 0x000000ffff057224 */ /* 0x000fc600078e0016 */
[----:B------:R-:W3:Y:S01]  /*5a790*/  LDL.LU R11, [R1+0x130c] ;  /* 0x00130c00010b7983 */ /* 0x000ee20000300800 */
[----:B----4-:R-:W-:-:S03]  /*5a7a0*/  IADD3 R18, P3, PT, R18, UR15, RZ ;  /* 0x0000000f12127c10 */ /* 0x010fc6000ff7e0ff */
[----:B------:R4:W-:Y:S04]  /*5a7b0*/  LDGSTS.E [R2+0x1880], desc[UR28][R4.64], P1 ;  /* 0x0188000004027fae */ /* 0x0009e800089a101c */
[----:B-1----:R-:W3:Y:S01]  /*5a7c0*/  LDL.LU R22, [R1+0x1290] ;  /* 0x0012900001167983 */ /* 0x002ee20000300800 */
[----:B------:R-:W-:-:S03]  /*5a7d0*/  IADD3.X R30, PT, PT, R30, UR9, RZ, P2, !PT ;  /* 0x000000091e1e7c10 */ /* 0x000fc600097fe4ff */
[----:B------:R-:W-:Y:S04]  /*5a7e0*/  STL [R1+0x1214], R18 ;  /* 0x0012141201007387 */ /* 0x000fe80000100800 */
[----:B------:R1:W-:Y:S01]  /*5a7f0*/  STL [R1+0x1208], R30 ;  /* 0x0012081e01007387 */ /* 0x0003e20000100800 */
[----:B----4-:R-:W-:Y:S01]  /*5a800*/  MOV R4, R10 ;  /* 0x0000000a00047202 */ /* 0x010fe20000000f00 */
[----:B------:R-:W-:Y:S02]  /*5a810*/  IMAD.MOV.U32 R5, RZ, RZ, R30 ;  /* 0x000000ffff057224 */ /* 0x000fe400078e001e */
[----:B------:R-:W4:Y:S04]  /*5a820*/  LDL.LU R19, [R1+0x1314] ;  /* 0x0013140001137983 */ /* 0x000f280000300800 */
[----:B------:R1:W-:Y:S04]  /*5a830*/  LDGSTS.E [R2+0x2000], desc[UR28][R4.64], P0 ;  /* 0x0200000004027fae */ /* 0x0003e800081a101c */
[----:B-1----:R-:W4:Y:S01]  /*5a840*/  LDL.LU R30, [R1+0x1308] ;  /* 0x00130800011e7983 */ /* 0x002f220000300800 */
[----:B------:R-:W-:-:S02]  /*5a850*/  MOV R4, R18 ;  /* 0x0000001200047202 */ /* 0x000fc40000000f00 */
[----:B--2---:R-:W-:Y:S02]  /*5a860*/  IADD3 R6, P2, PT, R6, UR15, RZ ;  /* 0x0000000f06067c10 */ /* 0x004fe4000ff5e0ff */
        /* <DEDUP_REMOVED lines=199> */
[----:B------:R-:W-:Y:S02]  /*5b4e0*/  STL [R1+0x180c], R10 ;  /* 0x00180c0a01007387 */ /* 0x000fe40000100800 */
[----:B------:R-:W-:Y:S02]  /*5b4f0*/  IMAD.MOV.U32 R5, RZ, RZ, R22 ;  /* 0x000000ffff057224 */ /* 0x000fe400078e0016 */
[----:B------:R1:W-:Y:S04]  /*5b500*/  STL [R1+0x1790], R22 ;  /* 0x0017901601007387 */ /* 0x0003e80000100800 */
[----:B------:R-:W3:Y:S01]  /*5b510*/  LDL.LU R11, [R1+0x190c] ;  /* 0x00190c00010b7983 */ /* 0x000ee20000300800 */
[----:B----4-:R-:W-:-:S03]  /*5b520*/  IADD3 R18, P3, PT, R18, UR15, RZ ;  /* 0x0000000f12127c10 */ /* 0x010fc6000ff7e0ff */
[----:B------:R4:W-:Y:S04]  /*5b530*/  LDGSTS.E [R2+0x7880], desc[UR28][R4.64], P1 ;  /* 0x0788000004027fae */ /* 0x0009e800089a101c */
[----:B-1----:R-:W3:Y:S01]  /*5b540*/  LDL.LU R22, [R1+0x1890] ;  /* 0x0018900001167983 */ /* 0x002ee20000300800 */
[----:B------:R-:W-:-:S03]  /*5b550*/  IADD3.X R30, PT, PT, R30, UR9, RZ, P2, !PT ;  /* 0x000000091e1e7c10 */ /* 0x000fc600097fe4ff */
[----:B------:R-:W-:Y:S01]  /*5b560*/  STL [R1+0x1814], R18 ;  /* 0x0018141201007387 */ /* 0x000fe20000100800 */
[----:B----4-:R-:W-:Y:S01]  /*5b570*/  MOV R4, R10 ;  /* 0x0000000a00047202 */ /* 0x010fe20000000f00 */
[----:B------:R-:W-:Y:S02]  /*5b580*/  IMAD.MOV.U32 R5, RZ, RZ, R30 ;  /* 0x000000ffff057224 */ /* 0x000fe400078e001e */
[----:B------:R1:W-:Y:S04]  /*5b590*/  STL [R1+0x1808], R30 ;  /* 0x0018081e01007387 */ /* 0x0003e80000100800 */
        /* <DEDUP_REMOVED lines=27> */
[----:B------:R-:W3:Y:S04]  /*5b750*/  LDL.LU R6, [R1+0x1a0c] ;  /* 0x001a0c0001067983 */ /* 0x000ee80000300800 */
[----:B------:R4:W-:Y:S02]  /*5b760*/  LDGSTS.E [R2+0x8880], desc[UR28][R4.64], P1 ;  /* 0x0888000004027fae */ /* 0x0009e400089a101c */
[----:B----4-:R-:W-:Y:S02]  /*5b770*/  IADD3 R19, P3, PT, R19, UR15, RZ ;  /* 0x0000000f13137c10 */ /* 0x010fe4000ff7e0ff */
[----:B-1----:R-:W4:Y:S01]  /*5b780*/  LDL.LU R22, [R1+0x1990] ;  /* 0x0019900001167983 */ /* 0x002f220000300800 */
[----:B------:R-:W-:-:S03]  /*5b790*/  IADD3.X R30, PT, PT, R30, UR9, RZ, P2, !PT ;  /* 0x000000091e1e7c10 */ /* 0x000fc600097fe4ff */
[----:B------:R-:W-:Y:S01]  /*5b7a0*/  STL [R1+0x1914], R19 ;  /* 0x0019141301007387 */ /* 0x000fe20000100800 */
[----:B------:R-:W-:-:S03]  /*5b7b0*/  MOV R4, R11 ;  /* 0x0000000b00047202 */ /* 0x000fc60000000f00 */
[----:B------:R1:W-:Y:S01]  /*5b7c0*/  STL [R1+0x1908], R30 ;  /* 0x0019081e01007387 */ /* 0x0003e20000100800 */
[----:B------:R-:W-:-:S03]  /*5b7d0*/  IMAD.MOV.U32 R5, RZ, RZ, R30 ;  /* 0x000000ffff057224 */ /* 0x000fc600078e001e */
[----:B------:R-:W4:Y:S04]  /*5b7e0*/  LDL.LU R7, [R1+0x1a14] ;  /* 0x001a140001077983 */ /* 0x000f280000300800 */
[----:B------:R-:W4:Y:S04]  /*5b7f0*/  LDL.LU R11, [R1+0x1a08] ;  /* 0x001a0800010b7983 */ /* 0x000f280000300800 */
[----:B------:R1:W-:Y:S01]  /*5b800*/  LDGSTS.E [R2+0x9000], desc[UR28][R4.64], P0 ;  /* 0x0900000004027fae */ /* 0x0003e200081a101c */
[----:B--2---:R-:W-:Y:S02]  /*5b810*/  IADD3 R10, P2, PT, R10, UR15, RZ ;  /* 0x0000000f0a0a7c10 */ /* 0x004fe4000ff5e0ff */
[----:B------:R-:W-:-:S03]  /*5b820*/  IADD3.X R23, PT, PT, R23, UR9, RZ, P3, !PT ;  /* 0x0000000917177c10 */ /* 0x000fc60009ffe4ff */
[----:B------:R-:W-:Y:S04]  /*5b830*/  STL [R1+0x198c], R10 ;  /* 0x00198c0a01007387 */ /* 0x000fe80000100800 */
[----:B------:R2:W-:Y:S04]  /*5b840*/  STL [R1+0x1910], R23 ;  /* 0x0019101701007387 */ /* 0x0005e80000100800 */
[----:B-1----:R-:W4:Y:S01]  /*5b850*/  LDL.LU R30, [R1+0x1a8c] ;  /* 0x001a8c00011e7983 */ /* 0x002f220000300800 */
[----:B------:R-:W-:-:S03]  /*5b860*/  IADD3 R18, P3, PT, R18, UR15, RZ ;  /* 0x0000000f12127c10 */ /* 0x000fc6000ff7e0ff */
[----:B------:R-:W4:Y:S01]  /*5b870*/  LDL.LU R184, [R1+0x1a10] ;  /* 0x001a100001b87983 */ /* 0x000f220000300800 */
[----:B------:R-:W-:-:S03]  /*5b880*/  IADD3.X R26, PT, PT, R26, UR9, RZ, P2, !PT ;  /* 0x000000091a1a7c10 */ /* 0x000fc600097fe4ff */
[----:B------:R-:W-:Y:S01]  /*5b890*/  STL [R1+0x1994], R18 ;  /* 0x0019941201007387 */ /* 0x000fe20000100800 */
[----:B------:R-:W-:-:S03]  /*5b8a0*/  IMAD.MOV.U32 R5, RZ, RZ, R23 ;  /* 0x000000ffff057224 */ /* 0x000fc600078e0017 */
[----:B------:R1:W-:Y:S04]  /*5b8b0*/  STL [R1+0x1988], R26 ;  /* 0x0019881a01007387 */ /* 0x0003e80000100800 */
[----:B--2---:R-:W2:Y:S01]  /*5b8c0*/  LDL.LU R23, [R1+0x1a94] ;  /* 0x001a940001177983 */ /* 0x004ea20000300800 */
[----:B------:R-:W-:-:S03]  /*5b8d0*/  MOV R4, R19 ;  /* 0x0000001300047202 */ /* 0x000fc60000000f00 */
[----:B------:R-:W2:Y:S04]  /*5b8e0*/  LDL.LU R19, [R1+0x1b0c] ;  /* 0x001b0c0001137983 */ /* 0x000ea80000300800 */
[----:B------:R1:W-:Y:S04]  /*5b8f0*/  LDGSTS.E [R2+0x9080], desc[UR28][R4.64], P1 ;  /* 0x0908000004027fae */ /* 0x0003e800089a101c */
[----:B------:R-:W2:Y:S01]  /*5b900*/  LDL.LU R31, [R1+0x1a88] ;  /* 0x001a8800011f7983 */ /* 0x000ea20000300800 */
[----:B-1----:R-:W-:Y:S01]  /*5b910*/  MOV R4, R10 ;  /* 0x0000000a00047202 */ /* 0x002fe20000000f00 */
[----:B------:R-:W-:-:S05]  /*5b920*/  IMAD.MOV.U32 R5, RZ, RZ, R26 ;  /* 0x000000ffff057224 */ /* 0x000fca00078e001a */
[----:B------:R1:W-:Y:S01]  /*5b930*/  LDGSTS.E [R2+0x9800], desc[UR28][R4.64], P0 ;  /* 0x0980000004027fae */ /* 0x0003e200081a101c */
[----:B---3--:R-:W-:Y:S02]  /*5b940*/  IADD3 R6, P2, PT, R6, UR15, RZ ;  /* 0x0000000f06067c10 */ /* 0x008fe4000ff5e0ff */
[----:B----4-:R-:W-:-:S03]  /*5b950*/  IADD3.X R22, PT, PT, R22, UR9, RZ, P3, !PT ;  /* 0x0000000916167c10 */ /* 0x010fc60009ffe4ff */
[----:B------:R-:W-:Y:S01]  /*5b960*/  STL [R1+0x1a0c], R6 ;  /* 0x001a0c0601007387 */ /* 0x000fe20000100800 */
[----:B-1----:R-:W-:Y:S01]  /*5b970*/  MOV R4, R18 ;  /* 0x0000001200047202 */ /* 0x002fe20000000f00 */
[----:B------:R-:W-:Y:S02]  /*5b980*/  IMAD.MOV.U32 R5, RZ, RZ, R22 ;  /* 0x000000ffff057224 */ /* 0x000fe400078e0016 */
[----:B------:R1:W-:Y:S04]  /*5b990*/  STL [R1+0x1990], R22 ;  /* 0x0019901601007387 */ /* 0x0003e80000100800 */
[----:B------:R-:W3:Y:S01]  /*5b9a0*/  LDL.LU R10, [R1+0x1b14] ;  /* 0x001b1400010a7983 */ /* 0x000ee20000300800 */
[----:B------:R-:W-:-:S03]  /*5b9b0*/  IADD3 R7, P3, PT, R7, UR15, RZ ;  /* 0x0000000f07077c10 */ /* 0x000fc6000ff7e0ff */
[----:B------:R-:W4:Y:S01]  /*5b9c0*/  LDL.LU R26, [R1+0x1a90] ;  /* 0x001a9000011a7983 */ /* 0x000f220000300800 */
[----:B------:R-:W-:-:S03]  /*5b9d0*/  IADD3.X R11, PT, PT, R11, UR9, RZ, P2, !PT ;  /* 0x000000090b0b7c10 */ /* 0x000fc600097fe4ff */
[----:B------:R-:W-:Y:S04]  /*5b9e0*/  STL [R1+0x1a14], R7 ;  /* 0x001a140701007387 */ /* 0x000fe80000100800 */
[----:B------:R1:W-:Y:S04]  /*5b9f0*/  STL [R1+0x1a08], R11 ;  /* 0x001a080b01007387 */ /* 0x0003e80000100800 */
[----:B------:R1:W-:Y:S04]  /*5ba00*/  LDGSTS.E [R2+0x9880], desc[UR28][R4.64], P1 ;  /* 0x0988000004027fae */ /* 0x0003e800089a101c */
[----:B-1----:R-:W4:Y:S01]  /*5ba10*/  LDL.LU R22, [R1+0x1b08] ;  /* 0x001b080001167983 */ /* 0x002f220000300800 */
[----:B------:R-:W-:Y:S01]  /*5ba20*/  IMAD.MOV.U32 R5, RZ, RZ, R11 ;  /* 0x000000ffff057224 */ /* 0x000fe200078e000b */
[----:B------:R-:W-:-:S02]  /*5ba30*/  MOV R4, R6 ;  /* 0x0000000600047202 */ /* 0x000fc40000000f00 */
[----:B------:R-:W4:Y:S04]  /*5ba40*/  LDL.LU R11, [R1+0x1b10] ;  /* 0x001b1000010b7983 */ /* 0x000f280000300800 */
[----:B------:R1:W-:Y:S02]  /*5ba50*/  LDGSTS.E [R2+0xa000], desc[UR28][R4.64], P0 ;  /* 0x0a00000004027fae */ /* 0x0003e400081a101c */
[----:B-1----:R-:W-:Y:S02]  /*5ba60*/  MOV R4, R7 ;  /* 0x0000000700047202 */ /* 0x002fe40000000f00 */
[----:B------:R-:W-:Y:S02]  /*5ba70*/  IADD3 R30, P2, PT, R30, UR15, RZ ;  /* 0x0000000f1e1e7c10 */ /* 0x000fe4000ff5e0ff */
[----:B------:R-:W-:-:S03]  /*5ba80*/  IADD3.X R184, PT, PT, R184, UR9, RZ, P3, !PT ;  /* 0x00000009b8b87c10 */ /* 0x000fc60009ffe4ff */
[----:B------:R-:W-:Y:S04]  /*5ba90*/  STL [R1+0x1a8c], R30 ;  /* 0x001a8c1e01007387 */ /* 0x000fe80000100800 */
[----:B------:R-:W-:Y:S04]  /*5baa0*/  STL [R1+0x1a10], R184 ;  /* 0x001a10b801007387 */ /* 0x000fe80000100800 */
[----:B------:R-:W4:Y:S04]  /*5bab0*/  LDL.LU R6, [R1+0x101c] ;  /* 0x00101c0001067983 */ /* 0x000f280000300800 */
[----:B------:R-:W4:Y:S01]  /*5bac0*/  LDL.LU R18, [R1+0x1024] ;  /* 0x0010240001127983 */ /* 0x000f220000300800 */
[----:B--2---:R-:W-:-:S05]  /*5bad0*/  IADD3 R23, P3, PT, R23, UR15, RZ ;  /* 0x0000000f17177c10 */ /* 0x004fca000ff7e0ff */
[----:B------:R-:W-:Y:S04]  /*5bae0*/  STL [R1+0x1a94], R23 ;  /* 0x001a941701007387 */ /* 0x000fe80000100800 */
[----:B------:R-:W2:Y:S01]  /*5baf0*/  LDL.LU R7, [R1+0x1018] ;  /* 0x0010180001077983 */ /* 0x000ea20000300800 */
[----:B------:R-:W-:Y:S01]  /*5bb00*/  IMAD.MOV.U32 R5, RZ, RZ, R184 ;  /* 0x000000ffff057224 */ /* 0x000fe200078e00b8 */
[----:B------:R-:W-:-:S04]  /*5bb10*/  IADD3.X R31, PT, PT, R31, UR9, RZ, P2, !PT ;  /* 0x000000091f1f7c10 */ /* 0x000fc800097fe4ff */
[----:B------:R1:W-:Y:S01]  /*5bb20*/  LDGSTS.E [R2+0xa080], desc[UR28][R4.64], P1 ;  /* 0x0a08000004027fae */ /* 0x0003e200089a101c */
[----:B------:R-:W-:Y:S02]  /*5bb30*/  IADD3 R19, P4, PT, R19, UR15, RZ ;  /* 0x0000000f13137c10 */ /* 0x000fe4000ff9e0ff */
[----:B------:R-:W-:Y:S02]  /*5bb40*/  LOP3.LUT R13, R13, R12, RZ, 0x3c, !PT ;  /* 0x0000000c0d0d7212 */ /* 0x000fe400078e3cff */
[----:B------:R-:W-:Y:S01]  /*5bb50*/  LOP3.LUT R17, R17, R16, RZ, 0x3c, !PT ;  /* 0x0000001011117212 */ /* 0x000fe200078e3cff */
[----:B------:R1:W-:Y:S01]  /*5bb60*/  STL [R1+0x1a88], R31 ;  /* 0x001a881f01007387 */ /* 0x0003e20000100800 */
[----:B------:R-:W-:Y:S02]  /*5bb70*/  LOP3.LUT R21, R21, R20, RZ, 0x3c, !PT ;  /* 0x0000001415157212 */ /* 0x000fe400078e3cff */
[----:B-1----:R-:W-:Y:S01]  /*5bb80*/  MOV R4, R30 ;  /* 0x0000001e00047202 */ /* 0x002fe20000000f00 */
[----:B------:R-:W-:Y:S01]  /*5bb90*/  IMAD.MOV.U32 R5, RZ, RZ, R31 ;  /* 0x000000ffff057224 */ /* 0x000fe200078e001f */
[----:B------:R-:W-:Y:S01]  /*5bba0*/  STL [R1+0x1b0c], R19 ;  /* 0x001b0c1301007387 */ /* 0x000fe20000100800 */
[----:B------:R-:W-:-:S03]  /*5bbb0*/  LOP3.LUT R12, R13, R12, RZ, 0x3c, !PT ;  /* 0x0000000c0d0c7212 */ /* 0x000fc600078e3cff */
[----:B------:R1:W-:Y:S01]  /*5bbc0*/  LDGSTS.E [R2+0xa800], desc[UR28][R4.64], P0 ;  /* 0x0a80000004027fae */ /* 0x0003e200081a101c */
[----:B------:R-:W-:Y:S02]  /*5bbd0*/  LOP3.LUT R29, R29, R28, RZ, 0x3c, !PT ;  /* 0x0000001c1d1d7212 */ /* 0x000fe400078e3cff */
[----:B------:R-:W-:Y:S02]  /*5bbe0*/  LOP3.LUT R16, R17, R16, RZ, 0x3c, !PT ;  /* 0x0000001011107212 */ /* 0x000fe400078e3cff */
[----:B------:R-:W-:Y:S01]  /*5bbf0*/  LOP3.LUT R33, R33, R32, RZ, 0x3c, !PT ;  /* 0x0000002021217212 */ /* 0x000fe200078e3cff */
[----:B------:R-:W-:Y:S01]  /*5bc00*/  IMAD.MOV.U32 R31, RZ, RZ, R8 ;  /* 0x000000ffff1f7224 */ /* 0x000fe200078e0008 */
[----:B------:R-:W-:Y:S02]  /*5bc10*/  LOP3.LUT R20, R21, R20, RZ, 0x3c, !PT ;  /* 0x0000001415147212 */ /* 0x000fe400078e3cff */
[----:B------:R-:W-:Y:S02]  /*5bc20*/  LOP3.LUT R35, R35, R34, RZ, 0x3c, !PT ;  /* 0x0000002223237212 */ /* 0x000fe400078e3cff */
[----:B-1----:R-:W-:-:S02]  /*5bc30*/  MOV R4, R23 ;  /* 0x0000001700047202 */ /* 0x002fc40000000f00 */
[----:B---3--:R-:W-:Y:S02]  /*5bc40*/  IADD3 R10, P2, PT, R10, UR15, RZ ;  /* 0x0000000f0a0a7c10 */ /* 0x008fe4000ff5e0ff */
[----:B----4-:R-:W-:-:S03]  /*5bc50*/  IADD3.X R26, PT, PT, R26, UR9, RZ, P3, !PT ;  /* 0x000000091a1a7c10 */ /* 0x010fc60009ffe4ff */
[----:B------:R-:W-:Y:S02]  /*5bc60*/  STL [R1+0x1b14], R10 ;  /* 0x001b140a01007387 */ /* 0x000fe40000100800 */
[----:B------:R-:W-:Y:S02]  /*5bc70*/  IMAD.MOV.U32 R5, RZ, RZ, R26 ;  /* 0x000000ffff057224 */ /* 0x000fe400078e001a */
[----:B------:R-:W-:Y:S01]  /*5bc80*/  STL [R1+0x1a90], R26 ;  /* 0x001a901a01007387 */ /* 0x000fe20000100800 */
[----:B------:R-:W-:Y:S02]  /*5bc90*/  MOV R30, R9 ;  /* 0x00000009001e7202 */ /* 0x000fe40000000f00 */
[----:B------:R-:W-:Y:S01]  /*5bca0*/  LOP3.LUT R37, R37, R36, RZ, 0x3c, !PT ;  /* 0x0000002425257212 */ /* 0x000fe200078e3cff */
[----:B------:R1:W-:Y:S01]  /*5bcb0*/  LDGSTS.E [R2+0xa880], desc[UR28][R4.64], P1 ;  /* 0x0a88000004027fae */ /* 0x0003e200089a101c */
[----:B------:R-:W-:Y:S02]  /*5bcc0*/  IADD3.X R22, PT, PT, R22, UR9, RZ, P4, !PT ;  /* 0x0000000916167c10 */ /* 0x000fe4000a7fe4ff */
[----:B------:R-:W-:-:S02]  /*5bcd0*/  LOP3.LUT R13, R13, R12, RZ, 0x3c, !PT ;  /* 0x0000000c0d0d7212 */ /* 0x000fc400078e3cff */
[----:B------:R-:W-:Y:S01]  /*5bce0*/  IADD3.X R11, PT, PT, R11, UR9, RZ, P2, !PT ;  /* 0x000000090b0b7c10 */ /* 0x000fe200097fe4ff */
[----:B------:R3:W-:Y:S01]  /*5bcf0*/  STL [R1+0x1b08], R22 ;  /* 0x001b081601007387 */ /* 0x0007e20000100800 */
[----:B------:R-:W-:Y:S01]  /*5bd00*/  LOP3.LUT R28, R29, R28, RZ, 0x3c, !PT ;  /* 0x0000001c1d1c7212 */ /* 0x000fe200078e3cff */
[----:B-1----:R-:W-:Y:S01]  /*5bd10*/  IMAD.MOV.U32 R5, RZ, RZ, R22 ;  /* 0x000000ffff057224 */ /* 0x002fe200078e0016 */
[----:B------:R-:W-:Y:S01]  /*5bd20*/  MOV R4, R19 ;  /* 0x0000001300047202 */ /* 0x000fe20000000f00 */
[----:B------:R1:W-:Y:S01]  /*5bd30*/  STL [R1+0x1b10], R11 ;  /* 0x001b100b01007387 */ /* 0x0003e20000100800 */
[----:B------:R-:W-:Y:S02]  /*5bd40*/  LOP3.LUT R17, R17, R16, RZ, 0x3c, !PT ;  /* 0x0000001011117212 */ /* 0x000fe400078e3cff */
[----:B------:R-:W-:Y:S02]  /*5bd50*/  LOP3.LUT R32, R33, R32, RZ, 0x3c, !PT ;  /* 0x0000002021207212 */ /* 0x000fe400078e3cff */
[----:B------:R-:W-:Y:S01]  /*5bd60*/  LOP3.LUT R41, R41, R40, RZ, 0x3c, !PT ;  /* 0x0000002829297212 */ /* 0x000fe200078e3cff */
[----:B------:R-:W-:Y:S01]  /*5bd70*/  IMAD.MOV.U32 R23, RZ, RZ, R24 ;  /* 0x000000ffff177224 */ /* 0x000fe200078e0018 */
[----:B------:R-:W-:Y:S01]  /*5bd80*/  LOP3.LUT R21, R21, R20, RZ, 0x3c, !PT ;  /* 0x0000001415157212 */ /* 0x000fe200078e3cff */
[----:B------:R4:W-:Y:S01]  /*5bd90*/  LDGSTS.E [R2+0xb000], desc[UR28][R4.64], P0 ;  /* 0x0b00000004027fae */ /* 0x0009e200081a101c */
[----:B------:R-:W-:-:S02]  /*5bda0*/  LOP3.LUT R34, R35, R34, RZ, 0x3c, !PT ;  /* 0x0000002223227212 */ /* 0x000fc400078e3cff */
[----:B------:R-:W-:Y:S02]  /*5bdb0*/  LOP3.LUT R43, R43, R42, RZ, 0x3c, !PT ;  /* 0x0000002a2b2b7212 */ /* 0x000fe400078e3cff */
[----:B---3--:R-:W-:Y:S02]  /*5bdc0*/  MOV R22, R25 ;  /* 0x0000001900167202 */ /* 0x008fe40000000f00 */
[----:B------:R-:W-:Y:S02]  /*5bdd0*/  LOP3.LUT R36, R37, R36, RZ, 0x3c, !PT ;  /* 0x0000002425247212 */ /* 0x000fe400078e3cff */
[----:B------:R-:W-:Y:S02]  /*5bde0*/  LOP3.LUT R45, R45, R44, RZ, 0x3c, !PT ;  /* 0x0000002c2d2d7212 */ /* 0x000fe400078e3cff */
[----:B------:R-:W-:Y:S02]  /*5bdf0*/  LOP3.LUT R29, R29, R28, RZ, 0x3c, !PT ;  /* 0x0000001c1d1d7212 */ /* 0x000fe400078e3cff */
[----:B------:R-:W-:-:S02]  /*5be00*/  LOP3.LUT R47, R47, R46, RZ, 0x3c, !PT ;  /* 0x0000002e2f2f7212 */ /* 0x000fc400078e3cff */
[----:B------:R-:W-:Y:S02]  /*5be10*/  LOP3.LUT R33, R33, R32, RZ, 0x3c, !PT ;  /* 0x0000002021217212 */ /* 0x000fe400078e3cff */
[----:B------:R-:W-:Y:S02]  /*5be20*/  LOP3.LUT R40, R41, R40, RZ, 0x3c, !PT ;  /* 0x0000002829287212 */ /* 0x000fe400078e3cff */
[----:B------:R-:W-:Y:S01]  /*5be30*/  LOP3.LUT R49, R49, R48, RZ, 0x3c, !PT ;  /* 0x0000003031317212 */ /* 0x000fe200078e3cff */
[----:B----4-:R-:W-:Y:S01]  /*5be40*/  IMAD.MOV.U32 R5, RZ, RZ, R11 ;  /* 0x000000ffff057224 */ /* 0x010fe200078e000b */
[----:B------:R-:W-:Y:S02]  /*5be50*/  LOP3.LUT R35, R35, R34, RZ, 0x3c, !PT ;  /* 0x0000002223237212 */ /* 0x000fe400078e3cff */
[----:B------:R-:W-:Y:S02]  /*5be60*/  LOP3.LUT R42, R43, R42, RZ, 0x3c, !PT ;  /* 0x0000002a2b2a7212 */ /* 0x000fe400078e3cff */
[----:B------:R-:W-:Y:S01]  /*5be70*/  LOP3.LUT R51, R51, R50, RZ, 0x3c, !PT ;  /* 0x0000003233337212 */ /* 0x000fe200078e3cff */
[----:B-1----:R-:W-:Y:S01]  /*5be80*/  IMAD.MOV.U32 R11, RZ, RZ, R38 ;  /* 0x000000ffff0b7224 */ /* 0x002fe200078e0026 */
[----:B------:R-:W-:-:S02]  /*5be90*/  MOV R4, R10 ;  /* 0x0000000a00047202 */ /* 0x000fc40000000f00 */
[----:B------:R-:W-:Y:S02]  /*5bea0*/  LOP3.LUT R37, R37, R36, RZ, 0x3c, !PT ;  /* 0x0000002425257212 */ /* 0x000fe400078e3cff */
[----:B------:R-:W-:Y:S01]  /*5beb0*/  LOP3.LUT R44, R45, R44, RZ, 0x3c, !PT ;  /* 0x0000002c2d2c7212 */ /* 0x000fe200078e3cff */
[----:B------:R1:W-:Y:S01]  /*5bec0*/  LDGSTS.E [R2+0xb080], desc[UR28][R4.64], P1 ;  /* 0x0b08000004027fae */ /* 0x0003e200089a101c */
[----:B------:R-:W-:Y:S02]  /*5bed0*/  LOP3.LUT R53, R53, R52, RZ, 0x3c, !PT ;  /* 0x0000003435357212 */ /* 0x000fe400078e3cff */
[----:B------:R-:W-:Y:S01]  /*5bee0*/  MOV R10, R39 ;  /* 0x00000027000a7202 */ /* 0x000fe20000000f00 */
[----:B------:R-:W-:Y:S01]  /*5bef0*/  LDGSTS.E [R2+0xb800], desc[UR28][R12.64], P0 ;  /* 0x0b8000000c027fae */ /* 0x000fe200081a101c */
[----:B------:R-:W-:Y:S02]  /*5bf00*/  LOP3.LUT R46, R47, R46, RZ, 0x3c, !PT ;  /* 0x0000002e2f2e7212 */ /* 0x000fe400078e3cff */
[----:B------:R-:W-:Y:S01]  /*5bf10*/  LOP3.LUT R41, R41, R40, RZ, 0x3c, !PT ;  /* 0x0000002829297212 */ /* 0x000fe200078e3cff */
[----:B------:R-:W-:Y:S01]  /*5bf20*/  LDGSTS.E [R2+0xb880], desc[UR28][R16.64], P1 ;  /* 0x0b88000010027fae */ /* 0x000fe200089a101c */
[----:B------:R-:W-:-:S02]  /*5bf30*/  LOP3.LUT R48, R49, R48, RZ, 0x3c, !PT ;  /* 0x0000003031307212 */ /* 0x000fc400078e3cff */
[----:B------:R-:W-:Y:S01]  /*5bf40*/  LOP3.LUT R55, R55, R54, RZ, 0x3c, !PT ;  /* 0x0000003637377212 */ /* 0x000fe200078e3cff */
[----:B------:R-:W-:Y:S01]  /*5bf50*/  LDGSTS.E [R2+0xc000], desc[UR28][R20.64], P0 ;  /* 0x0c00000014027fae */ /* 0x000fe200081a101c */
[----:B------:R-:W-:Y:S02]  /*5bf60*/  LOP3.LUT R43, R43, R42, RZ, 0x3c, !PT ;  /* 0x0000002a2b2b7212 */ /* 0x000fe400078e3cff */
[----:B------:R-:W-:Y:S01]  /*5bf70*/  LOP3.LUT R50, R51, R50, RZ, 0x3c, !PT ;  /* 0x0000003233327212 */ /* 0x000fe200078e3cff */
        /* <DEDUP_REMOVED lines=12> */
[----:B------:R-:W-:Y:S04]  /*5c040*/  LDGSTS.E [R2+0xd080], desc[UR28][R36.64], P1 ;  /* 0x0d08000024027fae */ /* 0x000fe800089a101c */
[----:B------:R-:W-:Y:S01]  /*5c050*/  LDGSTS.E [R2+0xd800], desc[UR28][R10.64], P0 ;  /* 0x0d8000000a027fae */ /* 0x000fe200081a101c */
[----:B------:R-:W-:-:S03]  /*5c060*/  IADD3 R6, P2, PT, R6, UR15, RZ ;  /* 0x0000000f06067c10 */ /* 0x000fc6000ff5e0ff */
[----:B------:R-:W-:Y:S01]  /*5c070*/  LDGSTS.E [R2+0xd880], desc[UR28][R40.64], P1 ;  /* 0x0d88000028027fae */ /* 0x000fe200089a101c */
[----:B------:R-:W-:-:S03]  /*5c080*/  IADD3 R18, P3, PT, R18, UR15, RZ ;  /* 0x0000000f12127c10 */ /* 0x000fc6000ff7e0ff */
[----:B------:R-:W-:Y:S04]  /*5c090*/  STL [R1+0x101c], R6 ;  /* 0x00101c0601007387 */ /* 0x000fe80000100800 */
[----:B------:R-:W-:Y:S01]  /*5c0a0*/  STL [R1+0x1024], R18 ;  /* 0x0010241201007387 */ /* 0x000fe20000100800 */
[----:B-1----:R-:W-:-:S03]  /*5c0b0*/  LOP3.LUT R4, R15, 0x10, RZ, 0x3c, !PT ;  /* 0x000000100f047812 */ /* 0x002fc600078e3cff */
[----:B------:R-:W-:Y:S01]  /*5c0c0*/  LDGSTS.E [R2+0xe000], desc[UR28][R42.64], P0 ;  /* 0x0e0000002a027fae */ /* 0x000fe200081a101c */
[----:B--2---:R-:W-:-:S03]  /*5c0d0*/  IADD3.X R7, PT, PT, R7, UR9, RZ, P2, !PT ;  /* 0x0000000907077c10 */ /* 0x004fc600097fe4ff */
[----:B------:R-:W-:Y:S04]  /*5c0e0*/  LDGSTS.E [R2+0xe080], desc[UR28][R44.64], P1 ;  /* 0x0e0800002c027fae */ /* 0x000fe800089a101c */
[----:B------:R-:W-:Y:S04]  /*5c0f0*/  STL [R1+0x1018], R7 ;  /* 0x0010180701007387 */ /* 0x000fe80000100800 */
[----:B------:R-:W-:Y:S04]  /*5c100*/  STL.64 [R1+0xf28], R30 ;  /* 0x000f281e01007387 */ /* 0x000fe80000100a00 */
[----:B------:R-:W-:Y:S04]  /*5c110*/  STL.64 [R1+0xfb0], R12 ;  /* 0x000fb00c01007387 */ /* 0x000fe80000100a00 */
[----:B------:R1:W-:Y:S04]  /*5c120*/  STL.64 [R1+0xfa8], R16 ;  /* 0x000fa81001007387 */ /* 0x0003e80000100a00 */
[----:B------:R-:W-:Y:S04]  /*5c130*/  STL.64 [R1+0xfa0], R20 ;  /* 0x000fa01401007387 */ /* 0x000fe80000100a00 */
[----:B------:R2:W-:Y:S04]  /*5c140*/  STL.64 [R1+0xf98], R22 ;  /* 0x000f981601007387 */ /* 0x0005e80000100a00 */
        /* <DEDUP_REMOVED lines=14> */
[----:B-1----:R-:W4:Y:S04]  /*5c230*/  LDL.LU R16, [R1+0x109c] ;  /* 0x00109c0001107983 */ /* 0x002f280000300800 */
[----:B------:R-:W4:Y:S04]  /*5c240*/  LDL.LU R19, [R1+0x10a4] ;  /* 0x0010a40001137983 */ /* 0x000f280000300800 */
[----:B--2---:R-:W2:Y:S04]  /*5c250*/  LDL.LU R22, [R1+0x1098] ;  /* 0x0010980001167983 */ /* 0x004ea80000300800 */
[----:B------:R-:W2:Y:S04]  /*5c260*/  LDL.LU R8, [R1+0x111c] ;  /* 0x00111c0001087983 */ /* 0x000ea80000300800 */
[----:B------:R-:W2:Y:S04]  /*5c270*/  LDL.LU R20, [R1+0x10a0] ;  /* 0x0010a00001147983 */ /* 0x000ea80000300800 */
[----:B---3--:R-:W3:Y:S04]  /*5c280*/  LDL.LU R11, [R1+0x1124] ;  /* 0x00112400010b7983 */ /* 0x008ee80000300800 */
[----:B------:R-:W3:Y:S04]  /*5c290*/  LDL.LU R17, [R1+0x1118] ;  /* 0x0011180001117983 */ /* 0x000ee80000300800 */
[----:B------:R-:W3:Y:S04]  /*5c2a0*/  LDL.LU R10, [R1+0x119c] ;  /* 0x00119c00010a7983 */ /* 0x000ee80000300800 */
[----:B------:R-:W3:Y:S01]  /*5c2b0*/  LDL.LU R21, [R1+0x1120] ;  /* 0x0011200001157983 */ /* 0x000ee20000300800 */
[----:B------:R-:W-:-:S03]  /*5c2c0*/  IADD3 R4, PT, PT, R4, UR12, RZ ;  /* 0x0000000c04047c10 */ /* 0x000fc6000fffe0ff */
[----:B------:R-:W-:Y:S04]  /*5c2d0*/  LDGSTS.E [R2+0xe800], desc[UR28][R46.64], P0 ;  /* 0x0e8000002e027fae */ /* 0x000fe800081a101c */
[----:B------:R-:W-:Y:S04]  /*5c2e0*/  LDGSTS.E [R2+0xe880], desc[UR28][R48.64], P1 ;  /* 0x0e88000030027fae */ /* 0x000fe800089a101c */
[----:B------:R-:W3:Y:S04]  /*5c2f0*/  LDL.LU R13, [R1+0x11a4] ;  /* 0x0011a400010d7983 */ /* 0x000ee80000300800 */
[----:B------:R-:W-:Y:S04]  /*5c300*/  LDGSTS.E [R2+0xf000], desc[UR28][R50.64], P0 ;  /* 0x0f00000032027fae */ /* 0x000fe800081a101c */
[----:B------:R-:W3:Y:S04]  /*5c310*/  LDL.LU R12, [R1+0x1198] ;  /* 0x00119800010c7983 */ /* 0x000ee80000300800 */
[----:B------:R-:W-:Y:S04]  /*5c320*/  LDGSTS.E [R2+0xf080], desc[UR28][R52.64], P1 ;  /* 0x0f08000034027fae */ /* 0x000fe800089a101c */
[----:B------:R-:W-:Y:S04]  /*5c330*/  LDGSTS.E [R2+0xf800], desc[UR28][R54.64], P0 ;  /* 0x0f80000036027fae */ /* 0x000fe800081a101c */
[----:B------:R-:W-:Y:S04]  /*5c340*/  LDGSTS.E [R2+0xf880], desc[UR28][R30.64], P1 ;  /* 0x0f8800001e027fae */ /* 0x000fe800089a101c */
[----:B------:R1:W-:Y:S02]  /*5c350*/  LDGSTS.E [R4+0x100], desc[UR28][R6.64], P0 ;  /* 0x0010000006047fae */ /* 0x0003e400081a101c */
[----:B-1----:R-:W-:Y:S01]  /*5c360*/  IMAD.MOV.U32 R6, RZ, RZ, R18 ;  /* 0x000000ffff067224 */ /* 0x002fe200078e0012 */
[----:B----4-:R-:W-:-:S02]  /*5c370*/  IADD3.X R9, PT, PT, R9, UR9, RZ, P3, !PT ;  /* 0x0000000909097c10 */ /* 0x010fc40009ffe4ff */
[----:B------:R-:W-:Y:S02]  /*5c380*/  IADD3 R16, P2, PT, R16, UR15, RZ ;  /* 0x0000000f10107c10 */ /* 0x000fe4000ff5e0ff */
[----:B------:R-:W-:Y:S02]  /*5c390*/  MOV R7, R9 ;  /* 0x0000000900077202 */ /* 0x000fe40000000f00 */
[----:B------:R-:W-:Y:S01]  /*5c3a0*/  IADD3 R19, P3, PT, R19, UR15, RZ ;  /* 0x0000000f13137c10 */ /* 0x000fe2000ff7e0ff */
[----:B------:R-:W-:Y:S01]  /*5c3b0*/  STL [R1+0x109c], R16 ;  /* 0x00109c1001007387 */ /* 0x000fe20000100800 */
[----:B--2---:R-:W-:-:S03]  /*5c3c0*/  IADD3.X R22, PT, PT, R22, UR9, RZ, P2, !PT ;  /* 0x0000000916167c10 */ /* 0x004fc600097fe4ff */
[----:B------:R1:W-:Y:S04]  /*5c3d0*/  STL [R1+0x1020], R9 ;  /* 0x0010200901007387 */ /* 0x0003e80000100800 */
[----:B------:R-:W2:Y:S04]  /*5c3e0*/  LDL.LU R5, [R1+0x121c] ;  /* 0x00121c0001057983 */ /* 0x000ea80000300800 */
[----:B------:R-:W4:Y:S01]  /*5c3f0*/  LDL.LU R18, [R1+0x11a0] ;  /* 0x0011a00001127983 */ /* 0x000f220000300800 */
[----:B------:R-:W-:-:S03]  /*5c400*/  IADD3 R8, P2, PT, R8, UR15, RZ ;  /* 0x0000000f08087c10 */ /* 0x000fc6000ff5e0ff */
[----:B------:R-:W-:Y:S01]  /*5c410*/  STL [R1+0x10a4], R19 ;  /* 0x0010a41301007387 */ /* 0x000fe20000100800 */
[----:B------:R-:W-:-:S03]  /*5c420*/  IADD3.X R20, PT, PT, R20, UR9, RZ, P3, !PT ;  /* 0x0000000914147c10 */ /* 0x000fc60009ffe4ff */
[----:B------:R3:W-:Y:S04]  /*5c430*/  STL [R1+0x1098], R22 ;  /* 0x0010981601007387 */ /* 0x0007e80000100800 */
[----:B------:R3:W-:Y:S04]  /*5c440*/  LDGSTS.E [R4+0x180], desc[UR28][R6.64], P1 ;  /* 0x0018000006047fae */ /* 0x0007e800089a101c */
[----:B-1----:R-:W4:Y:S01]  /*5c450*/  LDL.LU R9, [R1+0x1224] ;  /* 0x0012240001097983 */ /* 0x002f220000300800 */
[----:B---3--:R-:W-:Y:S02]  /*5c460*/  IADD3 R11, P3, PT, R11, UR15, RZ ;  /* 0x0000000f0b0b7c10 */ /* 0x008fe4000ff7e0ff */
[----:B------:R-:W-:Y:S01]  /*5c470*/  MOV R7, R22 ;  /* 0x0000001600077202 */ /* 0x000fe20000000f00 */
[----:B------:R-:W-:Y:S01]  /*5c480*/  IMAD.MOV.U32 R6, RZ, RZ, R16 ;  /* 0x000000ffff067224 */ /* 0x000fe200078e0010 */
[----:B------:R-:W3:Y:S01]  /*5c490*/  LDL.LU R22, [R1+0x1218] ;  /* 0x0012180001167983 */ /* 0x000ee20000300800 */
[----:B------:R-:W-:-:S03]  /*5c4a0*/  IADD3.X R17, PT, PT, R17, UR9, RZ, P2, !PT ;  /* 0x0000000911117c10 */ /* 0x000fc600097fe4ff */
[----:B------:R-:W-:Y:S04]  /*5c4b0*/  STL [R1+0x111c], R8 ;  /* 0x00111c0801007387 */ /* 0x000fe80000100800 */
[----:B------:R1:W-:Y:S04]  /*5c4c0*/  STL [R1+0x10a0], R20 ;  /* 0x0010a01401007387 */ /* 0x0003e80000100800 */
[----:B------:R1:W-:Y:S04]  /*5c4d0*/  LDGSTS.E [R4+0x900], desc[UR28][R6.64], P0 ;  /* 0x0090000006047fae */ /* 0x0003e800081a101c */
[----:B------:R-:W3:Y:S01]  /*5c4e0*/  LDL.LU R16, [R1+0x129c] ;  /* 0x00129c0001107983 */ /* 0x000ee20000300800 */
[----:B------:R-:W-:-:S02]  /*5c4f0*/  IADD3 R10, P2, PT, R10, UR15, RZ ;  /* 0x0000000f0a0a7c10 */ /* 0x000fc4000ff5e0ff */
[----:B-1----:R-:W-:Y:S01]  /*5c500*/  MOV R7, R20 ;  /* 0x0000001400077202 */ /* 0x002fe20000000f00 */
[----:B------:R-:W-:Y:S01]  /*5c510*/  IMAD.MOV.U32 R6, RZ, RZ, R19 ;  /* 0x000000ffff067224 */ /* 0x000fe200078e0013 */
[----:B------:R-:W3:Y:S04]  /*5c520*/  LDL.LU R20, [R1+0x1220] ;  /* 0x0012200001147983 */ /* 0x000ee80000300800 */
[----:B------:R-:W-:Y:S01]  /*5c530*/  STL [R1+0x1124], R11 ;  /* 0x0011240b01007387 */ /* 0x000fe20000100800 */
[----:B------:R-:W-:-:S03]  /*5c540*/  IADD3.X R21, PT, PT, R21, UR9, RZ, P3, !PT ;  /* 0x0000000915157c10 */ /* 0x000fc60009ffe4ff */
[----:B------:R1:W-:Y:S04]  /*5c550*/  STL [R1+0x1118], R17 ;  /* 0x0011181101007387 */ /* 0x0003e80000100800 */
[----:B------:R-:W3:Y:S04]  /*5c560*/  LDL.LU R19, [R1+0x1298] ;  /* 0x0012980001137983 */ /* 0x000ee80000300800 */
[----:B------:R-:W3:Y:S04]  /*5c570*/  LDL.LU R2, [R1+0x12a4] ;  /* 0x0012a40001027983 */ /* 0x000ee80000300800 */
[----:B------:R1:W-:Y:S02]  /*5c580*/  LDGSTS.E [R4+0x980], desc[UR28][R6.64], P1 ;  /* 0x0098000006047fae */ /* 0x0003e400089a101c */
[----:B-1----:R-:W-:-:S02]  /*5c590*/  MOV R7, R17 ;  /* 0x0000001100077202 */ /* 0x002fc40000000f00 */
[----:B------:R-:W3:Y:S01]  /*5c5a0*/  LDL.LU R17, [R1+0x12a0] ;  /* 0x0012a00001117983 */ /* 0x000ee20000300800 */
[----:B------:R-:W-:-:S03]  /*5c5b0*/  IMAD.MOV.U32 R6, RZ, RZ, R8 ;  /* 0x000000ffff067224 */ /* 0x000fc600078e0008 */
[----:B------:R-:W-:Y:S04]  /*5c5c0*/  STL [R1+0x119c], R10 ;  /* 0x00119c0a01007387 */ /* 0x000fe80000100800 */
[----:B------:R1:W-:Y:S04]  /*5c5d0*/  STL [R1+0x1120], R21 ;  /* 0x0011201501007387 */ /* 0x0003e80000100800 */
[----:B------:R-:W3:Y:S01]  /*5c5e0*/  LDL.LU R8, [R1+0x131c] ;  /* 0x00131c0001087983 */ /* 0x000ee20000300800 */
[----:B------:R-:W-:Y:S02]  /*5c5f0*/  IADD3 R13, P3, PT, R13, UR15, RZ ;  /* 0x0000000f0d0d7c10 */ /* 0x000fe4000ff7e0ff */
[----:B------:R-:W-:Y:S01]  /*5c600*/  IADD3.X R12, PT, PT, R12, UR9, RZ, P2, !PT ;  /* 0x000000090c0c7c10 */ /* 0x000fe200097fe4ff */
[----:B------:R1:W-:Y:S02]  /*5c610*/  LDGSTS.E [R4+0x1100], desc[UR28][R6.64], P0 ;  /* 0x0110000006047fae */ /* 0x0003e400081a101c */
[----:B-1----:R-:W-:Y:S01]  /*5c620*/  IMAD.MOV.U32 R6, RZ, RZ, R11 ;  /* 0x000000ffff067224 */ /* 0x002fe200078e000b */
[----:B------:R-:W-:-:S02]  /*5c630*/  MOV R7, R21 ;  /* 0x0000001500077202 */ /* 0x000fc40000000f00 */
[----:B------:R-:W3:Y:S04]  /*5c640*/  LDL.LU R21, [R1+0x1318] ;  /* 0x0013180001157983 */ /* 0x000ee80000300800 */
[----:B------:R-:W-:Y:S04]  /*5c650*/  STL [R1+0x11a4], R13 ;  /* 0x0011a40d01007387 */ /* 0x000fe80000100800 */
[----:B------:R1:W-:Y:S04]  /*5c660*/  STL [R1+0x1198], R12 ;  /* 0x0011980c01007387 */ /* 0x0003e80000100800 */
[----:B------:R-:W3:Y:S04]  /*5c670*/  LDL.LU R11, [R1+0x1324] ;  /* 0x00132400010b7983 */ /* 0x000ee80000300800 */
[----:B------:R1:W-:Y:S02]  /*5c680*/  LDGSTS.E [R4+0x1180], desc[UR28][R6.64], P1 ;  /* 0x0118000006047fae */ /* 0x0003e400089a101c */
[----:B-1----:R-:W-:Y:S01]  /*5c690*/  IMAD.MOV.U32 R6, RZ, RZ, R10 ;  /* 0x000000ffff067224 */ /* 0x002fe200078e000a */
[----:B------:R-:W-:-:S02]  /*5c6a0*/  MOV R7, R12 ;  /* 0x0000000c00077202 */ /* 0x000fc40000000f00 */
[----:B------:R-:W3:Y:S04]  /*5c6b0*/  LDL.LU R12, [R1+0x1320] ;  /* 0x00132000010c7983 */ /* 0x000ee80000300800 */
[----:B------:R1:W-:Y:S02]  /*5c6c0*/  LDGSTS.E [R4+0x1900], desc[UR28][R6.64], P0 ;  /* 0x0190000006047fae */ /* 0x0003e400081a101c */
[----:B-1----:R-:W-:Y:S01]  /*5c6d0*/  IMAD.MOV.U32 R6, RZ, RZ, R13 ;  /* 0x000000ffff067224 */ /* 0x002fe200078e000d */
[----:B--2---:R-:W-:Y:S02]  /*5c6e0*/  IADD3 R5, P2, PT, R5, UR15, RZ ;  /* 0x0000000f05057c10 */ /* 0x004fe4000ff5e0ff */
[----:B----4-:R-:W-:-:S03]  /*5c6f0*/  IADD3.X R18, PT, PT, R18, UR9, RZ, P3, !PT ;  /* 0x0000000912127c10 */ /* 0x010fc60009ffe4ff */
[----:B------:R-:W-:Y:S01]  /*5c700*/  STL [R1+0x121c], R5 ;  /* 0x00121c0501007387 */ /* 0x000fe20000100800 */
[----:B------:R-:W-:-:S03]  /*5c710*/  MOV R7, R18 ;  /* 0x0000001200077202 */ /* 0x000fc60000000f00 */
[----:B------:R1:W-:Y:S04]  /*5c720*/  STL [R1+0x11a0], R18 ;  /* 0x0011a01201007387 */ /* 0x0003e80000100800 */
[----:B------:R-:W2:Y:S04]  /*5c730*/  LDL.LU R10, [R1+0x139c] ;  /* 0x00139c00010a7983 */ /* 0x000ea80000300800 */
[----:B------:R-:W4:Y:S01]  /*5c740*/  LDL.LU R13, [R1+0x1398] ;  /* 0x00139800010d7983 */ /* 0x000f220000300800 */
[----:B------:R-:W-:-:S03]  /*5c750*/  IADD3 R9, P3, PT, R9, UR15, RZ ;  /* 0x0000000f09097c10 */ /* 0x000fc6000ff7e0ff */
[----:B------:R1:W-:Y:S04]  /*5c760*/  LDGSTS.E [R4+0x1980], desc[UR28][R6.64], P1 ;  /* 0x0198000006047fae */ /* 0x0003e800089a101c */
[----:B------:R-:W-:Y:S01]  /*5c770*/  STL [R1+0x1224], R9 ;  /* 0x0012240901007387 */ /* 0x000fe20000100800 */
[----:B---3--:R-:W-:Y:S01]  /*5c780*/  IADD3.X R22, PT, PT, R22, UR9, RZ, P2, !PT ;  /* 0x0000000916167c10 */ /* 0x008fe200097fe4ff */
[----:B-1----:R-:W-:-:S04]  /*5c790*/  IMAD.MOV.U32 R6, RZ, RZ, R5 ;  /* 0x000000ffff067224 */ /* 0x002fc800078e0005 */
[----:B------:R-:W-:Y:S01]  /*5c7a0*/  STL [R1+0x1218], R22 ;  /* 0x0012181601007387 */ /* 0x000fe20000100800 */
[----:B------:R-:W-:-:S03]  /*5c7b0*/  MOV R7, R22 ;  /* 0x0000001600077202 */ /* 0x000fc60000000f00 */
[----:B------:R-:W3:Y:S04]  /*5c7c0*/  LDL.LU R18, [R1+0x13a4] ;  /* 0x0013a40001127983 */ /* 0x000ee80000300800 */
[----:B------:R1:W-:Y:S01]  /*5c7d0*/  LDGSTS.E [R4+0x2100], desc[UR28][R6.64], P0 ;  /* 0x0210000006047fae */ /* 0x0003e200081a101c */
[----:B------:R-:W-:-:S03]  /*5c7e0*/  IADD3 R16, P2, PT, R16, UR15, RZ ;  /* 0x0000000f10107c10 */ /* 0x000fc6000ff5e0ff */
[----:B------:R-:W3:Y:S04]  /*5c7f0*/  LDL.LU R5, [R1+0x141c] ;  /* 0x00141c0001057983 */ /* 0x000ee80000300800 */
[----:B------:R-:W-:Y:S01]  /*5c800*/  STL [R1+0x129c], R16 ;  /* 0x00129c1001007387 */ /* 0x000fe20000100800 */
[----:B------:R-:W-:Y:S01]  /*5c810*/  IADD3.X R20, PT, PT, R20, UR9, RZ, P3, !PT ;  /* 0x0000000914147c10 */ /* 0x000fe20009ffe4ff */
[----:B-1----:R-:W-:-:S03]  /*5c820*/  IMAD.MOV.U32 R6, RZ, RZ, R9 ;  /* 0x000000ffff067224 */ /* 0x002fc600078e0009 */
[----:B------:R-:W-:Y:S01]  /*5c830*/  MOV R7, R20 ;  /* 0x0000001400077202 */ /* 0x000fe20000000f00 */
[----:B------:R1:W-:Y:S04]  /*5c840*/  STL [R1+0x1220], R20 ;  /* 0x0012201401007387 */ /* 0x0003e80000100800 */
[----:B------:R1:W-:Y:S01]  /*5c850*/  LDGSTS.E [R4+0x2180], desc[UR28][R6.64], P1 ;  /* 0x0218000006047fae */ /* 0x0003e200089a101c */
[----:B------:R-:W-:-:S03]  /*5c860*/  IADD3.X R19, PT, PT, R19, UR9, RZ, P2, !PT ;  /* 0x0000000913137c10 */ /* 0x000fc600097fe4ff */
[----:B-1----:R-:W3:Y:S01]  /*5c870*/  LDL.LU R20, [R1+0x13a0] ;  /* 0x0013a00001147983 */ /* 0x002ee20000300800 */
[----:B------:R-:W-:-:S05]  /*5c880*/  IADD3 R2, P3, PT, R2, UR15, RZ ;  /* 0x0000000f02027c10 */ /* 0x000fca000ff7e0ff */
[----:B------:R-:W-:Y:S01]  /*5c890*/  STL [R1+0x12a4], R2 ;  /* 0x0012a40201007387 */ /* 0x000fe20000100800 */
[----:B------:R-:W-:Y:S01]  /*5c8a0*/  MOV R7, R19 ;  /* 0x0000001300077202 */ /* 0x000fe20000000f00 */
[----:B------:R-:W-:Y:S02]  /*5c8b0*/  IMAD.MOV.U32 R6, RZ, RZ, R16 ;  /* 0x000000ffff067224 */ /* 0x000fe400078e0010 */
[----:B------:R1:W-:Y:S04]  /*5c8c0*/  STL [R1+0x1298], R19 ;  /* 0x0012981301007387 */ /* 0x0003e80000100800 */
[----:B------:R-:W3:Y:S04]  /*5c8d0*/  LDL.LU R9, [R1+0x1424] ;  /* 0x0014240001097983 */ /* 0x000ee80000300800 */
[----:B------:R1:W-:Y:S01]  /*5c8e0*/  LDGSTS.E [R4+0x2900], desc[UR28][R6.64], P0 ;  /* 0x0290000006047fae */ /* 0x0003e200081a101c */
[----:B------:R-:W-:-:S03]  /*5c8f0*/  IADD3.X R17, PT, PT, R17, UR9, RZ, P3, !PT ;  /* 0x0000000911117c10 */ /* 0x000fc60009ffe4ff */
[----:B-1----:R-:W3:Y:S01]  /*5c900*/  LDL.LU R19, [R1+0x1418] ;  /* 0x0014180001137983 */ /* 0x002ee20000300800 */
[----:B------:R-:W-:Y:S02]  /*5c910*/  IADD3 R8, P2, PT, R8, UR15, RZ ;  /* 0x0000000f08087c10 */ /* 0x000fe4000ff5e0ff */
[----:B------:R-:W-:-:S03]  /*5c920*/  MOV R7, R17 ;  /* 0x0000001100077202 */ /* 0x000fc60000000f00 */
[----:B------:R-:W-:Y:S04]  /*5c930*/  STL [R1+0x131c], R8 ;  /* 0x00131c0801007387 */ /* 0x000fe80000100800 */
[----:B------:R1:W-:Y:S04]  /*5c940*/  STL [R1+0x12a0], R17 ;  /* 0x0012a01101007387 */ /* 0x0003e80000100800 */
[----:B------:R-:W3:Y:S04]  /*5c950*/  LDL.LU R16, [R1+0x149c] ;  /* 0x00149c0001107983 */ /* 0x000ee80000300800 */
[----:B-1----:R-:W3:Y:S01]  /*5c960*/  LDL.LU R17, [R1+0x1420] ;  /* 0x0014200001117983 */ /* 0x002ee20000300800 */
[----:B------:R-:W-:Y:S01]  /*5c970*/  IADD3.X R21, PT, PT, R21, UR9, RZ, P2, !PT ;  /* 0x0000000915157c10 */ /* 0x000fe200097fe4ff */
[----:B------:R-:W-:-:S05]  /*5c980*/  IMAD.MOV.U32 R6, RZ, RZ, R2 ;  /* 0x000000ffff067224 */ /* 0x000fca00078e0002 */
[----:B------:R1:W-:Y:S01]  /*5c990*/  LDGSTS.E [R4+0x2980], desc[UR28][R6.64], P1 ;  /* 0x0298000006047fae */ /* 0x0003e200089a101c */
[----:B------:R-:W-:-:S05]  /*5c9a0*/  IADD3 R11, P3, PT, R11, UR15, RZ ;  /* 0x0000000f0b0b7c10 */ /* 0x000fca000ff7e0ff */
[----:B------:R-:W-:Y:S04]  /*5c9b0*/  STL [R1+0x1324], R11 ;  /* 0x0013240b01007387 */ /* 0x000fe80000100800 */
[----:B------:R-:W-:Y:S01]  /*5c9c0*/  STL [R1+0x1318], R21 ;  /* 0x0013181501007387 */ /* 0x000fe20000100800 */
[----:B-1----:R-:W-:Y:S01]  /*5c9d0*/  IMAD.MOV.U32 R6, RZ, RZ, R8 ;  /* 0x000000ffff067224 */ /* 0x002fe200078e0008 */
[----:B------:R-:W-:Y:S02]  /*5c9e0*/  MOV R7, R21 ;  /* 0x0000001500077202 */ /* 0x000fe40000000f00 */
[----:B------:R-:W3:Y:S04]  /*5c9f0*/  LDL.LU R2, [R1+0x14a4] ;  /* 0x0014a40001027983 */ /* 0x000ee80000300800 */
[----:B------:R-:W3:Y:S01]  /*5ca00*/  LDL.LU R22, [R1+0x1498] ;  /* 0x0014980001167983 */ /* 0x000ee20000300800 */
[----:B------:R-:W-:-:S03]  /*5ca10*/  IADD3.X R12, PT, PT, R12, UR9, RZ, P3, !PT ;  /* 0x000000090c0c7c10 */ /* 0x000fc60009ffe4ff */
[----:B------:R1:W-:Y:S02]  /*5ca20*/  LDGSTS.E [R4+0x3100], desc[UR28][R6.64], P0 ;  /* 0x0310000006047fae */ /* 0x0003e400081a101c */
[----:B-1----:R-:W-:Y:S01]  /*5ca30*/  MOV R7, R12 ;  /* 0x0000000c00077202 */ /* 0x002fe20000000f00 */
[----:B------:R-:W-:-:S05]  /*5ca40*/  IMAD.MOV.U32 R6, RZ, RZ, R11 ;  /* 0x000000ffff067224 */ /* 0x000fca00078e000b */
[----:B------:R1:W-:Y:S01]  /*5ca50*/  LDGSTS.E [R4+0x3180], desc[UR28][R6.64], P1 ;  /* 0x0318000006047fae */ /* 0x0003e200089a101c */
[----:B--2---:R-:W-:-:S04]  /*5ca60*/  IADD3 R10, P2, PT, R10, UR15, RZ ;  /* 0x0000000f0a0a7c10 */ /* 0x004fc8000ff5e0ff */
[----:B----4-:R-:W-:Y:S01]  /*5ca70*/  IADD3.X R13, PT, PT, R13, UR9, RZ, P2, !PT ;  /* 0x000000090d0d7c10 */ /* 0x010fe200097fe4ff */
[----:B------:R-:W-:Y:S04]  /*5ca80*/  STL [R1+0x139c], R10 ;  /* 0x00139c0a01007387 */ /* 0x000fe80000100800 */
[----:B------:R2:W-:Y:S04]  /*5ca90*/  STL [R1+0x1320], R12 ;  /* 0x0013200c01007387 */ /* 0x0005e80000100800 */
[----:B------:R-:W4:Y:S04]  /*5caa0*/  LDL.LU R8, [R1+0x151c] ;  /* 0x00151c0001087983 */ /* 0x000f280000300800 */
[----:B--2---:R-:W2:Y:S01]  /*5cab0*/  LDL.LU R12, [R1+0x14a0] ;  /* 0x0014a000010c7983 */ /* 0x004ea20000300800 */
[----:B---3--:R-:W-:-:S05]  /*5cac0*/  IADD3 R18, P3, PT, R18, UR15, RZ ;  /* 0x0000000f12127c10 */ /* 0x008fca000ff7e0ff */
[----:B------:R-:W-:Y:S04]  /*5cad0*/  STL [R1+0x13a4], R18 ;  /* 0x0013a41201007387 */ /* 0x000fe80000100800 */
[----:B------:R3:W-:Y:S01]  /*5cae0*/  STL [R1+0x1398], R13 ;  /* 0x0013980d01007387 */ /* 0x0007e20000100800 */
[----:B------:R-:W-:-:S03]  /*5caf0*/  IADD3 R5, P2, PT, R5, UR15, RZ ;  /* 0x0000000f05057c10 */ /* 0x000fc6000ff5e0ff */
[----:B------:R-:W2:Y:S01]  /*5cb00*/  LDL.LU R21, [R1+0x1518] ;  /* 0x0015180001157983 */ /* 0x000ea20000300800 */
[----:B-1----:R-:W-:Y:S01]  /*5cb10*/  IMAD.MOV.U32 R6, RZ, RZ, R10 ;  /* 0x000000ffff067224 */ /* 0x002fe200078e000a */
[----:B------:R-:W-:Y:S02]  /*5cb20*/  MOV R7, R13 ;  /* 0x0000000d00077202 */ /* 0x000fe40000000f00 */
[----:B------:R-:W2:Y:S04]  /*5cb30*/  LDL.LU R11, [R1+0x1524] ;  /* 0x00152400010b7983 */ /* 0x000ea80000300800 */
[----:B---3--:R-:W3:Y:S04]  /*5cb40*/  LDL.LU R13, [R1+0x1520] ;  /* 0x00152000010d7983 */ /* 0x008ee80000300800 */
[----:B------:R-:W-:Y:S04]  /*5cb50*/  STL [R1+0x141c], R5 ;  /* 0x00141c0501007387 */ /* 0x000fe80000100800 */
[----:B------:R1:W-:Y:S01]  /*5cb60*/  LDGSTS.E [R4+0x3900], desc[UR28][R6.64], P0 ;  /* 0x0390000006047fae */ /* 0x0003e200081a101c */
[----:B------:R-:W-:-:S05]  /*5cb70*/  IADD3.X R20, PT, PT, R20, UR9, RZ, P3, !PT ;  /* 0x0000000914147c10 */ /* 0x000fca0009ffe4ff */
[----:B------:R1:W-:Y:S04]  /*5cb80*/  STL [R1+0x13a0], R20 ;  /* 0x0013a01401007387 */ /* 0x0003e80000100800 */
[----:B------:R-:W3:Y:S01]  /*5cb90*/  LDL.LU R10, [R1+0x159c] ;  /* 0x00159c00010a7983 */ /* 0x000ee20000300800 */
[----:B-1----:R-:W-:Y:S02]  /*5cba0*/  MOV R7, R20 ;  /* 0x0000001400077202 */ /* 0x002fe40000000f00 */
[----:B------:R-:W-:Y:S01]  /*5cbb0*/  IADD3 R9, P3, PT, R9, UR15, RZ ;  /* 0x0000000f09097c10 */ /* 0x000fe2000ff7e0ff */
[----:B------:R-:W-:Y:S01]  /*5cbc0*/  IMAD.MOV.U32 R6, RZ, RZ, R18 ;  /* 0x000000ffff067224 */ /* 0x000fe200078e0012 */
[----:B------:R-:W3:Y:S01]  /*5cbd0*/  LDL.LU R20, [R1+0x1598] ;  /* 0x0015980001147983 */ /* 0x000ee20000300800 */
[----:B------:R-:W-:-:S03]  /*5cbe0*/  IADD3.X R19, PT, PT, R19, UR9, RZ, P2, !PT ;  /* 0x0000000913137c10 */ /* 0x000fc600097fe4ff */
[----:B------:R-:W-:Y:S04]  /*5cbf0*/  STL [R1+0x1424], R9 ;  /* 0x0014240901007387 */ /* 0x000fe80000100800 */
[----:B------:R1:W-:Y:S04]  /*5cc00*/  STL [R1+0x1418], R19 ;  /* 0x0014181301007387 */ /* 0x0003e80000100800 */
[----:B------:R-:W3:Y:S04]  /*5cc10*/  LDL.LU R18, [R1+0x15a4] ;  /* 0x0015a40001127983 */ /* 0x000ee80000300800 */
[----:B------:R1:W-:Y:S01]  /*5cc20*/  LDGSTS.E [R4+0x3980], desc[UR28][R6.64], P1 ;  /* 0x0398000006047fae */ /* 0x0003e200089a101c */
[----:B------:R-:W-:-:S02]  /*5cc30*/  IADD3 R16, P2, PT, R16, UR15, RZ ;  /* 0x0000000f10107c10 */ /* 0x000fc4000ff5e0ff */
[----:B-1----:R-:W-:Y:S02]  /*5cc40*/  MOV R7, R19 ;  /* 0x0000001300077202 */ /* 0x002fe40000000f00 */
[----:B------:R-:W3:Y:S01]  /*5cc50*/  LDL.LU R19, [R1+0x15a0] ;  /* 0x0015a00001137983 */ /* 0x000ee20000300800 */
[----:B------:R-:W-:Y:S01]  /*5cc60*/  IADD3.X R17, PT, PT, R17, UR9, RZ, P3, !PT ;  /* 0x0000000911117c10 */ /* 0x000fe20009ffe4ff */
[----:B------:R-:W-:Y:S02]  /*5cc70*/  IMAD.MOV.U32 R6, RZ, RZ, R5 ;  /* 0x000000ffff067224 */ /* 0x000fe400078e0005 */
[----:B------:R-:W-:Y:S04]  /*5cc80*/  STL [R1+0x149c], R16 ;  /* 0x00149c1001007387 */ /* 0x000fe80000100800 */
[----:B------:R1:W-:Y:S04]  /*5cc90*/  STL [R1+0x1420], R17 ;  /* 0x0014201101007387 */ /* 0x0003e80000100800 */
[----:B------:R-:W3:Y:S04]  /*5cca0*/  LDL.LU R5, [R1+0x161c] ;  /* 0x00161c0001057983 */ /* 0x000ee80000300800 */
[----:B------:R1:W-:Y:S01]  /*5ccb0*/  LDGSTS.E [R4+0x4100], desc[UR28][R6.64], P0 ;  /* 0x0410000006047fae */ /* 0x0003e200081a101c */
[----:B------:R-:W-:Y:S01]  /*5ccc0*/  IADD3 R2, P3, PT, R2, UR15, RZ ;  /* 0x0000000f02027c10 */ /* 0x000fe2000ff7e0ff */
[----:B-1----:R-:W-:Y:S01]  /*5ccd0*/  IMAD.MOV.U32 R6, RZ, RZ, R9 ;  /* 0x000000ffff067224 */ /* 0x002fe200078e0009 */
[----:B------:R-:W-:-:S02]  /*5cce0*/  MOV R7, R17 ;  /* 0x0000001100077202 */ /* 0x000fc40000000f00 */
[----:B------:R-:W-:Y:S01]  /*5ccf0*/  IADD3.X R22, PT, PT, R22, UR9, RZ, P2, !PT ;  /* 0x0000000916167c10 */ /* 0x000fe200097fe4ff */
[----:B------:R-:W3:Y:S04]  /*5cd00*/  LDL.LU R17, [R1+0x1618] ;  /* 0x0016180001117983 */ /* 0x000ee80000300800 */
[----:B------:R-:W-:Y:S04]  /*5cd10*/  STL [R1+0x14a4], R2 ;  /* 0x0014a40201007387 */ /* 0x000fe80000100800 */
[----:B------:R-:W-:Y:S04]  /*5cd20*/  STL [R1+0x1498], R22 ;  /* 0x0014981601007387 */ /* 0x000fe80000100800 */
[----:B------:R-:W3:Y:S04]  /*5cd30*/  LDL.LU R9, [R1+0x1624] ;  /* 0x0016240001097983 */ /* 0x000ee80000300800 */
[----:B------:R1:W-:Y:S02]  /*5cd40*/  LDGSTS.E [R4+0x4180], desc[UR28][R6.64], P1 ;  /* 0x0418000006047fae */ /* 0x0003e400089a101c */
[----:B-1----:R-:W-:Y:S01]  /*5cd50*/  IMAD.MOV.U32 R6, RZ, RZ, R16 ;  /* 0x000000ffff067224 */ /* 0x002fe200078e0010 */
[----:B------:R-:W-:Y:S01]  /*5cd60*/  MOV R7, R22 ;  /* 0x0000001600077202 */ /* 0x000fe20000000f00 */
[----:B------:R-:W3:Y:S04]  /*5cd70*/  LDL.LU R16, [R1+0x169c] ;  /* 0x00169c0001107983 */ /* 0x000ee80000300800 */
[----:B------:R1:W-:Y:S02]  /*5cd80*/  LDGSTS.E [R4+0x4900], desc[UR28][R6.64], P0 ;  /* 0x0490000006047fae */ /* 0x0003e400081a101c */
[----:B-1----:R-:W-:Y:S01]  /*5cd90*/  IMAD.MOV.U32 R6, RZ, RZ, R2 ;  /* 0x000000ffff067224 */ /* 0x002fe200078e0002 */
[----:B----4-:R-:W-:-:S02]  /*5cda0*/  IADD3 R8, P2, PT, R8, UR15, RZ ;  /* 0x0000000f08087c10 */ /* 0x010fc4000ff5e0ff */
[----:B--2---:R-:W-:-:S03]  /*5cdb0*/  IADD3.X R12, PT, PT, R12, UR9, RZ, P3, !PT ;  /* 0x000000090c0c7c10 */ /* 0x004fc60009ffe4ff */
[----:B------:R-:W-:Y:S01]  /*5cdc0*/  STL [R1+0x151c], R8 ;  /* 0x00151c0801007387 */ /* 0x000fe20000100800 */
[----:B------:R-:W-:-:S03]  /*5cdd0*/  MOV R7, R12 ;  /* 0x0000000c00077202 */ /* 0x000fc60000000f00 */
[----:B------:R1:W-:Y:S04]  /*5cde0*/  STL [R1+0x14a0], R12 ;  /* 0x0014a00c01007387 */ /* 0x0003e80000100800 */
[----:B------:R2:W-:Y:S04]  /*5cdf0*/  LDGSTS.E [R4+0x4980], desc[UR28][R6.64], P1 ;  /* 0x0498000006047fae */ /* 0x0005e800089a101c */
[----:B-1----:R-:W4:Y:S01]  /*5ce00*/  LDL.LU R12, [R1+0x1620] ;  /* 0x00162000010c7983 */ /* 0x002f220000300800 */
[----:B------:R-:W-:Y:S02]  /*5ce10*/  IADD3.X R21, PT, PT, R21, UR9, RZ, P2, !PT ;  /* 0x0000000915157c10 */ /* 0x000fe400097fe4ff */
[----:B------:R-:W-:Y:S01]  /*5ce20*/  IADD3 R11, P3, PT, R11, UR15, RZ ;  /* 0x0000000f0b0b7c10 */ /* 0x000fe2000ff7e0ff */
[----:B--2---:R-:W-:-:S04]  /*5ce30*/  IMAD.MOV.U32 R6, RZ, RZ, R8 ;  /* 0x000000ffff067224 */ /* 0x004fc800078e0008 */
[----:B------:R1:W-:Y:S01]  /*5ce40*/  STL [R1+0x1524], R11 ;  /* 0x0015240b01007387 */ /* 0x0003e20000100800 */
[----:B---3--:R-:W-:-:S03]  /*5ce50*/  IADD3.X R13, PT, PT, R13, UR9, RZ, P3, !PT ;  /* 0x000000090d0d7c10 */ /* 0x008fc60009ffe4ff */
[----:B------:R-:W-:Y:S01]  /*5ce60*/  STL [R1+0x1518], R21 ;  /* 0x0015181501007387 */ /* 0x000fe20000100800 */
[----:B------:R-:W-:-:S03]  /*5ce70*/  MOV R7, R21 ;  /* 0x0000001500077202 */ /* 0x000fc60000000f00 */
[----:B------:R-:W2:Y:S04]  /*5ce80*/  LDL.LU R2, [R1+0x16a4] ;  /* 0x0016a40001027983 */ /* 0x000ea80000300800 */
[----:B------:R-:W3:Y:S04]  /*5ce90*/  LDL.LU R23, [R1+0x1698] ;  /* 0x0016980001177983 */ /* 0x000ee80000300800 */
[----:B------:R1:W-:Y:S01]  /*5cea0*/  LDGSTS.E [R4+0x5100], desc[UR28][R6.64], P0 ;  /* 0x0510000006047fae */ /* 0x0003e200081a101c */
[----:B------:R-:W-:-:S05]  /*5ceb0*/  IADD3 R10, P2, PT, R10, UR15, RZ ;  /* 0x0000000f0a0a7c10 */ /* 0x000fca000ff5e0ff */
[----:B------:R-:W-:Y:S01]  /*5cec0*/  STL [R1+0x159c], R10 ;  /* 0x00159c0a01007387 */ /* 0x000fe20000100800 */
[----:B------:R-:W-:-:S03]  /*5ced0*/  IADD3.X R20, PT, PT, R20, UR9, RZ, P2, !PT ;  /* 0x0000000914147c10 */ /* 0x000fc600097fe4ff */
[----:B------:R1:W-:Y:S02]  /*5cee0*/  STL [R1+0x1520], R13 ;  /* 0x0015200d01007387 */ /* 0x0003e40000100800 */
[----:B-1----:R-:W-:Y:S02]  /*5cef0*/  IMAD.MOV.U32 R6, RZ, RZ, R11 ;  /* 0x000000ffff067224 */ /* 0x002fe400078e000b */
[----:B------:R-:W3:Y:S01]  /*5cf00*/  LDL.LU R8, [R1+0x171c] ;  /* 0x00171c0001087983 */ /* 0x000ee20000300800 */
[----:B------:R-:W-:-:S03]  /*5cf10*/  MOV R7, R13 ;  /* 0x0000000d00077202 */ /* 0x000fc60000000f00 */
[----:B------:R-:W3:Y:S04]  /*5cf20*/  LDL.LU R11, [R1+0x16a0] ;  /* 0x0016a000010b7983 */ /* 0x000ee80000300800 */
[----:B------:R1:W-:Y:S01]  /*5cf30*/  LDGSTS.E [R4+0x5180], desc[UR28][R6.64], P1 ;  /* 0x0518000006047fae */ /* 0x0003e200089a101c */
[----:B------:R-:W-:-:S05]  /*5cf40*/  IADD3 R18, P3, PT, R18, UR15, RZ ;  /* 0x0000000f12127c10 */ /* 0x000fca000ff7e0ff */
[----:B------:R-:W-:Y:S04]  /*5cf50*/  STL [R1+0x15a4], R18 ;  /* 0x0015a41201007387 */ /* 0x000fe80000100800 */
[----:B------:R1:W-:Y:S04]  /*5cf60*/  STL [R1+0x1598], R20 ;  /* 0x0015981401007387 */ /* 0x0003e80000100800 */
[----:B------:R-:W3:Y:S04]  /*5cf70*/  LDL.LU R13, [R1+0x1724] ;  /* 0x00172400010d7983 */ /* 0x000ee80000300800 */
[----:B------:R-:W3:Y:S01]  /*5cf80*/  LDL.LU R22, [R1+0x1718] ;  /* 0x0017180001167983 */ /* 0x000ee20000300800 */
[----:B------:R-:W-:Y:S01]  /*5cf90*/  IADD3.X R19, PT, PT, R19, UR9, RZ, P3, !PT ;  /* 0x0000000913137c10 */ /* 0x000fe20009ffe4ff */
[----:B-1----:R-:W-:Y:S01]  /*5cfa0*/  IMAD.MOV.U32 R6, RZ, RZ, R10 ;  /* 0x000000ffff067224 */ /* 0x002fe200078e000a */
[----:B------:R-:W-:-:S05]  /*5cfb0*/  IADD3 R5, P2, PT, R5, UR15, RZ ;  /* 0x0000000f05057c10 */ /* 0x000fca000ff5e0ff */
[----:B------:R-:W-:Y:S04]  /*5cfc0*/  STL [R1+0x161c], R5 ;  /* 0x00161c0501007387 */ /* 0x000fe80000100800 */
[----:B------:R1:W-:Y:S04]  /*5cfd0*/  STL [R1+0x15a0], R19 ;  /* 0x0015a01301007387 */ /* 0x0003e80000100800 */
[----:B------:R-:W3:Y:S04]  /*5cfe0*/  LDL.LU R10, [R1+0x179c] ;  /* 0x00179c00010a7983 */ /* 0x000ee80000300800 */
[----:B------:R-:W3:Y:S01]  /*5cff0*/  LDL.LU R21, [R1+0x1720] ;  /* 0x0017200001157983 */ /* 0x000ee20000300800 */
[----:B------:R-:W-:-:S02]  /*5d000*/  MOV R7, R20 ;  /* 0x0000001400077202 */ /* 0x000fc40000000f00 */
[----:B------:R-:W-:-:S03]  /*5d010*/  IADD3.X R17, PT, PT, R17, UR9, RZ, P2, !PT ;  /* 0x0000000911117c10 */ /* 0x000fc600097fe4ff */
[----:B------:R1:W-:Y:S01]  /*5d020*/  LDGSTS.E [R4+0x5900], desc[UR28][R6.64], P0 ;  /* 0x0590000006047fae */ /* 0x0003e200081a101c */
[----:B------:R-:W-:Y:S01]  /*5d030*/  IADD3 R9, P3, PT, R9, UR15, RZ ;  /* 0x0000000f09097c10 */ /* 0x000fe2000ff7e0ff */
[----:B-1----:R-:W-:Y:S01]  /*5d040*/  IMAD.MOV.U32 R6, RZ, RZ, R18 ;  /* 0x000000ffff067224 */ /* 0x002fe200078e0012 */
[----:B------:R-:W-:-:S03]  /*5d050*/  MOV R7, R19 ;  /* 0x0000001300077202 */ /* 0x000fc60000000f00 */
[----:B------:R-:W-:Y:S04]  /*5d060*/  STL [R1+0x1624], R9 ;  /* 0x0016240901007387 */ /* 0x000fe80000100800 */
[----:B------:R1:W-:Y:S04]  /*5d070*/  STL [R1+0x1618], R17 ;  /* 0x0016181101007387 */ /* 0x0003e80000100800 */
[----:B------:R-:W3:Y:S04]  /*5d080*/  LDL.LU R20, [R1+0x1798] ;  /* 0x0017980001147983 */ /* 0x000ee80000300800 */
[----:B------:R1:W-:Y:S01]  /*5d090*/  LDGSTS.E [R4+0x5980], desc[UR28][R6.64], P1 ;  /* 0x0598000006047fae */ /* 0x0003e200089a101c */
[----:B------:R-:W-:-:S03]  /*5d0a0*/  IADD3 R16, P2, PT, R16, UR15, RZ ;  /* 0x0000000f10107c10 */ /* 0x000fc6000ff5e0ff */
[----:B------:R-:W3:Y:S04]  /*5d0b0*/  LDL.LU R18, [R1+0x17a4] ;  /* 0x0017a40001127983 */ /* 0x000ee80000300800 */
[----:B------:R-:W3:Y:S01]  /*5d0c0*/  LDL.LU R19, [R1+0x17a0] ;  /* 0x0017a00001137983 */ /* 0x000ee20000300800 */
[----:B-1----:R-:W-:Y:S01]  /*5d0d0*/  IMAD.MOV.U32 R6, RZ, RZ, R5 ;  /* 0x000000ffff067224 */ /* 0x002fe200078e0005 */
[----:B------:R-:W-:Y:S02]  /*5d0e0*/  MOV R7, R17 ;  /* 0x0000001100077202 */ /* 0x000fe40000000f00 */
[----:B------:R-:W-:Y:S04]  /*5d0f0*/  STL [R1+0x169c], R16 ;  /* 0x00169c1001007387 */ /* 0x000fe80000100800 */
[----:B------:R1:W-:Y:S02]  /*5d100*/  LDGSTS.E [R4+0x6100], desc[UR28][R6.64], P0 ;  /* 0x0610000006047fae */ /* 0x0003e400081a101c */
[----:B-1----:R-:W-:Y:S01]  /*5d110*/  IMAD.MOV.U32 R6, RZ, RZ, R9 ;  /* 0x000000ffff067224 */ /* 0x002fe200078e0009 */
[----:B----4-:R-:W-:-:S04]  /*5d120*/  IADD3.X R12, PT, PT, R12, UR9, RZ, P3, !PT ;  /* 0x000000090c0c7c10 */ /* 0x010fc80009ffe4ff */
[----:B------:R-:W-:Y:S01]  /*5d130*/  MOV R7, R12 ;  /* 0x0000000c00077202 */ /* 0x000fe20000000f00 */
[----:B------:R1:W-:Y:S04]  /*5d140*/  STL [R1+0x1620], R12 ;  /* 0x0016200c01007387 */ /* 0x0003e80000100800 */
[----:B------:R-:W4:Y:S04]  /*5d150*/  LDL.LU R5, [R1+0x181c] ;  /* 0x00181c0001057983 */ /* 0x000f280000300800 */
[----:B------:R-:W4:Y:S04]  /*5d160*/  LDL.LU R17, [R1+0x1818] ;  /* 0x0018180001117983 */ /* 0x000f280000300800 */
[----:B------:R1:W-:Y:S01]  /*5d170*/  LDGSTS.E [R4+0x6180], desc[UR28][R6.64], P1 ;  /* 0x0618000006047fae */ /* 0x0003e200089a101c */
[----:B--2---:R-:W-:-:S02]  /*5d180*/  IADD3 R2, P3, PT, R2, UR15, RZ ;  /* 0x0000000f02027c10 */ /* 0x004fc4000ff7e0ff */
[----:B---3--:R-:W-:-:S03]  /*5d190*/  IADD3.X R23, PT, PT, R23, UR9, RZ, P2, !PT ;  /* 0x0000000917177c10 */ /* 0x008fc600097fe4ff */
[----:B------:R-:W-:Y:S01]  /*5d1a0*/  STL [R1+0x16a4], R2 ;  /* 0x0016a40201007387 */ /* 0x000fe20000100800 */
[----:B-1----:R-:W-:Y:S01]  /*5d1b0*/  IMAD.MOV.U32 R6, RZ, RZ, R16 ;  /* 0x000000ffff067224 */ /* 0x002fe200078e0010 */
[----:B------:R-:W-:Y:S02]  /*5d1c0*/  MOV R7, R23 ;  /* 0x0000001700077202 */ /* 0x000fe40000000f00 */
[----:B------:R-:W-:Y:S04]  /*5d1d0*/  STL [R1+0x1698], R23 ;  /* 0x0016981701007387 */ /* 0x000fe80000100800 */
[----:B------:R-:W2:Y:S04]  /*5d1e0*/  LDL.LU R12, [R1+0x1824] ;  /* 0x00182400010c7983 */ /* 0x000ea80000300800 */
[----:B------:R-:W3:Y:S04]  /*5d1f0*/  LDL.LU R9, [R1+0x189c] ;  /* 0x00189c0001097983 */ /* 0x000ee80000300800 */
[----:B------:R-:W3:Y:S01]  /*5d200*/  LDL.LU R16, [R1+0x1820] ;  /* 0x0018200001107983 */ /* 0x000ee20000300800 */
[----:B------:R-:W-:-:S03]  /*5d210*/  IADD3 R8, P2, PT, R8, UR15, RZ ;  /* 0x0000000f08087c10 */ /* 0x000fc6000ff5e0ff */
[----:B------:R1:W-:Y:S01]  /*5d220*/  LDGSTS.E [R4+0x6900], desc[UR28][R6.64], P0 ;  /* 0x0690000006047fae */ /* 0x0003e200081a101c */
[----:B------:R-:W-:-:S03]  /*5d230*/  IADD3.X R11, PT, PT, R11, UR9, RZ, P3, !PT ;  /* 0x000000090b0b7c10 */ /* 0x000fc60009ffe4ff */
[----:B------:R-:W-:Y:S04]  /*5d240*/  STL [R1+0x171c], R8 ;  /* 0x00171c0801007387 */ /* 0x000fe80000100800 */
[----:B------:R1:W-:Y:S02]  /*5d250*/  STL [R1+0x16a0], R11 ;  /* 0x0016a00b01007387 */ /* 0x0003e40000100800 */
[----:B-1----:R-:W-:Y:S01]  /*5d260*/  IMAD.MOV.U32 R6, RZ, RZ, R2 ;  /* 0x000000ffff067224 */ /* 0x002fe200078e0002 */
[----:B------:R-:W-:Y:S02]  /*5d270*/  MOV R7, R11 ;  /* 0x0000000b00077202 */ /* 0x000fe40000000f00 */
[----:B------:R-:W3:Y:S01]  /*5d280*/  LDL.LU R11, [R1+0x1898] ;  /* 0x00189800010b7983 */ /* 0x000ee20000300800 */
[----:B------:R-:W-:-:S03]  /*5d290*/  IADD3 R13, P3, PT, R13, UR15, RZ ;  /* 0x0000000f0d0d7c10 */ /* 0x000fc6000ff7e0ff */
[----:B------:R1:W-:Y:S01]  /*5d2a0*/  LDGSTS.E [R4+0x6980], desc[UR28][R6.64], P1 ;  /* 0x0698000006047fae */ /* 0x0003e200089a101c */
[----:B------:R-:W-:-:S03]  /*5d2b0*/  IADD3.X R22, PT, PT, R22, UR9, RZ, P2, !PT ;  /* 0x0000000916167c10 */ /* 0x000fc600097fe4ff */
[----:B------:R1:W-:Y:S04]  /*5d2c0*/  STL [R1+0x1724], R13 ;  /* 0x0017240d01007387 */ /* 0x0003e80000100800 */
[----:B------:R-:W-:Y:S04]  /*5d2d0*/  STL [R1+0x1718], R22 ;  /* 0x0017181601007387 */ /* 0x000fe80000100800 */
[----:B------:R-:W3:Y:S01]  /*5d2e0*/  LDL.LU R2, [R1+0x18a4] ;  /* 0x0018a40001027983 */ /* 0x000ee20000300800 */
[----:B-1----:R-:W-:Y:S01]  /*5d2f0*/  IMAD.MOV.U32 R6, RZ, RZ, R8 ;  /* 0x000000ffff067224 */ /* 0x002fe200078e0008 */
[----:B------:R-:W-:-:S02]  /*5d300*/  MOV R7, R22 ;  /* 0x0000001600077202 */ /* 0x000fc40000000f00 */
[----:B------:R-:W3:Y:S04]  /*5d310*/  LDL.LU R8, [R1+0x191c] ;  /* 0x00191c0001087983 */ /* 0x000ee80000300800 */
[----:B------:R1:W-:Y:S01]  /*5d320*/  LDGSTS.E [R4+0x7100], desc[UR28][R6.64], P0 ;  /* 0x0710000006047fae */ /* 0x0003e200081a101c */
[----:B------:R-:W-:Y:S02]  /*5d330*/  IADD3 R10, P2, PT, R10, UR15, RZ ;  /* 0x0000000f0a0a7c10 */ /* 0x000fe4000ff5e0ff */
[----:B------:R-:W-:-:S03]  /*5d340*/  IADD3.X R21, PT, PT, R21, UR9, RZ, P3, !PT ;  /* 0x0000000915157c10 */ /* 0x000fc60009ffe4ff */
[----:B------:R1:W-:Y:S02]  /*5d350*/  STL [R1+0x179c], R10 ;  /* 0x00179c0a01007387 */ /* 0x0003e40000100800 */
[----:B-1----:R-:W-:Y:S02]  /*5d360*/  IMAD.MOV.U32 R6, RZ, RZ, R13 ;  /* 0x000000ffff067224 */ /* 0x002fe400078e000d */
[----:B------:R-:W-:Y:S04]  /*5d370*/  STL [R1+0x1720], R21 ;  /* 0x0017201501007387 */ /* 0x000fe80000100800 */
[----:B------:R-:W3:Y:S01]  /*5d380*/  LDL.LU R13, [R1+0x18a0] ;  /* 0x0018a000010d7983 */ /* 0x000ee20000300800 */
[----:B------:R-:W-:-:S05]  /*5d390*/  MOV R7, R21 ;  /* 0x0000001500077202 */ /* 0x000fca0000000f00 */
[----:B------:R1:W-:Y:S01]  /*5d3a0*/  LDGSTS.E [R4+0x7180], desc[UR28][R6.64], P1 ;  /* 0x0718000006047fae */ /* 0x0003e200089a101c */
[----:B------:R-:W-:Y:S01]  /*5d3b0*/  IADD3.X R20, PT, PT, R20, UR9, RZ, P2, !PT ;  /* 0x0000000914147c10 */ /* 0x000fe200097fe4ff */
[----:B-1----:R-:W-:Y:S01]  /*5d3c0*/  IMAD.MOV.U32 R6, RZ, RZ, R10 ;  /* 0x000000ffff067224 */ /* 0x002fe200078e000a */
[----:B------:R-:W-:-:S05]  /*5d3d0*/  IADD3 R18, P3, PT, R18, UR15, RZ ;  /* 0x0000000f12127c10 */ /* 0x000fca000ff7e0ff */
[----:B------:R-:W-:Y:S01]  /*5d3e0*/  STL [R1+0x17a4], R18 ;  /* 0x0017a41201007387 */ /* 0x000fe20000100800 */
[----:B------:R-:W-:-:S03]  /*5d3f0*/  IADD3.X R19, PT, PT, R19, UR9, RZ, P3, !PT ;  /* 0x0000000913137c10 */ /* 0x000fc60009ffe4ff */
[----:B------:R1:W-:Y:S04]  /*5d400*/  STL [R1+0x1798], R20 ;  /* 0x0017981401007387 */ /* 0x0003e80000100800 */
[----:B------:R-:W3:Y:S04]  /*5d410*/  LDL.LU R24, [R1+0x1924] ;  /* 0x0019240001187983 */ /* 0x000ee80000300800 */
[----:B------:R-:W3:Y:S01]  /*5d420*/  LDL.LU R10, [R1+0x1918] ;  /* 0x00191800010a7983 */ /* 0x000ee20000300800 */
[----:B------:R-:W-:-:S05]  /*5d430*/  MOV R7, R20 ;  /* 0x0000001400077202 */ /* 0x000fca0000000f00 */
[----:B------:R1:W-:Y:S02]  /*5d440*/  LDGSTS.E [R4+0x7900], desc[UR28][R6.64], P0 ;  /* 0x0790000006047fae */ /* 0x0003e400081a101c */
[----:B-1----:R-:W-:Y:S01]  /*5d450*/  IMAD.MOV.U32 R6, RZ, RZ, R18 ;  /* 0x000000ffff067224 */ /* 0x002fe200078e0012 */
[----:B------:R-:W-:-:S05]  /*5d460*/  MOV R7, R19 ;  /* 0x0000001300077202 */ /* 0x000fca0000000f00 */
[----:B------:R1:W-:Y:S01]  /*5d470*/  LDGSTS.E [R4+0x7980], desc[UR28][R6.64], P1 ;  /* 0x0798000006047fae */ /* 0x0003e200089a101c */
[----:B----4-:R-:W-:-:S05]  /*5d480*/  IADD3 R5, P2, PT, R5, UR15, RZ ;  /* 0x0000000f05057c10 */ /* 0x010fca000ff5e0ff */
[----:B------:R4:W-:Y:S01]  /*5d490*/  STL [R1+0x181c], R5 ;  /* 0x00181c0501007387 */ /* 0x0009e20000100800 */
[----:B------:R-:W-:-:S03]  /*5d4a0*/  IADD3.X R17, PT, PT, R17, UR9, RZ, P2, !PT ;  /* 0x0000000911117c10 */ /* 0x000fc600097fe4ff */
[----:B------:R1:W-:Y:S04]  /*5d4b0*/  STL [R1+0x17a0], R19 ;  /* 0x0017a01301007387 */ /* 0x0003e80000100800 */
[----:B------:R-:W3:Y:S04]  /*5d4c0*/  LDL.LU R22, [R1+0x199c] ;  /* 0x00199c0001167983 */ /* 0x000ee80000300800 */
[----:B------:R-:W3:Y:S01]  /*5d4d0*/  LDL.LU R25, [R1+0x1920] ;  /* 0x0019200001197983 */ /* 0x000ee20000300800 */
[----:B--2---:R-:W-:Y:S02]  /*5d4e0*/  IADD3 R12, P3, PT, R12, UR15, RZ ;  /* 0x0000000f0c0c7c10 */ /* 0x004fe4000ff7e0ff */
[----:B---3--:R-:W-:-:S03]  /*5d4f0*/  IADD3 R9, P2, PT, R9, UR15, RZ ;  /* 0x0000000f09097c10 */ /* 0x008fc6000ff5e0ff */
[----:B------:R2:W-:Y:S01]  /*5d500*/  STL [R1+0x1824], R12 ;  /* 0x0018240c01007387 */ /* 0x0005e20000100800 */
[----:B------:R-:W-:-:S03]  /*5d510*/  IADD3.X R16, PT, PT, R16, UR9, RZ, P3, !PT ;  /* 0x0000000910107c10 */ /* 0x000fc60009ffe4ff */
[----:B------:R-:W-:Y:S04]  /*5d520*/  STL [R1+0x1818], R17 ;  /* 0x0018181101007387 */ /* 0x000fe80000100800 */
[----:B------:R-:W3:Y:S04]  /*5d530*/  LDL.LU R23, [R1+0x1998] ;  /* 0x0019980001177983 */ /* 0x000ee80000300800 */
[----:B------:R-:W-:Y:S01]  /*5d540*/  STL [R1+0x189c], R9 ;  /* 0x00189c0901007387 */ /* 0x000fe20000100800 */
[----:B-1----:R-:W-:-:S03]  /*5d550*/  IMAD.MOV.U32 R6, RZ, RZ, R5 ;  /* 0x000000ffff067224 */ /* 0x002fc600078e0005 */
[----:B------:R1:W-:Y:S01]  /*5d560*/  STL [R1+0x1820], R16 ;  /* 0x0018201001007387 */ /* 0x0003e20000100800 */
[----:B------:R-:W-:-:S03]  /*5d570*/  MOV R7, R17 ;  /* 0x0000001100077202 */ /* 0x000fc60000000f00 */
[----:B------:R-:W3:Y:S04]  /*5d580*/  LDL.LU R20, [R1+0x19a4] ;  /* 0x0019a40001147983 */ /* 0x000ee80000300800 */
[----:B----4-:R-:W4:Y:S01]  /*5d590*/  LDL.LU R5, [R1+0x1a1c] ;  /* 0x001a1c0001057983 */ /* 0x010f220000300800 */
[----:B------:R-:W-:-:S03]  /*5d5a0*/  IADD3.X R11, PT, PT, R11, UR9, RZ, P2, !PT ;  /* 0x000000090b0b7c10 */ /* 0x000fc600097fe4ff */
[----:B------:R-:W4:Y:S04]  /*5d5b0*/  LDL.LU R21, [R1+0x19a0] ;  /* 0x0019a00001157983 */ /* 0x000f280000300800 */
[----:B------:R1:W-:Y:S01]  /*5d5c0*/  LDGSTS.E [R4+0x8100], desc[UR28][R6.64], P0 ;  /* 0x0810000006047fae */ /* 0x0003e200081a101c */
[----:B------:R-:W-:Y:S01]  /*5d5d0*/  IADD3 R2, P3, PT, R2, UR15, RZ ;  /* 0x0000000f02027c10 */ /* 0x000fe2000ff7e0ff */
[----:B-1----:R-:W-:Y:S01]  /*5d5e0*/  IMAD.MOV.U32 R6, RZ, RZ, R12 ;  /* 0x000000ffff067224 */ /* 0x002fe200078e000c */
[----:B------:R-:W-:-:S03]  /*5d5f0*/  MOV R7, R16 ;  /* 0x0000001000077202 */ /* 0x000fc60000000f00 */
[----:B------:R-:W-:Y:S01]  /*5d600*/  STL [R1+0x18a4], R2 ;  /* 0x0018a40201007387 */ /* 0x000fe20000100800 */
[----:B------:R-:W-:-:S03]  /*5d610*/  IADD3 R8, P2, PT, R8, UR15, RZ ;  /* 0x0000000f08087c10 */ /* 0x000fc6000ff5e0ff */
[----:B------:R1:W-:Y:S04]  /*5d620*/  STL [R1+0x1898], R11 ;  /* 0x0018980b01007387 */ /* 0x0003e80000100800 */
[----:B------:R-:W4:Y:S04]  /*5d630*/  LDL.LU R19, [R1+0x1a18] ;  /* 0x001a180001137983 */ /* 0x000f280000300800 */
[----:B--2---:R-:W2:Y:S04]  /*5d640*/  LDL.LU R12, [R1+0x1a24] ;  /* 0x001a2400010c7983 */ /* 0x004ea80000300800 */
[----:B------:R-:W2:Y:S04]  /*5d650*/  LDL.LU R16, [R1+0x1a9c] ;  /* 0x001a9c0001107983 */ /* 0x000ea80000300800 */
[----:B------:R-:W2:Y:S04]  /*5d660*/  LDL.LU R18, [R1+0x1a20] ;  /* 0x001a200001127983 */ /* 0x000ea80000300800 */
[----:B------:R1:W-:Y:S01]  /*5d670*/  LDGSTS.E [R4+0x8180], desc[UR28][R6.64], P1 ;  /* 0x0818000006047fae */ /* 0x0003e200089a101c */
[----:B------:R-:W-:-:S03]  /*5d680*/  IADD3.X R13, PT, PT, R13, UR9, RZ, P3, !PT ;  /* 0x000000090d0d7c10 */ /* 0x000fc60009ffe4ff */
[----:B------:R-:W-:Y:S04]  /*5d690*/  STL [R1+0x191c], R8 ;  /* 0x00191c0801007387 */ /* 0x000fe80000100800 */
[----:B------:R1:W-:Y:S02]  /*5d6a0*/  STL [R1+0x18a0], R13 ;  /* 0x0018a00d01007387 */ /* 0x0003e40000100800 */
[----:B-1----:R-:W-:Y:S01]  /*5d6b0*/  MOV R7, R11 ;  /* 0x0000000b00077202 */ /* 0x002fe20000000f00 */
[----:B------:R-:W-:Y:S01]  /*5d6c0*/  IMAD.MOV.U32 R6, RZ, RZ, R9 ;  /* 0x000000ffff067224 */ /* 0x000fe200078e0009 */
[----:B------:R-:W2:Y:S04]  /*5d6d0*/  LDL.LU R11, [R1+0x1aa4] ;  /* 0x001aa400010b7983 */ /* 0x000ea80000300800 */
[----:B------:R-:W2:Y:S04]  /*5d6e0*/  LDL.LU R9, [R1+0x1b1c] ;  /* 0x001b1c0001097983 */ /* 0x000ea80000300800 */
[----:B------:R-:W2:Y:S04]  /*5d6f0*/  LDL.LU R17, [R1+0x1a98] ;  /* 0x001a980001117983 */ /* 0x000ea80000300800 */
[----:B------:R1:W-:Y:S02]  /*5d700*/  LDGSTS.E [R4+0x8900], desc[UR28][R6.64], P0 ;  /* 0x0890000006047fae */ /* 0x0003e400081a101c */
[----:B-1----:R-:W-:Y:S01]  /*5d710*/  IMAD.MOV.U32 R6, RZ, RZ, R2 ;  /* 0x000000ffff067224 */ /* 0x002fe200078e0002 */
[----:B------:R-:W-:-:S02]  /*5d720*/  MOV R7, R13 ;  /* 0x0000000d00077202 */ /* 0x000fc40000000f00 */
[----:B------:R-:W-:-:S03]  /*5d730*/  IADD3 R24, P3, PT, R24, UR15, RZ ;  /* 0x0000000f18187c10 */ /* 0x000fc6000ff7e0ff */
[----:B------:R1:W-:Y:S01]  /*5d740*/  LDGSTS.E [R4+0x8980], desc[UR28][R6.64], P1 ;  /* 0x0898000006047fae */ /* 0x0003e200089a101c */
[----:B------:R-:W-:Y:S01]  /*5d750*/  IADD3.X R10, PT, PT, R10, UR9, RZ, P2, !PT ;  /* 0x000000090a0a7c10 */ /* 0x000fe200097fe4ff */
[----:B-1----:R-:W-:-:S03]  /*5d760*/  IMAD.MOV.U32 R6, RZ, RZ, R8 ;  /* 0x000000ffff067224 */ /* 0x002fc600078e0008 */
[----:B------:R-:W-:-:S05]  /*5d770*/  MOV R7, R10 ;  /* 0x0000000a00077202 */ /* 0x000fca0000000f00 */
[----:B------:R1:W-:Y:S04]  /*5d780*/  LDGSTS.E [R4+0x9100], desc[UR28][R6.64], P0 ;  /* 0x0910000006047fae */ /* 0x0003e800081a101c */
[----:B------:R-:W-:Y:S01]  /*5d790*/  STL [R1+0x1924], R24 ;  /* 0x0019241801007387 */ /* 0x000fe20000100800 */
[----:B-1----:R-:W-:-:S03]  /*5d7a0*/  IMAD.MOV.U32 R6, RZ, RZ, R24 ;  /* 0x000000ffff067224 */ /* 0x002fc600078e0018 */
[----:B------:R1:W-:Y:S04]  /*5d7b0*/  STL [R1+0x1918], R10 ;  /* 0x0019180a01007387 */ /* 0x0003e80000100800 */
[----:B------:R-:W2:Y:S04]  /*5d7c0*/  LDL.LU R2, [R1+0x1b24] ;  /* 0x001b240001027983 */ /* 0x000ea80000300800 */
[----:B------:R-:W2:Y:S01]  /*5d7d0*/  LDL.LU R13, [R1+0x1aa0] ;  /* 0x001aa000010d7983 */ /* 0x000ea20000300800 */
[----:B------:R-:W-:Y:S02]  /*5d7e0*/  IADD3 R22, P2, PT, R22, UR15, RZ ;  /* 0x0000000f16167c10 */ /* 0x000fe4000ff5e0ff */
[----:B------:R-:W-:-:S04]  /*5d7f0*/  IADD3.X R25, PT, PT, R25, UR9, RZ, P3, !PT ;  /* 0x0000000919197c10 */ /* 0x000fc80009ffe4ff */
[----:B------:R-:W-:-:S05]  /*5d800*/  MOV R7, R25 ;  /* 0x0000001900077202 */ /* 0x000fca0000000f00 */
[----:B------:R1:W-:Y:S04]  /*5d810*/  LDGSTS.E [R4+0x9180], desc[UR28][R6.64], P1 ;  /* 0x0918000006047fae */ /* 0x0003e800089a101c */
[----:B------:R-:W-:Y:S01]  /*5d820*/  STL [R1+0x199c], R22 ;  /* 0x00199c1601007387 */ /* 0x000fe20000100800 */
[----:B---3--:R-:W-:Y:S01]  /*5d830*/  IADD3.X R23, PT, PT, R23, UR9, RZ, P2, !PT ;  /* 0x0000000917177c10 */ /* 0x008fe200097fe4ff */
[----:B-1----:R-:W-:-:S03]  /*5d840*/  IMAD.MOV.U32 R6, RZ, RZ, R22 ;  /* 0x000000ffff067224 */ /* 0x002fc600078e0016 */
[----:B------:R-:W-:Y:S02]  /*5d850*/  MOV R7, R23 ;  /* 0x0000001700077202 */ /* 0x000fe40000000f00 */
[----:B------:R-:W-:-:S03]  /*5d860*/  IADD3 R20, P3, PT, R20, UR15, RZ ;  /* 0x0000000f14147c10 */ /* 0x000fc6000ff7e0ff */
[----:B------:R1:W-:Y:S01]  /*5d870*/  LDGSTS.E [R4+0x9900], desc[UR28][R6.64], P0 ;  /* 0x0990000006047fae */ /* 0x0003e200081a101c */
[----:B----4-:R-:W-:Y:S02]  /*5d880*/  IADD3 R5, P2, PT, R5, UR15, RZ ;  /* 0x0000000f05057c10 */ /* 0x010fe4000ff5e0ff */
[----:B------:R-:W-:Y:S01]  /*5d890*/  IADD3.X R21, PT, PT, R21, UR9, RZ, P3, !PT ;  /* 0x0000000915157c10 */ /* 0x000fe20009ffe4ff */
[----:B------:R-:W-:Y:S01]  /*5d8a0*/  STL [R1+0x1920], R25 ;  /* 0x0019201901007387 */ /* 0x000fe20000100800 */
[----:B-1----:R-:W-:Y:S02]  /*5d8b0*/  IMAD.MOV.U32 R6, RZ, RZ, R20 ;  /* 0x000000ffff067224 */ /* 0x002fe400078e0014 */
[----:B------:R-:W-:Y:S01]  /*5d8c0*/  MOV R7, R21 ;  /* 0x0000001500077202 */ /* 0x000fe20000000f00 */
[----:B------:R-:W3:Y:S04]  /*5d8d0*/  LDL.LU R10, [R1+0x1b18] ;  /* 0x001b1800010a7983 */ /* 0x000ee80000300800 */
[----:B------:R-:W4:Y:S04]  /*5d8e0*/  LDL.LU R8, [R1+0x1b20] ;  /* 0x001b200001087983 */ /* 0x000f280000300800 */
[----:B------:R-:W-:Y:S04]  /*5d8f0*/  STL [R1+0x19a4], R20 ;  /* 0x0019a41401007387 */ /* 0x000fe80000100800 */
[----:B------:R-:W-:Y:S04]  /*5d900*/  STL [R1+0x1998], R23 ;  /* 0x0019981701007387 */ /* 0x000fe80000100800 */
[----:B------:R1:W-:Y:S01]  /*5d910*/  STL [R1+0x1a1c], R5 ;  /* 0x001a1c0501007387 */ /* 0x0003e20000100800 */
[----:B------:R-:W-:-:S03]  /*5d920*/  IADD3.X R19, PT, PT, R19, UR9, RZ, P2, !PT ;  /* 0x0000000913137c10 */ /* 0x000fc600097fe4ff */
[----:B------:R1:W-:Y:S01]  /*5d930*/  LDGSTS.E [R4+0x9980], desc[UR28][R6.64], P1 ;  /* 0x0998000006047fae */ /* 0x0003e200089a101c */
[----:B--2---:R-:W-:-:S03]  /*5d940*/  IADD3 R12, P3, PT, R12, UR15, RZ ;  /* 0x0000000f0c0c7c10 */ /* 0x004fc6000ff7e0ff */
[----:B------:R-:W-:Y:S01]  /*5d950*/  STL [R1+0x19a0], R21 ;  /* 0x0019a01501007387 */ /* 0x000fe20000100800 */
[----:B------:R-:W-:-:S03]  /*5d960*/  IADD3 R16, P2, PT, R16, UR15, RZ ;  /* 0x0000000f10107c10 */ /* 0x000fc6000ff5e0ff */
[----:B------:R2:W-:Y:S01]  /*5d970*/  STL [R1+0x1a24], R12 ;  /* 0x001a240c01007387 */ /* 0x0005e20000100800 */
[----:B------:R-:W-:Y:S01]  /*5d980*/  IADD3.X R18, PT, PT, R18, UR9, RZ, P3, !PT ;  /* 0x0000000912127c10 */ /* 0x000fe20009ffe4ff */
[----:B-1----:R-:W-:Y:S01]  /*5d990*/  IMAD.MOV.U32 R6, RZ, RZ, R5 ;  /* 0x000000ffff067224 */ /* 0x002fe200078e0005 */
[----:B------:R-:W-:Y:S01]  /*5d9a0*/  MOV R7, R19 ;  /* 0x0000001300077202 */ /* 0x000fe20000000f00 */
[----:B------:R-:W-:Y:S04]  /*5d9b0*/  STL [R1+0x1a18], R19 ;  /* 0x001a181301007387 */ /* 0x000fe80000100800 */
[----:B------:R-:W4:Y:S04]  /*5d9c0*/  LDL.LU R5, [R1+0x102c] ;  /* 0x00102c0001057983 */ /* 0x000f280000300800 */
[----:B------:R-:W-:Y:S01]  /*5d9d0*/  STL [R1+0x1a9c], R16 ;  /* 0x001a9c1001007387 */ /* 0x000fe20000100800 */
[----:B------:R-:W-:-:S03]  /*5d9e0*/  IADD3 R11, P3, PT, R11, UR15, RZ ;  /* 0x0000000f0b0b7c10 */ /* 0x000fc6000ff7e0ff */
[----:B------:R1:W-:Y:S01]  /*5d9f0*/  STL [R1+0x1a20], R18 ;  /* 0x001a201201007387 */ /* 0x0003e20000100800 */
[----:B------:R-:W-:-:S03]  /*5da00*/  IADD3 R9, P4, PT, R9, UR15, RZ ;  /* 0x0000000f09097c10 */ /* 0x000fc6000ff9e0ff */
[----:B------:R1:W-:Y:S01]  /*5da10*/  LDGSTS.E [R4+0xa100], desc[UR28][R6.64], P0 ;  /* 0x0a10000006047fae */ /* 0x0003e200081a101c */
[----:B------:R-:W-:-:S03]  /*5da20*/  IADD3.X R17, PT, PT, R17, UR9, RZ, P2, !PT ;  /* 0x0000000911117c10 */ /* 0x000fc600097fe4ff */
[----:B------:R-:W-:Y:S01]  /*5da30*/  STL [R1+0x1aa4], R11 ;  /* 0x001aa40b01007387 */ /* 0x000fe20000100800 */
[----:B-1----:R-:W-:-:S03]  /*5da40*/  IMAD.MOV.U32 R6, RZ, RZ, R12 ;  /* 0x000000ffff067224 */ /* 0x002fc600078e000c */
[----:B--2---:R-:W2:Y:S01]  /*5da50*/  LDL.LU R12, [R1+0x1028] ;  /* 0x00102800010c7983 */ /* 0x004ea20000300800 */
[----:B------:R-:W-:-:S03]  /*5da60*/  MOV R7, R18 ;  /* 0x0000001200077202 */ /* 0x000fc60000000f00 */
[----:B------:R-:W-:Y:S04]  /*5da70*/  STL [R1+0x1a98], R17 ;  /* 0x001a981101007387 */ /* 0x000fe80000100800 */
[----:B------:R1:W-:Y:S04]  /*5da80*/  STL [R1+0x1b1c], R9 ;  /* 0x001b1c0901007387 */ /* 0x0003e80000100800 */
[----:B------:R-:W2:Y:S04]  /*5da90*/  LDL.LU R18, [R1+0x1034] ;  /* 0x0010340001127983 */ /* 0x000ea80000300800 */
[----:B------:R1:W-:Y:S01]  /*5daa0*/  LDGSTS.E [R4+0xa180], desc[UR28][R6.64], P1 ;  /* 0x0a18000006047fae */ /* 0x0003e200089a101c */
[----:B------:R-:W1:Y:S02]  /*5dab0*/  S2R R19, SR_TID.X ;  /* 0x0000000000137919 */ /* 0x000e640000002100 */
[----:B-1----:R-:W-:Y:S01]  /*5dac0*/  IMAD.MOV.U32 R6, RZ, RZ, R16 ;  /* 0x000000ffff067224 */ /* 0x002fe200078e0010 */
[----:B------:R-:W-:-:S05]  /*5dad0*/  MOV R7, R17 ;  /* 0x0000001100077202 */ /* 0x000fca0000000f00 */
[----:B------:R1:W-:Y:S02]  /*5dae0*/  LDGSTS.E [R4+0xa900], desc[UR28][R6.64], P0 ;  /* 0x0a90000006047fae */ /* 0x0003e400081a101c */
[----:B-1----:R-:W-:Y:S01]  /*5daf0*/  IMAD.MOV.U32 R6, RZ, RZ, R11 ;  /* 0x000000ffff067224 */ /* 0x002fe200078e000b */
[----:B------:R-:W-:-:S04]  /*5db00*/  IADD3.X R13, PT, PT, R13, UR9, RZ, P3, !PT ;  /* 0x000000090d0d7c10 */ /* 0x000fc80009ffe4ff */
[----:B------:R-:W-:Y:S02]  /*5db10*/  MOV R7, R13 ;  /* 0x0000000d00077202 */ /* 0x000fe40000000f00 */
[----:B------:R-:W-:-:S03]  /*5db20*/  IADD3 R2, P2, PT, R2, UR15, RZ ;  /* 0x0000000f02027c10 */ /* 0x000fc6000ff5e0ff */
[----:B------:R1:W-:Y:S04]  /*5db30*/  LDGSTS.E [R4+0xa980], desc[UR28][R6.64], P1 ;  /* 0x0a98000006047fae */ /* 0x0003e800089a101c */
[----:B------:R-:W-:Y:S04]  /*5db40*/  STL [R1+0x1b24], R2 ;  /* 0x001b240201007387 */ /* 0x000fe80000100800 */
[----:B------:R-:W-:Y:S01]  /*5db50*/  STL [R1+0x1aa0], R13 ;  /* 0x001aa00d01007387 */ /* 0x000fe20000100800 */
[----:B-1----:R-:W-:Y:S01]  /*5db60*/  IMAD.MOV.U32 R6, RZ, RZ, R9 ;  /* 0x000000ffff067224 */ /* 0x002fe200078e0009 */
[----:B------:R-:W-:Y:S01]  /*5db70*/  MOV R9, R56 ;  /* 0x0000003800097202 */ /* 0x000fe20000000f00 */
[----:B------:R-:W-:Y:S01]  /*5db80*/  IMAD.MOV.U32 R54, RZ, RZ, R59 ;  /* 0x000000ffff367224 */ /* 0x000fe200078e003b */
        /* <DEDUP_REMOVED lines=28> */
[----:B------:R-:W-:-:S02]  /*5dd50*/  MOV R30, R87 ;  /* 0x00000057001e7202 */ /* 0x000fc40000000f00 */
[----:B------:R-:W-:Y:S02]  /*5dd60*/  LOP3.LUT R19, R19, 0x1f, RZ, 0xc0, !PT ;  /* 0x0000001f13137812 */ /* 0x000fe400078ec0ff */
[----:B------:R-:W-:Y:S01]  /*5dd70*/  MOV R28, R89 ;  /* 0x00000059001c7202 */ /* 0x000fe20000000f00 */
[----:B------:R-:W-:Y:S01]  /*5dd80*/  IMAD.MOV.U32 R25, RZ, RZ, R90 ;  /* 0x000000ffff197224 */ /* 0x000fe200078e005a */
[----:B------:R-:W-:Y:S01]  /*5dd90*/  MOV R24, R91 ;  /* 0x0000005b00187202 */ /* 0x000fe20000000f00 */
[----:B------:R-:W-:-:S05]  /*5dda0*/  IMAD.SHL.U32 R19, R19, 0x4, RZ ;  /* 0x0000000413137824 */ /* 0x000fca00078e00ff */
[----:B------:R-:W-:Y:S02]  /*5ddb0*/  LOP3.LUT R19, R19, 0x20, RZ, 0x3c, !PT ;  /* 0x0000002013137812 */ /* 0x000fe400078e3cff */
[----:B---3--:R-:W-:-:S04]  /*5ddc0*/  IADD3.X R10, PT, PT, R10, UR9, RZ, P4, !PT ;  /* 0x000000090a0a7c10 */ /* 0x008fc8000a7fe4ff */
[----:B------:R-:W-:Y:S02]  /*5ddd0*/  MOV R7, R10 ;  /* 0x0000000a00077202 */ /* 0x000fe40000000f00 */
[----:B----4-:R-:W-:Y:S01]  /*5dde0*/  IADD3.X R8, PT, PT, R8, UR9, RZ, P2, !PT ;  /* 0x0000000908087c10 */ /* 0x010fe200097fe4ff */
[----:B------:R-:W-:Y:S04]  /*5ddf0*/  STL [R1+0x1b18], R10 ;  /* 0x001b180a01007387 */ /* 0x000fe80000100800 */
[----:B------:R1:W-:Y:S04]  /*5de00*/  LDGSTS.E [R4+0xb100], desc[UR28][R6.64], P0 ;  /* 0x0b10000006047fae */ /* 0x0003e800081a101c */
[----:B------:R3:W-:Y:S04]  /*5de10*/  STL [R1+0x1b20], R8 ;  /* 0x001b200801007387 */ /* 0x0007e80000100800 */
[----:B------:R-:W4:Y:S01]  /*5de20*/  LDL.LU R22, [R1+0x1030] ;  /* 0x0010300001167983 */ /* 0x000f220000300800 */
[----:B-1----:R-:W-:-:S03]  /*5de30*/  MOV R7, R8 ;  /* 0x0000000800077202 */ /* 0x002fc60000000f00 */
[----:B------:R-:W4:Y:S01]  /*5de40*/  LDL.LU R16, [R1+0x10ac] ;  /* 0x0010ac0001107983 */ /* 0x000f220000300800 */
[----:B---3--:R-:W-:Y:S01]  /*5de50*/  IMAD.MOV.U32 R8, RZ, RZ, R57 ;  /* 0x000000ffff087224 */ /* 0x008fe200078e0039 */
[----:B------:R-:W-:-:S05]  /*5de60*/  IADD3 R5, P2, PT, R5, UR15, RZ ;  /* 0x0000000f05057c10 */ /* 0x000fca000ff5e0ff */
[----:B------:R-:W-:Y:S01]  /*5de70*/  STL [R1+0x102c], R5 ;  /* 0x00102c0501007387 */ /* 0x000fe20000100800 */
[----:B------:R-:W-:Y:S02]  /*5de80*/  IMAD.MOV.U32 R10, RZ, RZ, R73 ;  /* 0x000000ffff0a7224 */ /* 0x000fe400078e0049 */
[----:B------:R-:W-:-:S05]  /*5de90*/  IMAD.MOV.U32 R6, RZ, RZ, R2 ;  /* 0x000000ffff067224 */ /* 0x000fca00078e0002 */
[----:B------:R-:W-:Y:S04]  /*5dea0*/  LDGSTS.E [R4+0xb180], desc[UR28][R6.64], P1 ;  /* 0x0b18000006047fae */ /* 0x000fe800089a101c */
[----:B------:R-:W-:Y:S04]  /*5deb0*/  LDGSTS.E [R4+0xb900], desc[UR28][R8.64], P0 ;  /* 0x0b90000008047fae */ /* 0x000fe800081a101c */
[----:B------:R-:W-:Y:S04]  /*5dec0*/  LDGSTS.E [R4+0xb980], desc[UR28][R54.64], P1 ;  /* 0x0b98000036047fae */ /* 0x000fe800089a101c */
[----:B------:R-:W-:Y:S04]  /*5ded0*/  LDGSTS.E [R4+0xc100], desc[UR28][R52.64], P0 ;  /* 0x0c10000034047fae */ /* 0x000fe800081a101c */
[----:B------:R-:W-:Y:S01]  /*5dee0*/  LDGSTS.E [R4+0xc180], desc[UR28][R20.64], P1 ;  /* 0x0c18000014047fae */ /* 0x000fe200089a101c */
[----:B--2---:R-:W-:-:S02]  /*5def0*/  IADD3.X R12, PT, PT, R12, UR9, RZ, P2, !PT ;  /* 0x000000090c0c7c10 */ /* 0x004fc400097fe4ff */
[----:B------:R-:W-:Y:S01]  /*5df00*/  IADD3 R18, P3, PT, R18, UR15, RZ ;  /* 0x0000000f12127c10 */ /* 0x000fe2000ff7e0ff */
[----:B------:R-:W-:Y:S04]  /*5df10*/  LDGSTS.E [R4+0xc900], desc[UR28][R50.64], P0 ;  /* 0x0c90000032047fae */ /* 0x000fe800081a101c */
[----:B------:R-:W-:Y:S04]  /*5df20*/  STL [R1+0x1034], R18 ;  /* 0x0010341201007387 */ /* 0x000fe80000100800 */
[----:B------:R-:W-:Y:S04]  /*5df30*/  STL [R1+0x1028], R12 ;  /* 0x0010280c01007387 */ /* 0x000fe80000100800 */
[----:B------:R1:W-:Y:S04]  /*5df40*/  STL.64 [R1+0xf20], R8 ;  /* 0x000f200801007387 */ /* 0x0003e80000100a00 */
[----:B------:R-:W-:Y:S04]  /*5df50*/  STL.64 [R1+0xf18], R54 ;  /* 0x000f183601007387 */ /* 0x000fe80000100a00 */
        /* <DEDUP_REMOVED lines=15> */
[----:B-1----:R-:W4:Y:S04]  /*5e050*/  LDL.LU R8, [R1+0x10b4] ;  /* 0x0010b40001087983 */ /* 0x002f280000300800 */
[----:B------:R-:W-:Y:S04]  /*5e060*/  STL.64 [R1+0xe98], R24 ;  /* 0x000e981801007387 */ /* 0x000fe80000100a00 */
[----:B--2---:R-:W2:Y:S01]  /*5e070*/  LDL.LU R20, [R1+0x10a8] ;  /* 0x0010a80001147983 */ /* 0x004ea20000300800 */
[----:B------:R-:W-:-:S03]  /*5e080*/  IADD3 R2, PT, PT, R19, UR12, RZ ;  /* 0x0000000c13027c10 */ /* 0x000fc6000fffe0ff */
[----:B------:R-:W2:Y:S04]  /*5e090*/  LDL.LU R9, [R1+0x112c] ;  /* 0x00112c0001097983 */ /* 0x000ea80000300800 */
[----:B------:R-:W-:Y:S04]  /*5e0a0*/  LDGSTS.E [R4+0xc980], desc[UR28][R48.64], P1 ;  /* 0x0c98000030047fae */ /* 0x000fe800089a101c */
[----:B------:R-:W-:Y:S04]  /*5e0b0*/  LDGSTS.E [R4+0xd100], desc[UR28][R46.64], P0 ;  /* 0x0d1000002e047fae */ /* 0x000fe800081a101c */
[----:B------:R-:W2:Y:S04]  /*5e0c0*/  LDL.LU R19, [R1+0x10b0] ;  /* 0x0010b00001137983 */ /* 0x000ea80000300800 */
[----:B------:R-:W-:Y:S04]  /*5e0d0*/  LDGSTS.E [R4+0xd180], desc[UR28][R44.64], P1 ;  /* 0x0d1800002c047fae */ /* 0x000fe800089a101c */
[----:B------:R-:W-:Y:S04]  /*5e0e0*/  LDGSTS.E [R4+0xd900], desc[UR28][R10.64], P0 ;  /* 0x0d9000000a047fae */ /* 0x000fe800081a101c */
[----:B------:R-:W-:Y:S04]  /*5e0f0*/  LDGSTS.E [R4+0xd980], desc[UR28][R42.64], P1 ;  /* 0x0d9800002a047fae */ /* 0x000fe800089a101c */
[----:B------:R-:W-:Y:S04]  /*5e100*/  LDGSTS.E [R4+0xe100], desc[UR28][R40.64], P0 ;  /* 0x0e10000028047fae */ /* 0x000fe800081a101c */
[----:B---3--:R-:W3:Y:S04]  /*5e110*/  LDL.LU R10, [R1+0x1134] ;  /* 0x00113400010a7983 */ /* 0x008ee80000300800 */
[----:B------:R-:W3:Y:S04]  /*5e120*/  LDL.LU R17, [R1+0x1128] ;  /* 0x0011280001117983 */ /* 0x000ee80000300800 */
[----:B------:R-:W3:Y:S04]  /*5e130*/  LDL.LU R11, [R1+0x11ac] ;  /* 0x0011ac00010b7983 */ /* 0x000ee80000300800 */
[----:B------:R-:W3:Y:S04]  /*5e140*/  LDL.LU R21, [R1+0x1130] ;  /* 0x0011300001157983 */ /* 0x000ee80000300800 */
[----:B------:R-:W-:Y:S04]  /*5e150*/  LDGSTS.E [R4+0xe180], desc[UR28][R38.64], P1 ;  /* 0x0e18000026047fae */ /* 0x000fe800089a101c */
[----:B------:R-:W-:Y:S04]  /*5e160*/  LDGSTS.E [R4+0xe900], desc[UR28][R36.64], P0 ;  /* 0x0e90000024047fae */ /* 0x000fe800081a101c */
[----:B------:R-:W-:Y:S04]  /*5e170*/  LDGSTS.E [R4+0xe980], desc[UR28][R34.64], P1 ;  /* 0x0e98000022047fae */ /* 0x000fe800089a101c */
[----:B------:R-:W-:Y:S04]  /*5e180*/  LDGSTS.E [R4+0xf100], desc[UR28][R32.64], P0 ;  /* 0x0f10000020047fae */ /* 0x000fe800081a101c */
[----:B------:R-:W-:Y:S04]  /*5e190*/  LDGSTS.E [R4+0xf180], desc[UR28][R30.64], P1 ;  /* 0x0f1800001e047fae */ /* 0x000fe800089a101c */
[----:B------:R-:W-:Y:S04]  /*5e1a0*/  LDGSTS.E [R4+0xf900], desc[UR28][R28.64], P0 ;  /* 0x0f9000001c047fae */ /* 0x000fe800081a101c */
[----:B------:R1:W-:Y:S04]  /*5e1b0*/  LDGSTS.E [R4+0xf980], desc[UR28][R24.64], P1 ;  /* 0x0f98000018047fae */ /* 0x0003e800089a101c */
[----:B------:R-:W3:Y:S01]  /*5e1c0*/  LDL.LU R13, [R1+0x11b4] ;  /* 0x0011b400010d7983 */ /* 0x000ee20000300800 */
[----:B-1----:R-:W-:Y:S01]  /*5e1d0*/  IMAD.MOV.U32 R4, RZ, RZ, R5 ;  /* 0x000000ffff047224 */ /* 0x002fe200078e0005 */
[----:B------:R-:W-:-:S02]  /*5e1e0*/  MOV R5, R12 ;  /* 0x0000000c00057202 */ /* 0x000fc40000000f00 */
[----:B------:R-:W3:Y:S04]  /*5e1f0*/  LDL.LU R12, [R1+0x11a8] ;  /* 0x0011a800010c7983 */ /* 0x000ee80000300800 */
[----:B------:R1:W-:Y:S02]  /*5e200*/  LDGSTS.E [R2+0x200], desc[UR28][R4.64], P0 ;  /* 0x0020000004027fae */ /* 0x0003e400081a101c */
[----:B-1----:R-:W-:Y:S01]  /*5e210*/  IMAD.MOV.U32 R4, RZ, RZ, R18 ;  /* 0x000000ffff047224 */ /* 0x002fe200078e0012 */
[----:B----4-:R-:W-:Y:S02]  /*5e220*/  IADD3.X R22, PT, PT, R22, UR9, RZ, P3, !PT ;  /* 0x0000000916167c10 */ /* 0x010fe40009ffe4ff */
[----:B------:R-:W-:-:S05]  /*5e230*/  IADD3 R16, P2, PT, R16, UR15, RZ ;  /* 0x0000000f10107c10 */ /* 0x000fca000ff5e0ff */
[----:B------:R-:W-:Y:S01]  /*5e240*/  STL [R1+0x10ac], R16 ;  /* 0x0010ac1001007387 */ /* 0x000fe20000100800 */
[----:B------:R-:W-:-:S03]  /*5e250*/  MOV R5, R22 ;  /* 0x0000001600057202 */ /* 0x000fc60000000f00 */
[----:B------:R1:W-:Y:S04]  /*5e260*/  STL [R1+0x1030], R22 ;  /* 0x0010301601007387 */ /* 0x0003e80000100800 */
[----:B------:R-:W4:Y:S04]  /*5e270*/  LDL.LU R6, [R1+0x122c] ;  /* 0x00122c0001067983 */ /* 0x000f280000300800 */
[----:B------:R-:W4:Y:S04]  /*5e280*/  LDL.LU R18, [R1+0x11b0] ;  /* 0x0011b00001127983 */ /* 0x000f280000300800 */
[----:B------:R1:W-:Y:S02]  /*5e290*/  LDGSTS.E [R2+0x280], desc[UR28][R4.64], P1 ;  /* 0x0028000004027fae */ /* 0x0003e400089a101c */
[----:B-1----:R-:W-:Y:S01]  /*5e2a0*/  IMAD.MOV.U32 R4, RZ, RZ, R16 ;  /* 0x000000ffff047224 */ /* 0x002fe200078e0010 */
[----:B------:R-:W-:-:S02]  /*5e2b0*/  IADD3 R8, P3, PT, R8, UR15, RZ ;  /* 0x0000000f08087c10 */ /* 0x000fc4000ff7e0ff */
[----:B--2---:R-:W-:-:S03]  /*5e2c0*/  IADD3.X R20, PT, PT, R20, UR9, RZ, P2, !PT ;  /* 0x0000000914147c10 */ /* 0x004fc600097fe4ff */
[----:B------:R-:W-:Y:S04]  /*5e2d0*/  STL [R1+0x10b4], R8 ;  /* 0x0010b40801007387 */ /* 0x000fe80000100800 */
[----:B------:R1:W-:Y:S01]  /*5e2e0*/  STL [R1+0x10a8], R20 ;  /* 0x0010a81401007387 */ /* 0x0003e20000100800 */
[----:B------:R-:W-:-:S03]  /*5e2f0*/  IADD3 R9, P2, PT, R9, UR15, RZ ;  /* 0x0000000f09097c10 */ /* 0x000fc6000ff5e0ff */
[----:B------:R-:W2:Y:S01]  /*5e300*/  LDL.LU R7, [R1+0x1234] ;  /* 0x0012340001077983 */ /* 0x000ea20000300800 */
[----:B------:R-:W-:-:S03]  /*5e310*/  MOV R5, R20 ;  /* 0x0000001400057202 */ /* 0x000fc60000000f00 */
[----:B------:R-:W2:Y:S01]  /*5e320*/  LDL.LU R22, [R1+0x1228] ;  /* 0x0012280001167983 */ /* 0x000ea20000300800 */
[----:B------:R-:W-:-:S03]  /*5e330*/  IADD3.X R19, PT, PT, R19, UR9, RZ, P3, !PT ;  /* 0x0000000913137c10 */ /* 0x000fc60009ffe4ff */
[----:B------:R-:W-:Y:S04]  /*5e340*/  STL [R1+0x112c], R9 ;  /* 0x00112c0901007387 */ /* 0x000fe80000100800 */
[----:B------:R1:W-:Y:S04]  /*5e350*/  STL [R1+0x10b0], R19 ;  /* 0x0010b01301007387 */ /* 0x0003e80000100800 */
[----:B------:R-:W2:Y:S04]  /*5e360*/  LDL.LU R16, [R1+0x12ac] ;  /* 0x0012ac0001107983 */ /* 0x000ea80000300800 */
[----:B------:R3:W-:Y:S04]  /*5e370*/  LDGSTS.E [R2+0xa00], desc[UR28][R4.64], P0 ;  /* 0x00a0000004027fae */ /* 0x0007e800081a101c */
[----:B-1----:R-:W2:Y:S01]  /*5e380*/  LDL.LU R20, [R1+0x1230] ;  /* 0x0012300001147983 */ /* 0x002ea20000300800 */
[----:B---3--:R-:W-:-:S02]  /*5e390*/  IADD3 R10, P3, PT, R10, UR15, RZ ;  /* 0x0000000f0a0a7c10 */ /* 0x008fc4000ff7e0ff */
[----:B------:R-:W-:Y:S01]  /*5e3a0*/  IADD3.X R17, PT, PT, R17, UR9, RZ, P2, !PT ;  /* 0x0000000911117c10 */ /* 0x000fe200097fe4ff */
[----:B------:R-:W-:Y:S01]  /*5e3b0*/  IMAD.MOV.U32 R4, RZ, RZ, R8 ;  /* 0x000000ffff047224 */ /* 0x000fe200078e0008 */
[----:B------:R-:W-:Y:S01]  /*5e3c0*/  MOV R5, R19 ;  /* 0x0000001300057202 */ /* 0x000fe20000000f00 */
[----:B------:R-:W-:Y:S01]  /*5e3d0*/  STL [R1+0x1134], R10 ;  /* 0x0011340a01007387 */ /* 0x000fe20000100800 */
[----:B------:R-:W-:-:S03]  /*5e3e0*/  IADD3 R11, P2, PT, R11, UR15, RZ ;  /* 0x0000000f0b0b7c10 */ /* 0x000fc6000ff5e0ff */
[----:B------:R1:W-:Y:S01]  /*5e3f0*/  STL [R1+0x1128], R17 ;  /* 0x0011281101007387 */ /* 0x0003e20000100800 */
[----:B------:R-:W-:-:S03]  /*5e400*/  IADD3.X R21, PT, PT, R21, UR9, RZ, P3, !PT ;  /* 0x0000000915157c10 */ /* 0x000fc60009ffe4ff */
        /* <DEDUP_REMOVED lines=9> */
[----:B------:R-:W-:-:S03]  /*5e4a0*/  IADD3 R13, P3, PT, R13, UR15, RZ ;  /* 0x0000000f0d0d7c10 */ /* 0x000fc6000ff7e0ff */
[----:B------:R1:W-:Y:S01]  /*5e4b0*/  LDGSTS.E [R2+0x1200], desc[UR28][R4.64], P0 ;  /* 0x0120000004027fae */ /* 0x0003e200081a101c */
[----:B------:R-:W-:Y:S01]  /*5e4c0*/  IADD3.X R12, PT, PT, R12, UR9, RZ, P2, !PT ;  /* 0x000000090c0c7c10 */ /* 0x000fe200097fe4ff */
[----:B-1----:R-:W-:Y:S01]  /*5e4d0*/  IMAD.MOV.U32 R4, RZ, RZ, R10 ;  /* 0x000000ffff047224 */ /* 0x002fe200078e000a */
[----:B------:R-:W-:Y:S02]  /*5e4e0*/  MOV R5, R21 ;  /* 0x0000001500057202 */ /* 0x000fe40000000f00 */
        /* <DEDUP_REMOVED lines=10> */
[----:B----4-:R-:W-:Y:S02]  /*5e590*/  IADD3 R6, P2, PT, R6, UR15, RZ ;  /* 0x0000000f06067c10 */ /* 0x010fe4000ff5e0ff */
[----:B------:R-:W-:-:S03]  /*5e5a0*/  IADD3.X R18, PT, PT, R18, UR9, RZ, P3, !PT ;  /* 0x0000000912127c10 */ /* 0x000fc60009ffe4ff */
[----:B------:R-:W-:Y:S01]  /*5e5b0*/  STL [R1+0x122c], R6 ;  /* 0x00122c0601007387 */ /* 0x000fe20000100800 */
[----:B------:R-:W-:-:S03]  /*5e5c0*/  MOV R5, R18 ;  /* 0x0000001200057202 */ /* 0x000fc60000000f00 */
[----:B------:R1:W-:Y:S04]  /*5e5d0*/  STL [R1+0x11b0], R18 ;  /* 0x0011b01201007387 */ /* 0x0003e80000100800 */
[----:B------:R-:W4:Y:S04]  /*5e5e0*/  LDL.LU R11, [R1+0x13ac] ;  /* 0x0013ac00010b7983 */ /* 0x000f280000300800 */
[----:B------:R-:W4:Y:S04]  /*5e5f0*/  LDL.LU R13, [R1+0x13a8] ;  /* 0x0013a800010d7983 */ /* 0x000f280000300800 */
[----:B------:R1:W-:Y:S02]  /*5e600*/  LDGSTS.E [R2+0x1a80], desc[UR28][R4.64], P1 ;  /* 0x01a8000004027fae */ /* 0x0003e400089a101c */
[----:B-1----:R-:W-:Y:S01]  /*5e610*/  IMAD.MOV.U32 R4, RZ, RZ, R6 ;  /* 0x000000ffff047224 */ /* 0x002fe200078e0006 */
[----:B--2---:R-:W-:-:S02]  /*5e620*/  IADD3 R7, P3, PT, R7, UR15, RZ ;  /* 0x0000000f07077c10 */ /* 0x004fc4000ff7e0ff */
[----:B------:R-:W-:-:S03]  /*5e630*/  IADD3.X R22, PT, PT, R22, UR9, RZ, P2, !PT ;  /* 0x0000000916167c10 */ /* 0x000fc600097fe4ff */
[----:B------:R-:W-:Y:S04]  /*5e640*/  STL [R1+0x1234], R7 ;  /* 0x0012340701007387 */ /* 0x000fe80000100800 */
[----:B------:R-:W-:Y:S01]  /*5e650*/  STL [R1+0x1228], R22 ;  /* 0x0012281601007387 */ /* 0x000fe20000100800 */
[----:B------:R-:W-:-:S03]  /*5e660*/  MOV R5, R22 ;  /* 0x0000001600057202 */ /* 0x000fc60000000f00 */
[----:B------:R-:W2:Y:S01]  /*5e670*/  LDL.LU R18, [R1+0x13b4] ;  /* 0x0013b40001127983 */ /* 0x000ea20000300800 */
[----:B------:R-:W-:-:S03]  /*5e680*/  IADD3 R16, P2, PT, R16, UR15, RZ ;  /* 0x0000000f10107c10 */ /* 0x000fc6000ff5e0ff */
[----:B------:R1:W-:Y:S04]  /*5e690*/  LDGSTS.E [R2+0x2200], desc[UR28][R4.64], P0 ;  /* 0x0220000004027fae */ /* 0x0003e800081a101c */
[----:B------:R-:W2:Y:S01]  /*5e6a0*/  LDL.LU R6, [R1+0x142c] ;  /* 0x00142c0001067983 */ /* 0x000ea20000300800 */
[----:B------:R-:W-:-:S03]  /*5e6b0*/  IADD3.X R20, PT, PT, R20, UR9, RZ, P3, !PT ;  /* 0x0000000914147c10 */ /* 0x000fc60009ffe4ff */
[----:B------:R-:W-:Y:S01]  /*5e6c0*/  STL [R1+0x12ac], R16 ;  /* 0x0012ac1001007387 */ /* 0x000fe20000100800 */
[----:B-1----:R-:W-:Y:S01]  /*5e6d0*/  IMAD.MOV.U32 R4, RZ, RZ, R7 ;  /* 0x000000ffff047224 */ /* 0x002fe200078e0007 */
[----:B------:R-:W-:Y:S02]  /*5e6e0*/  MOV R5, R20 ;  /* 0x0000001400057202 */ /* 0x000fe40000000f00 */
[----:B------:R1:W-:Y:S04]  /*5e6f0*/  STL [R1+0x1230], R20 ;  /* 0x0012301401007387 */ /* 0x0003e80000100800 */
[----:B------:R3:W-:Y:S04]  /*5e700*/  LDGSTS.E [R2+0x2280], desc[UR28][R4.64], P1 ;  /* 0x0228000004027fae */ /* 0x0007e800089a101c */
[----:B-1----:R-:W2:Y:S01]  /*5e710*/  LDL.LU R20, [R1+0x13b0] ;  /* 0x0013b00001147983 */ /* 0x002ea20000300800 */
[----:B---3--:R-:W-:-:S02]  /*5e720*/  IADD3.X R19, PT, PT, R19, UR9, RZ, P2, !PT ;  /* 0x0000000913137c10 */ /* 0x008fc400097fe4ff */
[----:B------:R-:W-:Y:S01]  /*5e730*/  IADD3 R8, P3, PT, R8, UR15, RZ ;  /* 0x0000000f08087c10 */ /* 0x000fe2000ff7e0ff */
[----:B------:R-:W-:Y:S01]  /*5e740*/  IMAD.MOV.U32 R4, RZ, RZ, R16 ;  /* 0x000000ffff047224 */ /* 0x000fe200078e0010 */
[----:B------:R-:W-:-:S03]  /*5e750*/  MOV R5, R19 ;  /* 0x0000001300057202 */ /* 0x000fc60000000f00 */
[----:B------:R-:W-:Y:S04]  /*5e760*/  STL [R1+0x12b4], R8 ;  /* 0x0012b40801007387 */ /* 0x000fe80000100800 */
        /* <DEDUP_REMOVED lines=15> */
[----:B------:R4:W-:Y:S04]  /*5e860*/  STL [R1+0x1334], R10 ;  /* 0x0013340a01007387 */ /* 0x0009e80000100800 */
[----:B------:R2:W-:Y:S01]  /*5e870*/  STL [R1+0x1328], R21 ;  /* 0x0013281501007387 */ /* 0x0005e20000100800 */
[----:B-1----:R-:W-:Y:S01]  /*5e880*/  IMAD.MOV.U32 R4, RZ, RZ, R9 ;  /* 0x000000ffff047224 */ /* 0x002fe200078e0009 */
[----:B------:R-:W-:Y:S02]  /*5e890*/  MOV R5, R21 ;  /* 0x0000001500057202 */ /* 0x000fe40000000f00 */
[----:B------:R-:W3:Y:S04]  /*5e8a0*/  LDL.LU R8, [R1+0x14b4] ;  /* 0x0014b40001087983 */ /* 0x000ee80000300800 */
[----:B------:R-:W3:Y:S01]  /*5e8b0*/  LDL.LU R22, [R1+0x14a8] ;  /* 0x0014a80001167983 */ /* 0x000ee20000300800 */
[----:B------:R-:W-:-:S03]  /*5e8c0*/  IADD3.X R12, PT, PT, R12, UR9, RZ, P3, !PT ;  /* 0x000000090c0c7c10 */ /* 0x000fc60009ffe4ff */
[----:B------:R1:W-:Y:S02]  /*5e8d0*/  LDGSTS.E [R2+0x3200], desc[UR28][R4.64], P0 ;  /* 0x0320000004027fae */ /* 0x0003e400081a101c */
[----:B-1----:R-:W-:Y:S01]  /*5e8e0*/  IMAD.MOV.U32 R4, RZ, RZ, R10 ;  /* 0x000000ffff047224 */ /* 0x002fe200078e000a */
[----:B------:R-:W-:-:S05]  /*5e8f0*/  MOV R5, R12 ;  /* 0x0000000c00057202 */ /* 0x000fca0000000f00 */
[----:B------:R1:W-:Y:S01]  /*5e900*/  LDGSTS.E [R2+0x3280], desc[UR28][R4.64], P1 ;  /* 0x0328000004027fae */ /* 0x0003e200089a101c */
[----:B----4-:R-:W-:-:S04]  /*5e910*/  IADD3 R11, P2, PT, R11, UR15, RZ ;  /* 0x0000000f0b0b7c10 */ /* 0x010fc8000ff5e0ff */
[----:B------:R-:W-:Y:S01]  /*5e920*/  IADD3.X R13, PT, PT, R13, UR9, RZ, P2, !PT ;  /* 0x000000090d0d7c10 */ /* 0x000fe200097fe4ff */
[----:B------:R-:W-:Y:S04]  /*5e930*/  STL [R1+0x13ac], R11 ;  /* 0x0013ac0b01007387 */ /* 0x000fe80000100800 */
[----:B------:R4:W-:Y:S04]  /*5e940*/  STL [R1+0x1330], R12 ;  /* 0x0013300c01007387 */ /* 0x0009e80000100800 */
[----:B------:R-:W3:Y:S04]  /*5e950*/  LDL.LU R9, [R1+0x152c] ;  /* 0x00152c0001097983 */ /* 0x000ee80000300800 */
[----:B------:R-:W3:Y:S01]  /*5e960*/  LDL.LU R10, [R1+0x14b0] ;  /* 0x0014b000010a7983 */ /* 0x000ee20000300800 */
[----:B-1----:R-:W-:Y:S01]  /*5e970*/  IMAD.MOV.U32 R4, RZ, RZ, R11 ;  /* 0x000000ffff047224 */ /* 0x002fe200078e000b */
[----:B------:R-:W-:-:S05]  /*5e980*/  MOV R5, R13 ;  /* 0x0000000d00057202 */ /* 0x000fca0000000f00 */
[----:B------:R1:W-:Y:S01]  /*5e990*/  LDGSTS.E [R2+0x3a00], desc[UR28][R4.64], P0 ;  /* 0x03a0000004027fae */ /* 0x0003e200081a101c */
[----:B--2---:R-:W-:-:S05]  /*5e9a0*/  IADD3 R18, P3, PT, R18, UR15, RZ ;  /* 0x0000000f12127c10 */ /* 0x004fca000ff7e0ff */
[----:B------:R-:W-:Y:S04]  /*5e9b0*/  STL [R1+0x13b4], R18 ;  /* 0x0013b41201007387 */ /* 0x000fe80000100800 */
[----:B------:R2:W-:Y:S01]  /*5e9c0*/  STL [R1+0x13a8], R13 ;  /* 0x0013a80d01007387 */ /* 0x0005e20000100800 */
[----:B------:R-:W-:-:S03]  /*5e9d0*/  IADD3 R6, P2, PT, R6, UR15, RZ ;  /* 0x0000000f06067c10 */ /* 0x000fc6000ff5e0ff */
[----:B------:R-:W3:Y:S04]  /*5e9e0*/  LDL.LU R21, [R1+0x1528] ;  /* 0x0015280001157983 */ /* 0x000ee80000300800 */
[----:B----4-:R-:W4:Y:S04]  /*5e9f0*/  LDL.LU R12, [R1+0x1534] ;  /* 0x00153400010c7983 */ /* 0x010f280000300800 */
[----:B--2---:R-:W2:Y:S01]  /*5ea00*/  LDL.LU R13, [R1+0x1530] ;  /* 0x00153000010d7983 */ /* 0x004ea20000300800 */
[----:B------:R-:W-:-:S03]  /*5ea10*/  IADD3.X R20, PT, PT, R20, UR9, RZ, P3, !PT ;  /* 0x0000000914147c10 */ /* 0x000fc60009ffe4ff */
[----:B------:R-:W-:Y:S01]  /*5ea20*/  STL [R1+0x142c], R6 ;  /* 0x00142c0601007387 */ /* 0x000fe20000100800 */
[----:B-1----:R-:W-:Y:S01]  /*5ea30*/  IMAD.MOV.U32 R4, RZ, RZ, R18 ;  /* 0x000000ffff047224 */ /* 0x002fe200078e0012 */
[----:B------:R-:W-:Y:S02]  /*5ea40*/  MOV R5, R20 ;  /* 0x0000001400057202 */ /* 0x000fe40000000f00 */
[----:B------:R1:W-:Y:S04]  /*5ea50*/  STL [R1+0x13b0], R20 ;  /* 0x0013b01401007387 */ /* 0x0003e80000100800 */
[----:B------:R-:W2:Y:S04]  /*5ea60*/  LDL.LU R11, [R1+0x15ac] ;  /* 0x0015ac00010b7983 */ /* 0x000ea80000300800 */
[----:B------:R3:W-:Y:S04]  /*5ea70*/  LDGSTS.E [R2+0x3a80], desc[UR28][R4.64], P1 ;  /* 0x03a8000004027fae */ /* 0x0007e800089a101c */
[----:B-1----:R-:W2:Y:S01]  /*5ea80*/  LDL.LU R20, [R1+0x15a8] ;  /* 0x0015a80001147983 */ /* 0x002ea20000300800 */
[----:B---3--:R-:W-:-:S02]  /*5ea90*/  IADD3 R7, P3, PT, R7, UR15, RZ ;  /* 0x0000000f07077c10 */ /* 0x008fc4000ff7e0ff */
[----:B------:R-:W-:-:S03]  /*5eaa0*/  IADD3.X R19, PT, PT, R19, UR9, RZ, P2, !PT ;  /* 0x0000000913137c10 */ /* 0x000fc600097fe4ff */
[----:B------:R-:W-:Y:S04]  /*5eab0*/  STL [R1+0x1434], R7 ;  /* 0x0014340701007387 */ /* 0x000fe80000100800 */
[----:B------:R1:W-:Y:S01]  /*5eac0*/  STL [R1+0x1428], R19 ;  /* 0x0014281301007387 */ /* 0x0003e20000100800 */
[----:B------:R-:W-:-:S03]  /*5ead0*/  MOV R5, R19 ;  /* 0x0000001300057202 */ /* 0x000fc60000000f00 */
[----:B------:R-:W3:Y:S01]  /*5eae0*/  LDL.LU R18, [R1+0x15b4] ;  /* 0x0015b40001127983 */ /* 0x000ee20000300800 */
[----:B------:R-:W-:-:S03]  /*5eaf0*/  IMAD.MOV.U32 R4, RZ, RZ, R6 ;  /* 0x000000ffff047224 */ /* 0x000fc600078e0006 */
[----:B-1----:R-:W3:Y:S04]  /*5eb00*/  LDL.LU R19, [R1+0x15b0] ;  /* 0x0015b00001137983 */ /* 0x002ee80000300800 */
[----:B------:R1:W-:Y:S01]  /*5eb10*/  LDGSTS.E [R2+0x4200], desc[UR28][R4.64], P0 ;  /* 0x0420000004027fae */ /* 0x0003e200081a101c */
[----:B------:R-:W-:Y:S02]  /*5eb20*/  IADD3 R16, P2, PT, R16, UR15, RZ ;  /* 0x0000000f10107c10 */ /* 0x000fe4000ff5e0ff */
[----:B------:R-:W-:-:S03]  /*5eb30*/  IADD3.X R17, PT, PT, R17, UR9, RZ, P3, !PT ;  /* 0x0000000911117c10 */ /* 0x000fc60009ffe4ff */
[----:B------:R-:W-:Y:S04]  /*5eb40*/  STL [R1+0x14ac], R16 ;  /* 0x0014ac1001007387 */ /* 0x000fe80000100800 */
[----:B------:R1:W-:Y:S04]  /*5eb50*/  STL [R1+0x1430], R17 ;  /* 0x0014301101007387 */ /* 0x0003e80000100800 */
[----:B------:R-:W3:Y:S01]  /*5eb60*/  LDL.LU R6, [R1+0x162c] ;  /* 0x00162c0001067983 */ /* 0x000ee20000300800 */
[----:B-1----:R-:W-:Y:S01]  /*5eb70*/  IMAD.MOV.U32 R4, RZ, RZ, R7 ;  /* 0x000000ffff047224 */ /* 0x002fe200078e0007 */
[----:B------:R-:W-:-:S02]  /*5eb80*/  MOV R5, R17 ;  /* 0x0000001100057202 */ /* 0x000fc40000000f00 */
[----:B------:R-:W3:Y:S04]  /*5eb90*/  LDL.LU R17, [R1+0x1628] ;  /* 0x0016280001117983 */ /* 0x000ee80000300800 */
[----:B------:R1:W-:Y:S01]  /*5eba0*/  LDGSTS.E [R2+0x4280], desc[UR28][R4.64], P1 ;  /* 0x0428000004027fae */ /* 0x0003e200089a101c */
[----:B------:R-:W-:Y:S02]  /*5ebb0*/  IADD3 R8, P3, PT, R8, UR15, RZ ;  /* 0x0000000f08087c10 */ /* 0x000fe4000ff7e0ff */
[----:B------:R-:W-:-:S03]  /*5ebc0*/  IADD3.X R22, PT, PT, R22, UR9, RZ, P2, !PT ;  /* 0x0000000916167c10 */ /* 0x000fc600097fe4ff */
[----:B------:R-:W-:Y:S01]  /*5ebd0*/  STL [R1+0x14b4], R8 ;  /* 0x0014b40801007387 */ /* 0x000fe20000100800 */
[----:B-1----:R-:W-:-:S03]  /*5ebe0*/  IMAD.MOV.U32 R4, RZ, RZ, R16 ;  /* 0x000000ffff047224 */ /* 0x002fc600078e0010 */
[----:B------:R-:W-:Y:S01]  /*5ebf0*/  STL [R1+0x14a8], R22 ;  /* 0x0014a81601007387 */ /* 0x000fe20000100800 */
[----:B------:R-:W-:-:S03]  /*5ec00*/  MOV R5, R22 ;  /* 0x0000001600057202 */ /* 0x000fc60000000f00 */
[----:B------:R-:W3:Y:S04]  /*5ec10*/  LDL.LU R7, [R1+0x1634] ;  /* 0x0016340001077983 */ /* 0x000ee80000300800 */
[----:B------:R-:W3:Y:S04]  /*5ec20*/  LDL.LU R16, [R1+0x16ac] ;  /* 0x0016ac0001107983 */ /* 0x000ee80000300800 */
[----:B------:R1:W-:Y:S02]  /*5ec30*/  LDGSTS.E [R2+0x4a00], desc[UR28][R4.64], P0 ;  /* 0x04a0000004027fae */ /* 0x0003e400081a101c */
[----:B-1----:R-:W-:Y:S01]  /*5ec40*/  IMAD.MOV.U32 R4, RZ, RZ, R8 ;  /* 0x000000ffff047224 */ /* 0x002fe200078e0008 */
[----:B------:R-:W-:-:S02]  /*5ec50*/  IADD3 R9, P2, PT, R9, UR15, RZ ;  /* 0x0000000f09097c10 */ /* 0x000fc4000ff5e0ff */
[----:B------:R-:W-:-:S03]  /*5ec60*/  IADD3.X R10, PT, PT, R10, UR9, RZ, P3, !PT ;  /* 0x000000090a0a7c10 */ /* 0x000fc60009ffe4ff */
[----:B------:R-:W-:Y:S01]  /*5ec70*/  STL [R1+0x152c], R9 ;  /* 0x00152c0901007387 */ /* 0x000fe20000100800 */
[----:B------:R-:W-:-:S03]  /*5ec80*/  MOV R5, R10 ;  /* 0x0000000a00057202 */ /* 0x000fc60000000f00 */
[----:B------:R1:W-:Y:S04]  /*5ec90*/  STL [R1+0x14b0], R10 ;  /* 0x0014b00a01007387 */ /* 0x0003e80000100800 */
[----:B------:R1:W-:Y:S04]  /*5eca0*/  LDGSTS.E [R2+0x4a80], desc[UR28][R4.64], P1 ;  /* 0x04a8000004027fae */ /* 0x0003e800089a101c */
[----:B-1----:R-:W3:Y:S01]  /*5ecb0*/  LDL.LU R10, [R1+0x1630] ;  /* 0x00163000010a7983 */ /* 0x002ee20000300800 */
[----:B------:R-:W-:Y:S01]  /*5ecc0*/  IMAD.MOV.U32 R4, RZ, RZ, R9 ;  /* 0x000000ffff047224 */ /* 0x000fe200078e0009 */
[----:B------:R-:W-:-:S02]  /*5ecd0*/  IADD3.X R21, PT, PT, R21, UR9, RZ, P2, !PT ;  /* 0x0000000915157c10 */ /* 0x000fc400097fe4ff */
[----:B----4-:R-:W-:-:S05]  /*5ece0*/  IADD3 R12, P3, PT, R12, UR15, RZ ;  /* 0x0000000f0c0c7c10 */ /* 0x010fca000ff7e0ff */
[----:B------:R1:W-:Y:S01]  /*5ecf0*/  STL [R1+0x1534], R12 ;  /* 0x0015340c01007387 */ /* 0x0003e20000100800 */
[----:B--2---:R-:W-:-:S03]  /*5ed00*/  IADD3.X R13, PT, PT, R13, UR9, RZ, P3, !PT ;  /* 0x000000090d0d7c10 */ /* 0x004fc60009ffe4ff */
[----:B------:R-:W-:Y:S01]  /*5ed10*/  STL [R1+0x1528], R21 ;  /* 0x0015281501007387 */ /* 0x000fe20000100800 */
[----:B------:R-:W-:-:S03]  /*5ed20*/  MOV R5, R21 ;  /* 0x0000001500057202 */ /* 0x000fc60000000f00 */
[----:B------:R-:W2:Y:S04]  /*5ed30*/  LDL.LU R8, [R1+0x16b4] ;  /* 0x0016b40001087983 */ /* 0x000ea80000300800 */
[----:B------:R-:W4:Y:S01]  /*5ed40*/  LDL.LU R23, [R1+0x16a8] ;  /* 0x0016a80001177983 */ /* 0x000f220000300800 */
[----:B------:R-:W-:-:S03]  /*5ed50*/  IADD3 R11, P2, PT, R11, UR15, RZ ;  /* 0x0000000f0b0b7c10 */ /* 0x000fc6000ff5e0ff */
[----:B------:R1:W-:Y:S04]  /*5ed60*/  LDGSTS.E [R2+0x5200], desc[UR28][R4.64], P0 ;  /* 0x0520000004027fae */ /* 0x0003e800081a101c */
[----:B------:R-:W-:Y:S01]  /*5ed70*/  STL [R1+0x15ac], R11 ;  /* 0x0015ac0b01007387 */ /* 0x000fe20000100800 */
[----:B------:R-:W-:-:S03]  /*5ed80*/  IADD3.X R20, PT, PT, R20, UR9, RZ, P2, !PT ;  /* 0x0000000914147c10 */ /* 0x000fc600097fe4ff */
[----:B------:R3:W-:Y:S04]  /*5ed90*/  STL [R1+0x1530], R13 ;  /* 0x0015300d01007387 */ /* 0x0007e80000100800 */
[----:B------:R-:W4:Y:S01]  /*5eda0*/  LDL.LU R9, [R1+0x172c] ;  /* 0x00172c0001097983 */ /* 0x000f220000300800 */
[----:B-1----:R-:W-:Y:S01]  /*5edb0*/  IMAD.MOV.U32 R4, RZ, RZ, R12 ;  /* 0x000000ffff047224 */ /* 0x002fe200078e000c */
[----:B------:R-:W-:Y:S02]  /*5edc0*/  MOV R5, R13 ;  /* 0x0000000d00057202 */ /* 0x000fe40000000f00 */
[----:B------:R-:W4:Y:S04]  /*5edd0*/  LDL.LU R12, [R1+0x16b0] ;  /* 0x0016b000010c7983 */ /* 0x000f280000300800 */
[----:B------:R1:W-:Y:S01]  /*5ede0*/  LDGSTS.E [R2+0x5280], desc[UR28][R4.64], P1 ;  /* 0x0528000004027fae */ /* 0x0003e200089a101c */
[----:B---3--:R-:W-:-:S05]  /*5edf0*/  IADD3 R18, P3, PT, R18, UR15, RZ ;  /* 0x0000000f12127c10 */ /* 0x008fca000ff7e0ff */
[----:B------:R-:W-:Y:S01]  /*5ee00*/  STL [R1+0x15b4], R18 ;  /* 0x0015b41201007387 */ /* 0x000fe20000100800 */
[----:B------:R-:W-:-:S03]  /*5ee10*/  IADD3.X R19, PT, PT, R19, UR9, RZ, P3, !PT ;  /* 0x0000000913137c10 */ /* 0x000fc60009ffe4ff */
[----:B------:R3:W-:Y:S04]  /*5ee20*/  STL [R1+0x15a8], R20 ;  /* 0x0015a81401007387 */ /* 0x0007e80000100800 */
[----:B------:R-:W4:Y:S04]  /*5ee30*/  LDL.LU R13, [R1+0x1734] ;  /* 0x00173400010d7983 */ /* 0x000f280000300800 */
[----:B------:R-:W4:Y:S01]  /*5ee40*/  LDL.LU R22, [R1+0x1728] ;  /* 0x0017280001167983 */ /* 0x000f220000300800 */
[----:B-1----:R-:W-:Y:S01]  /*5ee50*/  IMAD.MOV.U32 R4, RZ, RZ, R11 ;  /* 0x000000ffff047224 */ /* 0x002fe200078e000b */
[----:B------:R-:W-:-:S05]  /*5ee60*/  IADD3 R6, P2, PT, R6, UR15, RZ ;  /* 0x0000000f06067c10 */ /* 0x000fca000ff5e0ff */
[----:B------:R-:W-:Y:S04]  /*5ee70*/  STL [R1+0x162c], R6 ;  /* 0x00162c0601007387 */ /* 0x000fe80000100800 */
[----:B------:R1:W-:Y:S04]  /*5ee80*/  STL [R1+0x15b0], R19 ;  /* 0x0015b01301007387 */ /* 0x0003e80000100800 */
[----:B------:R-:W4:Y:S04]  /*5ee90*/  LDL.LU R11, [R1+0x17ac] ;  /* 0x0017ac00010b7983 */ /* 0x000f280000300800 */
[----:B------:R-:W4:Y:S01]  /*5eea0*/  LDL.LU R21, [R1+0x1730] ;  /* 0x0017300001157983 */ /* 0x000f220000300800 */
[----:B------:R-:W-:-:S02]  /*5eeb0*/  MOV R5, R20 ;  /* 0x0000001400057202 */ /* 0x000fc40000000f00 */
[----:B------:R-:W-:-:S03]  /*5eec0*/  IADD3.X R17, PT, PT, R17, UR9, RZ, P2, !PT ;  /* 0x0000000911117c10 */ /* 0x000fc600097fe4ff */
[----:B------:R1:W-:Y:S01]  /*5eed0*/  LDGSTS.E [R2+0x5a00], desc[UR28][R4.64], P0 ;  /* 0x05a0000004027fae */ /* 0x0003e200081a101c */
[----:B------:R-:W-:Y:S01]  /*5eee0*/  IADD3 R7, P3, PT, R7, UR15, RZ ;  /* 0x0000000f07077c10 */ /* 0x000fe2000ff7e0ff */
[----:B-1----:R-:W-:Y:S01]  /*5eef0*/  IMAD.MOV.U32 R4, RZ, RZ, R18 ;  /* 0x000000ffff047224 */ /* 0x002fe200078e0012 */
[----:B------:R-:W-:-:S03]  /*5ef00*/  MOV R5, R19 ;  /* 0x0000001300057202 */ /* 0x000fc60000000f00 */
[----:B------:R-:W-:Y:S01]  /*5ef10*/  STL [R1+0x1634], R7 ;  /* 0x0016340701007387 */ /* 0x000fe20000100800 */
[----:B------:R-:W-:-:S03]  /*5ef20*/  IADD3 R16, P2, PT, R16, UR15, RZ ;  /* 0x0000000f10107c10 */ /* 0x000fc6000ff5e0ff */
[----:B------:R1:W-:Y:S04]  /*5ef30*/  STL [R1+0x1628], R17 ;  /* 0x0016281101007387 */ /* 0x0003e80000100800 */
[----:B---3--:R-:W3:Y:S04]  /*5ef40*/  LDL.LU R20, [R1+0x17a8] ;  /* 0x0017a80001147983 */ /* 0x008ee80000300800 */
[----:B------:R1:W-:Y:S04]  /*5ef50*/  LDGSTS.E [R2+0x5a80], desc[UR28][R4.64], P1 ;  /* 0x05a8000004027fae */ /* 0x0003e800089a101c */
[----:B------:R-:W3:Y:S04]  /*5ef60*/  LDL.LU R18, [R1+0x17b4] ;  /* 0x0017b40001127983 */ /* 0x000ee80000300800 */
[----:B------:R-:W3:Y:S01]  /*5ef70*/  LDL.LU R19, [R1+0x17b0] ;  /* 0x0017b00001137983 */ /* 0x000ee20000300800 */
[----:B-1----:R-:W-:Y:S01]  /*5ef80*/  IMAD.MOV.U32 R4, RZ, RZ, R6 ;  /* 0x000000ffff047224 */ /* 0x002fe200078e0006 */
[----:B------:R-:W-:-:S02]  /*5ef90*/  MOV R5, R17 ;  /* 0x0000001100057202 */ /* 0x000fc40000000f00 */
[----:B------:R-:W-:Y:S04]  /*5efa0*/  STL [R1+0x16ac], R16 ;  /* 0x0016ac1001007387 */ /* 0x000fe80000100800 */
[----:B------:R1:W-:Y:S02]  /*5efb0*/  LDGSTS.E [R2+0x6200], desc[UR28][R4.64], P0 ;  /* 0x0620000004027fae */ /* 0x0003e400081a101c */
[----:B-1----:R-:W-:Y:S01]  /*5efc0*/  IMAD.MOV.U32 R4, RZ, RZ, R7 ;  /* 0x000000ffff047224 */ /* 0x002fe200078e0007 */
[----:B------:R-:W-:-:S04]  /*5efd0*/  IADD3.X R10, PT, PT, R10, UR9, RZ, P3, !PT ;  /* 0x000000090a0a7c10 */ /* 0x000fc80009ffe4ff */
[----:B------:R-:W-:Y:S01]  /*5efe0*/  MOV R5, R10 ;  /* 0x0000000a00057202 */ /* 0x000fe20000000f00 */
[----:B------:R1:W-:Y:S04]  /*5eff0*/  STL [R1+0x1630], R10 ;  /* 0x0016300a01007387 */ /* 0x0003e80000100800 */
[----:B------:R-:W3:Y:S04]  /*5f000*/  LDL.LU R6, [R1+0x182c] ;  /* 0x00182c0001067983 */ /* 0x000ee80000300800 */
[----:B------:R-:W3:Y:S04]  /*5f010*/  LDL.LU R17, [R1+0x1828] ;  /* 0x0018280001117983 */ /* 0x000ee80000300800 */
[----:B------:R1:W-:Y:S02]  /*5f020*/  LDGSTS.E [R2+0x6280], desc[UR28][R4.64], P1 ;  /* 0x0628000004027fae */ /* 0x0003e400089a101c */
[----:B-1----:R-:W-:Y:S01]  /*5f030*/  IMAD.MOV.U32 R4, RZ, RZ, R16 ;  /* 0x000000ffff047224 */ /* 0x002fe200078e0010 */
[----:B--2---:R-:W-:-:S02]  /*5f040*/  IADD3 R8, P3, PT, R8, UR15, RZ ;  /* 0x0000000f08087c10 */ /* 0x004fc4000ff7e0ff */
[----:B----4-:R-:W-:-:S03]  /*5f050*/  IADD3.X R23, PT, PT, R23, UR9, RZ, P2, !PT ;  /* 0x0000000917177c10 */ /* 0x010fc600097fe4ff */
[----:B------:R-:W-:Y:S01]  /*5f060*/  STL [R1+0x16b4], R8 ;  /* 0x0016b40801007387 */ /* 0x000fe20000100800 */
[----:B------:R-:W-:-:S03]  /*5f070*/  MOV R5, R23 ;  /* 0x0000001700057202 */ /* 0x000fc60000000f00 */
[----:B------:R-:W-:Y:S04]  /*5f080*/  STL [R1+0x16a8], R23 ;  /* 0x0016a81701007387 */ /* 0x000fe80000100800 */
[----:B------:R-:W2:Y:S04]  /*5f090*/  LDL.LU R7, [R1+0x1834] ;  /* 0x0018340001077983 */ /* 0x000ea80000300800 */
[----:B------:R-:W4:Y:S01]  /*5f0a0*/  LDL.LU R10, [R1+0x18ac] ;  /* 0x0018ac00010a7983 */ /* 0x000f220000300800 */
[----:B------:R-:W-:-:S03]  /*5f0b0*/  IADD3 R9, P2, PT, R9, UR15, RZ ;  /* 0x0000000f09097c10 */ /* 0x000fc6000ff5e0ff */
[----:B------:R-:W4:Y:S01]  /*5f0c0*/  LDL.LU R16, [R1+0x1830] ;  /* 0x0018300001107983 */ /* 0x000f220000300800 */
[----:B------:R-:W-:-:S03]  /*5f0d0*/  IADD3.X R12, PT, PT, R12, UR9, RZ, P3, !PT ;  /* 0x000000090c0c7c10 */ /* 0x000fc60009ffe4ff */
[----:B------:R1:W-:Y:S04]  /*5f0e0*/  LDGSTS.E [R2+0x6a00], desc[UR28][R4.64], P0 ;  /* 0x06a0000004027fae */ /* 0x0003e800081a101c */
[----:B------:R-:W-:Y:S04]  /*5f0f0*/  STL [R1+0x172c], R9 ;  /* 0x00172c0901007387 */ /* 0x000fe80000100800 */
[----:B------:R1:W-:Y:S02]  /*5f100*/  STL [R1+0x16b0], R12 ;  /* 0x0016b00c01007387 */ /* 0x0003e40000100800 */
[----:B-1----:R-:W-:Y:S01]  /*5f110*/  IMAD.MOV.U32 R4, RZ, RZ, R8 ;  /* 0x000000ffff047224 */ /* 0x002fe200078e0008 */
[----:B------:R-:W-:-:S02]  /*5f120*/  MOV R5, R12 ;  /* 0x0000000c00057202 */ /* 0x000fc40000000f00 */
[----:B------:R-:W4:Y:S01]  /*5f130*/  LDL.LU R12, [R1+0x18a8] ;  /* 0x0018a800010c7983 */ /* 0x000f220000300800 */
[----:B------:R-:W-:-:S03]  /*5f140*/  IADD3 R13, P3, PT, R13, UR15, RZ ;  /* 0x0000000f0d0d7c10 */ /* 0x000fc6000ff7e0ff */
[----:B------:R1:W-:Y:S01]  /*5f150*/  LDGSTS.E [R2+0x6a80], desc[UR28][R4.64], P1 ;  /* 0x06a8000004027fae */ /* 0x0003e200089a101c */
[----:B------:R-:W-:-:S03]  /*5f160*/  IADD3.X R22, PT, PT, R22, UR9, RZ, P2, !PT ;  /* 0x0000000916167c10 */ /* 0x000fc600097fe4ff */
[----:B------:R1:W-:Y:S04]  /*5f170*/  STL [R1+0x1734], R13 ;  /* 0x0017340d01007387 */ /* 0x0003e80000100800 */
[----:B------:R-:W-:Y:S04]  /*5f180*/  STL [R1+0x1728], R22 ;  /* 0x0017281601007387 */ /* 0x000fe80000100800 */
[----:B------:R-:W4:Y:S01]  /*5f190*/  LDL.LU R8, [R1+0x18b4] ;  /* 0x0018b40001087983 */ /* 0x000f220000300800 */
[----:B-1----:R-:W-:Y:S01]  /*5f1a0*/  IMAD.MOV.U32 R4, RZ, RZ, R9 ;  /* 0x000000ffff047224 */ /* 0x002fe200078e0009 */
[----:B------:R-:W-:-:S02]  /*5f1b0*/  MOV R5, R22 ;  /* 0x0000001600057202 */ /* 0x000fc40000000f00 */
[----:B------:R-:W4:Y:S04]  /*5f1c0*/  LDL.LU R9, [R1+0x192c] ;  /* 0x00192c0001097983 */ /* 0x000f280000300800 */
[----:B------:R1:W-:Y:S01]  /*5f1d0*/  LDGSTS.E [R2+0x7200], desc[UR28][R4.64], P0 ;  /* 0x0720000004027fae */ /* 0x0003e200081a101c */
[----:B------:R-:W-:Y:S02]  /*5f1e0*/  IADD3 R11, P2, PT, R11, UR15, RZ ;  /* 0x0000000f0b0b7c10 */ /* 0x000fe4000ff5e0ff */
[----:B------:R-:W-:-:S03]  /*5f1f0*/  IADD3.X R21, PT, PT, R21, UR9, RZ, P3, !PT ;  /* 0x0000000915157c10 */ /* 0x000fc60009ffe4ff */
[----:B------:R3:W-:Y:S01]  /*5f200*/  STL [R1+0x17ac], R11 ;  /* 0x0017ac0b01007387 */ /* 0x0007e20000100800 */
[----:B-1----:R-:W-:-:S03]  /*5f210*/  IMAD.MOV.U32 R4, RZ, RZ, R13 ;  /* 0x000000ffff047224 */ /* 0x002fc600078e000d */
[----:B------:R-:W-:Y:S04]  /*5f220*/  STL [R1+0x1730], R21 ;  /* 0x0017301501007387 */ /* 0x000fe80000100800 */
[----:B------:R-:W4:Y:S01]  /*5f230*/  LDL.LU R13, [R1+0x18b0] ;  /* 0x0018b000010d7983 */ /* 0x000f220000300800 */
[----:B------:R-:W-:-:S05]  /*5f240*/  MOV R5, R21 ;  /* 0x0000001500057202 */ /* 0x000fca0000000f00 */
[----:B------:R1:W-:Y:S01]  /*5f250*/  LDGSTS.E [R2+0x7280], desc[UR28][R4.64], P1 ;  /* 0x0728000004027fae */ /* 0x0003e200089a101c */
[----:B---3--:R-:W-:Y:S01]  /*5f260*/  IADD3.X R20, PT, PT, R20, UR9, RZ, P2, !PT ;  /* 0x0000000914147c10 */ /* 0x008fe200097fe4ff */
        /* <DEDUP_REMOVED lines=12> */
[----:B------:R-:W-:-:S05]  /*5f330*/  IADD3 R6, P2, PT, R6, UR15, RZ ;  /* 0x0000000f06067c10 */ /* 0x000fca000ff5e0ff */
[----:B------:R1:W-:Y:S01]  /*5f340*/  STL [R1+0x182c], R6 ;  /* 0x00182c0601007387 */ /* 0x0003e20000100800 */
[----:B------:R-:W-:-:S03]  /*5f350*/  IADD3.X R17, PT, PT, R17, UR9, RZ, P2, !PT ;  /* 0x0000000911117c10 */ /* 0x000fc600097fe4ff */
[----:B------:R2:W-:Y:S04]  /*5f360*/  STL [R1+0x17b0], R19 ;  /* 0x0017b01301007387 */ /* 0x0005e80000100800 */
[----:B------:R-:W3:Y:S04]  /*5f370*/  LDL.LU R22, [R1+0x19ac] ;  /* 0x0019ac0001167983 */ /* 0x000ee80000300800 */
[----:B------:R-:W3:Y:S01]  /*5f380*/  LDL.LU R25, [R1+0x1930] ;  /* 0x0019300001197983 */ /* 0x000ee20000300800 */
[----:B-1----:R-:W-:Y:S01]  /*5f390*/  IMAD.MOV.U32 R4, RZ, RZ, R6 ;  /* 0x000000ffff047224 */ /* 0x002fe200078e0006 */
[----:B------:R-:W-:-:S05]  /*5f3a0*/  MOV R5, R17 ;  /* 0x0000001100057202 */ /* 0x000fca0000000f00 */
[----:B------:R1:W-:Y:S01]  /*5f3b0*/  LDGSTS.E [R2+0x8200], desc[UR28][R4.64], P0 ;  /* 0x0820000004027fae */ /* 0x0003e200081a101c */
[----:B--2---:R-:W-:Y:S02]  /*5f3c0*/  IADD3 R7, P3, PT, R7, UR15, RZ ;  /* 0x0000000f07077c10 */ /* 0x004fe4000ff7e0ff */
[----:B----4-:R-:W-:-:S03]  /*5f3d0*/  IADD3 R10, P2, PT, R10, UR15, RZ ;  /* 0x0000000f0a0a7c10 */ /* 0x010fc6000ff5e0ff */
[----:B------:R2:W-:Y:S01]  /*5f3e0*/  STL [R1+0x1834], R7 ;  /* 0x0018340701007387 */ /* 0x0005e20000100800 */
[----:B------:R-:W-:-:S03]  /*5f3f0*/  IADD3.X R16, PT, PT, R16, UR9, RZ, P3, !PT ;  /* 0x0000000910107c10 */ /* 0x000fc60009ffe4ff */
[----:B------:R-:W-:Y:S04]  /*5f400*/  STL [R1+0x1828], R17 ;  /* 0x0018281101007387 */ /* 0x000fe80000100800 */
[----:B------:R-:W4:Y:S04]  /*5f410*/  LDL.LU R23, [R1+0x19a8] ;  /* 0x0019a80001177983 */ /* 0x000f280000300800 */
[----:B------:R-:W-:Y:S04]  /*5f420*/  STL [R1+0x18ac], R10 ;  /* 0x0018ac0a01007387 */ /* 0x000fe80000100800 */
[----:B------:R1:W-:Y:S04]  /*5f430*/  STL [R1+0x1830], R16 ;  /* 0x0018301001007387 */ /* 0x0003e80000100800 */
[----:B------:R-:W4:Y:S04]  /*5f440*/  LDL.LU R20, [R1+0x19b4] ;  /* 0x0019b40001147983 */ /* 0x000f280000300800 */
[----:B------:R-:W4:Y:S01]  /*5f450*/  LDL.LU R6, [R1+0x1a2c] ;  /* 0x001a2c0001067983 */ /* 0x000f220000300800 */
[----:B------:R-:W-:-:S03]  /*5f460*/  IADD3.X R12, PT, PT, R12, UR9, RZ, P2, !PT ;  /* 0x000000090c0c7c10 */ /* 0x000fc600097fe4ff */
[----:B------:R-:W4:Y:S01]  /*5f470*/  LDL.LU R21, [R1+0x19b0] ;  /* 0x0019b00001157983 */ /* 0x000f220000300800 */
[----:B-1----:R-:W-:Y:S01]  /*5f480*/  IMAD.MOV.U32 R4, RZ, RZ, R7 ;  /* 0x000000ffff047224 */ /* 0x002fe200078e0007 */
[----:B------:R-:W-:-:S05]  /*5f490*/  MOV R5, R16 ;  /* 0x0000001000057202 */ /* 0x000fca0000000f00 */
[----:B------:R1:W-:Y:S01]  /*5f4a0*/  LDGSTS.E [R2+0x8280], desc[UR28][R4.64], P1 ;  /* 0x0828000004027fae */ /* 0x0003e200089a101c */
[----:B------:R-:W-:Y:S02]  /*5f4b0*/  IADD3 R8, P3, PT, R8, UR15, RZ ;  /* 0x0000000f08087c10 */ /* 0x000fe4000ff7e0ff */
[----:B------:R-:W-:-:S03]  /*5f4c0*/  IADD3 R9, P2, PT, R9, UR15, RZ ;  /* 0x0000000f09097c10 */ /* 0x000fc6000ff5e0ff */
[----:B------:R-:W-:Y:S04]  /*5f4d0*/  STL [R1+0x18b4], R8 ;  /* 0x0018b40801007387 */ /* 0x000fe80000100800 */
[----:B------:R1:W-:Y:S04]  /*5f4e0*/  STL [R1+0x18a8], R12 ;  /* 0x0018a80c01007387 */ /* 0x0003e80000100800 */
[----:B------:R-:W4:Y:S04]  /*5f4f0*/  LDL.LU R19, [R1+0x1a28] ;  /* 0x001a280001137983 */ /* 0x000f280000300800 */
[----:B--2---:R-:W2:Y:S01]  /*5f500*/  LDL.LU R7, [R1+0x1a34] ;  /* 0x001a340001077983 */ /* 0x004ea20000300800 */
[----:B-1----:R-:W-:-:S03]  /*5f510*/  MOV R5, R12 ;  /* 0x0000000c00057202 */ /* 0x002fc60000000f00 */
[----:B------:R-:W2:Y:S01]  /*5f520*/  LDL.LU R16, [R1+0x1aac] ;  /* 0x001aac0001107983 */ /* 0x000ea20000300800 */
[----:B------:R-:W-:-:S03]  /*5f530*/  IMAD.MOV.U32 R4, RZ, RZ, R10 ;  /* 0x000000ffff047224 */ /* 0x000fc600078e000a */
[----:B------:R-:W2:Y:S01]  /*5f540*/  LDL.LU R18, [R1+0x1a30] ;  /* 0x001a300001127983 */ /* 0x000ea20000300800 */
[----:B------:R-:W-:-:S03]  /*5f550*/  IADD3.X R13, PT, PT, R13, UR9, RZ, P3, !PT ;  /* 0x000000090d0d7c10 */ /* 0x000fc60009ffe4ff */
[----:B------:R-:W-:Y:S04]  /*5f560*/  STL [R1+0x192c], R9 ;  /* 0x00192c0901007387 */ /* 0x000fe80000100800 */
[----:B------:R1:W-:Y:S04]  /*5f570*/  STL [R1+0x18b0], R13 ;  /* 0x0018b00d01007387 */ /* 0x0003e80000100800 */
[----:B------:R-:W2:Y:S04]  /*5f580*/  LDL.LU R12, [R1+0x1ab4] ;  /* 0x001ab400010c7983 */ /* 0x000ea80000300800 */
[----:B------:R-:W2:Y:S04]  /*5f590*/  LDL.LU R10, [R1+0x1b2c] ;  /* 0x001b2c00010a7983 */ /* 0x000ea80000300800 */
[----:B------:R-:W2:Y:S04]  /*5f5a0*/  LDL.LU R17, [R1+0x1aa8] ;  /* 0x001aa80001117983 */ /* 0x000ea80000300800 */
[----:B------:R1:W-:Y:S02]  /*5f5b0*/  LDGSTS.E [R2+0x8a00], desc[UR28][R4.64], P0 ;  /* 0x08a0000004027fae */ /* 0x0003e400081a101c */
[----:B-1----:R-:W-:Y:S01]  /*5f5c0*/  IMAD.MOV.U32 R4, RZ, RZ, R8 ;  /* 0x000000ffff047224 */ /* 0x002fe200078e0008 */
[----:B------:R-:W-:-:S05]  /*5f5d0*/  MOV R5, R13 ;  /* 0x0000000d00057202 */ /* 0x000fca0000000f00 */
[----:B------:R1:W-:Y:S01]  /*5f5e0*/  LDGSTS.E [R2+0x8a80], desc[UR28][R4.64], P1 ;  /* 0x08a8000004027fae */ /* 0x0003e200089a101c */
[----:B---3--:R-:W-:Y:S02]  /*5f5f0*/  IADD3 R24, P3, PT, R24, UR15, RZ ;  /* 0x0000000f18187c10 */ /* 0x008fe4000ff7e0ff */
[----:B------:R-:W-:Y:S01]  /*5f600*/  IADD3.X R11, PT, PT, R11, UR9, RZ, P2, !PT ;  /* 0x000000090b0b7c10 */ /* 0x000fe200097fe4ff */
[----:B-1----:R-:W-:-:S03]  /*5f610*/  IMAD.MOV.U32 R4, RZ, RZ, R9 ;  /* 0x000000ffff047224 */ /* 0x002fc600078e0009 */
[----:B------:R-:W-:-:S05]  /*5f620*/  MOV R5, R11 ;  /* 0x0000000b00057202 */ /* 0x000fca0000000f00 */
[----:B------:R1:W-:Y:S04]  /*5f630*/  LDGSTS.E [R2+0x9200], desc[UR28][R4.64], P0 ;  /* 0x0920000004027fae */ /* 0x0003e800081a101c */
[----:B------:R-:W-:Y:S01]  /*5f640*/  STL [R1+0x1934], R24 ;  /* 0x0019341801007387 */ /* 0x000fe20000100800 */
[----:B-1----:R-:W-:-:S03]  /*5f650*/  IMAD.MOV.U32 R4, RZ, RZ, R24 ;  /* 0x000000ffff047224 */ /* 0x002fc600078e0018 */
[----:B------:R1:W-:Y:S04]  /*5f660*/  STL [R1+0x1928], R11 ;  /* 0x0019280b01007387 */ /* 0x0003e80000100800 */
[----:B------:R-:W3:Y:S04]  /*5f670*/  LDL.LU R8, [R1+0x1b34] ;  /* 0x001b340001087983 */ /* 0x000ee80000300800 */
[----:B------:R-:W3:Y:S01]  /*5f680*/  LDL.LU R13, [R1+0x1ab0] ;  /* 0x001ab000010d7983 */ /* 0x000ee20000300800 */
[----:B------:R-:W-:Y:S02]  /*5f690*/  IADD3 R22, P2, PT, R22, UR15, RZ ;  /* 0x0000000f16167c10 */ /* 0x000fe4000ff5e0ff */
[----:B------:R-:W-:-:S04]  /*5f6a0*/  IADD3.X R25, PT, PT, R25, UR9, RZ, P3, !PT ;  /* 0x0000000919197c10 */ /* 0x000fc80009ffe4ff */
[----:B------:R-:W-:-:S05]  /*5f6b0*/  MOV R5, R25 ;  /* 0x0000001900057202 */ /* 0x000fca0000000f00 */
[----:B------:R1:W-:Y:S04]  /*5f6c0*/  LDGSTS.E [R2+0x9280], desc[UR28][R4.64], P1 ;  /* 0x0928000004027fae */ /* 0x0003e800089a101c */
[----:B------:R-:W-:Y:S01]  /*5f6d0*/  STL [R1+0x19ac], R22 ;  /* 0x0019ac1601007387 */ /* 0x000fe20000100800 */
[----:B-1----:R-:W-:-:S03]  /*5f6e0*/  IMAD.MOV.U32 R4, RZ, RZ, R22 ;  /* 0x000000ffff047224 */ /* 0x002fc600078e0016 */
[----:B------:R-:W-:Y:S04]  /*5f6f0*/  STL [R1+0x1930], R25 ;  /* 0x0019301901007387 */ /* 0x000fe80000100800 */
[----:B------:R-:W3:Y:S04]  /*5f700*/  LDL.LU R11, [R1+0x1b28] ;  /* 0x001b2800010b7983 */ /* 0x000ee80000300800 */
[----:B------:R-:W3:Y:S01]  /*5f710*/  LDL.LU R9, [R1+0x1b30] ;  /* 0x001b300001097983 */ /* 0x000ee20000300800 */
[----:B----4-:R-:W-:-:S04]  /*5f720*/  IADD3.X R23, PT, PT, R23, UR9, RZ, P2, !PT ;  /* 0x0000000917177c10 */ /* 0x010fc800097fe4ff */
[----:B------:R-:W-:-:S05]  /*5f730*/  MOV R5, R23 ;  /* 0x0000001700057202 */ /* 0x000fca0000000f00 */
[----:B------:R1:W-:Y:S01]  /*5f740*/  LDGSTS.E [R2+0x9a00], desc[UR28][R4.64], P0 ;  /* 0x09a0000004027fae */ /* 0x0003e200081a101c */
[----:B------:R-:W-:Y:S02]  /*5f750*/  IADD3 R20, P3, PT, R20, UR15, RZ ;  /* 0x0000000f14147c10 */ /* 0x000fe4000ff7e0ff */
[----:B------:R-:W-:Y:S02]  /*5f760*/  IADD3 R6, P2, PT, R6, UR15, RZ ;  /* 0x0000000f06067c10 */ /* 0x000fe4000ff5e0ff */
[----:B------:R-:W-:Y:S01]  /*5f770*/  IADD3.X R21, PT, PT, R21, UR9, RZ, P3, !PT ;  /* 0x0000000915157c10 */ /* 0x000fe20009ffe4ff */
[----:B-1----:R-:W-:-:S03]  /*5f780*/  IMAD.MOV.U32 R4, RZ, RZ, R20 ;  /* 0x000000ffff047224 */ /* 0x002fc600078e0014 */
[----:B------:R-:W-:Y:S01]  /*5f790*/  MOV R5, R21 ;  /* 0x0000001500057202 */ /* 0x000fe20000000f00 */
[----:B------:R-:W-:Y:S04]  /*5f7a0*/  STL [R1+0x19b4], R20 ;  /* 0x0019b41401007387 */ /* 0x000fe80000100800 */
[----:B------:R-:W-:Y:S04]  /*5f7b0*/  STL [R1+0x19a8], R23 ;  /* 0x0019a81701007387 */ /* 0x000fe80000100800 */
[----:B------:R1:W-:Y:S04]  /*5f7c0*/  STL [R1+0x1a2c], R6 ;  /* 0x001a2c0601007387 */ /* 0x0003e80000100800 */
[----:B------:R4:W-:Y:S04]  /*5f7d0*/  LDGSTS.E [R2+0x9a80], desc[UR28][R4.64], P1 ;  /* 0x09a8000004027fae */ /* 0x0009e800089a101c */
[----:B------:R-:W-:Y:S01]  /*5f7e0*/  STL [R1+0x19b0], R21 ;  /* 0x0019b01501007387 */ /* 0x000fe20000100800 */
[----:B------:R-:W-:-:S02]  /*5f7f0*/  IADD3.X R19, PT, PT, R19, UR9, RZ, P2, !PT ;  /* 0x0000000913137c10 */ /* 0x000fc400097fe4ff */
[----:B--2---:R-:W-:Y:S01]  /*5f800*/  IADD3 R7, P3, PT, R7, UR15, RZ ;  /* 0x0000000f07077c10 */ /* 0x004fe2000ff7e0ff */
[----:B----4-:R-:W-:Y:S01]  /*5f810*/  IMAD.MOV.U32 R4, RZ, RZ, R6 ;  /* 0x000000ffff047224 */ /* 0x010fe200078e0006 */
[----:B------:R-:W-:Y:S02]  /*5f820*/  MOV R5, R19 ;  /* 0x0000001300057202 */ /* 0x000fe40000000f00 */
[----:B------:R-:W-:Y:S01]  /*5f830*/  IADD3 R16, P2, PT, R16, UR15, RZ ;  /* 0x0000000f10107c10 */ /* 0x000fe2000ff5e0ff */
[----:B------:R2:W-:Y:S01]  /*5f840*/  STL [R1+0x1a34], R7 ;  /* 0x001a340701007387 */ /* 0x0005e20000100800 */
[----:B------:R-:W-:-:S03]  /*5f850*/  IADD3.X R18, PT, PT, R18, UR9, RZ, P3, !PT ;  /* 0x0000000912127c10 */ /* 0x000fc60009ffe4ff */
[----:B------:R4:W-:Y:S04]  /*5f860*/  STL [R1+0x1a28], R19 ;  /* 0x001a281301007387 */ /* 0x0009e80000100800 */
[----:B-1----:R-:W3:Y:S04]  /*5f870*/  LDL.LU R6, [R1+0x103c] ;  /* 0x00103c0001067983 */ /* 0x002ee80000300800 */
[----:B------:R-:W-:Y:S01]  /*5f880*/  STL [R1+0x1aac], R16 ;  /* 0x001aac1001007387 */ /* 0x000fe20000100800 */
[----:B------:R-:W-:-:S03]  /*5f890*/  IADD3 R12, P3, PT, R12, UR15, RZ ;  /* 0x0000000f0c0c7c10 */ /* 0x000fc6000ff7e0ff */
[----:B------:R-:W-:Y:S01]  /*5f8a0*/  STL [R1+0x1a30], R18 ;  /* 0x001a301201007387 */ /* 0x000fe20000100800 */
[----:B------:R-:W-:-:S03]  /*5f8b0*/  IADD3 R10, P4, PT, R10, UR15, RZ ;  /* 0x0000000f0a0a7c10 */ /* 0x000fc6000ff9e0ff */
[----:B------:R1:W-:Y:S01]  /*5f8c0*/  LDGSTS.E [R2+0xa200], desc[UR28][R4.64], P0 ;  /* 0x0a20000004027fae */ /* 0x0003e200081a101c */
[----:B------:R-:W-:-:S03]  /*5f8d0*/  IADD3.X R17, PT, PT, R17, UR9, RZ, P2, !PT ;  /* 0x0000000911117c10 */ /* 0x000fc600097fe4ff */
[----:B------:R-:W-:Y:S01]  /*5f8e0*/  STL [R1+0x1ab4], R12 ;  /* 0x001ab40c01007387 */ /* 0x000fe20000100800 */
[----:B-1----:R-:W-:-:S03]  /*5f8f0*/  IMAD.MOV.U32 R4, RZ, RZ, R7 ;  /* 0x000000ffff047224 */ /* 0x002fc600078e0007 */
[----:B--2---:R-:W2:Y:S04]  /*5f900*/  LDL.LU R7, [R1+0x1038] ;  /* 0x0010380001077983 */ /* 0x004ea80000300800 */
[----:B------:R-:W-:Y:S04]  /*5f910*/  STL [R1+0x1aa8], R17 ;  /* 0x001aa81101007387 */ /* 0x000fe80000100800 */
[----:B------:R1:W-:Y:S04]  /*5f920*/  STL [R1+0x1b2c], R10 ;  /* 0x001b2c0a01007387 */ /* 0x0003e80000100800 */
[----:B----4-:R-:W4:Y:S01]  /*5f930*/  LDL.LU R19, [R1+0x1044] ;  /* 0x0010440001137983 */ /* 0x010f220000300800 */
[----:B------:R-:W-:-:S05]  /*5f940*/  MOV R5, R18 ;  /* 0x0000001200057202 */ /* 0x000fca0000000f00 */
[----:B------:R1:W-:Y:S02]  /*5f950*/  LDGSTS.E [R2+0xa280], desc[UR28][R4.64], P1 ;  /* 0x0a28000004027fae */ /* 0x0003e400089a101c */
[----:B-1----:R-:W-:Y:S01]  /*5f960*/  IMAD.MOV.U32 R4, RZ, RZ, R16 ;  /* 0x000000ffff047224 */ /* 0x002fe200078e0010 */
[----:B------:R-:W-:-:S05]  /*5f970*/  MOV R5, R17 ;  /* 0x0000001100057202 */ /* 0x000fca0000000f00 */
[----:B------:R1:W-:Y:S01]  /*5f980*/  LDGSTS.E [R2+0xaa00], desc[UR28][R4.64], P0 ;  /* 0x0aa0000004027fae */ /* 0x0003e200081a101c */
[----:B---3--:R-:W-:Y:S01]  /*5f990*/  IADD3.X R13, PT, PT, R13, UR9, RZ, P3, !PT ;  /* 0x000000090d0d7c10 */ /* 0x008fe20009ffe4ff */
[----:B-1----:R-:W-:Y:S01]  /*5f9a0*/  IMAD.MOV.U32 R4, RZ, RZ, R12 ;  /* 0x000000ffff047224 */ /* 0x002fe200078e000c */
[----:B------:R-:W-:Y:S02]  /*5f9b0*/  IADD3 R8, P2, PT, R8, UR15, RZ ;  /* 0x0000000f08087c10 */ /* 0x000fe4000ff5e0ff */
[----:B------:R-:W-:-:S05]  /*5f9c0*/  MOV R5, R13 ;  /* 0x0000000d00057202 */ /* 0x000fca0000000f00 */
[----:B------:R1:W-:Y:S04]  /*5f9d0*/  LDGSTS.E [R2+0xaa80], desc[UR28][R4.64], P1 ;  /* 0x0aa8000004027fae */ /* 0x0003e800089a101c */
[----:B------:R-:W-:Y:S01]  /*5f9e0*/  STL [R1+0x1b34], R8 ;  /* 0x001b340801007387 */ /* 0x000fe20000100800 */
[----:B------:R-:W-:-:S03]  /*5f9f0*/  IMAD.MOV.U32 R22, RZ, RZ, R93 ;  /* 0x000000ffff167224 */ /* 0x000fc600078e005d */
        /* <DEDUP_REMOVED lines=13> */
[----:B------:R-:W-:Y:S02]  /*5fad0*/  IADD3.X R11, PT, PT, R11, UR9, RZ, P4, !PT ;  /* 0x000000090b0b7c10 */ /* 0x000fe4000a7fe4ff */
[----:B------:R-:W-:Y:S02]  /*5fae0*/  IADD3.X R9, PT, PT, R9, UR9, RZ, P2, !PT ;  /* 0x0000000909097c10 */ /* 0x000fe400097fe4ff */
[----:B------:R-:W-:Y:S01]  /*5faf0*/  MOV R5, R11 ;  /* 0x0000000b00057202 */ /* 0x000fe20000000f00 */
[----:B------:R1:W-:Y:S04]  /*5fb00*/  STL [R1+0x1b28], R11 ;  /* 0x001b280b01007387 */ /* 0x0003e80000100800 */
[----:B------:R-:W-:Y:S04]  /*5fb10*/  STL [R1+0x1b30], R9 ;  /* 0x001b300901007387 */ /* 0x000fe80000100800 */
[----:B------:R3:W-:Y:S01]  /*5fb20*/  LDGSTS.E [R2+0xb200], desc[UR28][R4.64], P0 ;  /* 0x0b20000004027fae */ /* 0x0007e200081a101c */
[----:B-1----:R-:W-:-:S03]  /*5fb30*/  MOV R11, R94 ;  /* 0x0000005e000b7202 */ /* 0x002fc60000000f00 */
[----:B------:R-:W2:Y:S01]  /*5fb40*/  LDL.LU R20, [R1+0x1040] ;  /* 0x0010400001147983 */ /* 0x000ea20000300800 */
[----:B------:R-:W-:Y:S02]  /*5fb50*/  IMAD.MOV.U32 R46, RZ, RZ, R105 ;  /* 0x000000ffff2e7224 */ /* 0x000fe400078e0069 */
[----:B---3--:R-:W-:Y:S02]  /*5fb60*/  IMAD.MOV.U32 R4, RZ, RZ, R8 ;  /* 0x000000ffff047224 */ /* 0x008fe400078e0008 */
[----:B------:R-:W3:Y:S01]  /*5fb70*/  LDL.LU R8, [R1+0x10bc] ;  /* 0x0010bc0001087983 */ /* 0x000ee20000300800 */
        /* <DEDUP_REMOVED lines=20> */
[----:B------:R-:W-:Y:S01]  /*5fcc0*/  MOV R29, R152 ;  /* 0x00000098001d7202 */ /* 0x000fe20000000f00 */
[----:B------:R-:W-:Y:S01]  /*5fcd0*/  IMAD.MOV.U32 R24, RZ, RZ, R155 ;  /* 0x000000ffff187224 */ /* 0x000fe200078e009b */
[----:B------:R-:W-:Y:S01]  /*5fce0*/  MOV R25, R154 ;  /* 0x0000009a00197202 */ /* 0x000fe20000000f00 */
        /* <DEDUP_REMOVED lines=14> */
[----:B------:R-:W-:-:S03]  /*5fdd0*/  IADD3 R6, P2, PT, R6, UR15, RZ ;  /* 0x0000000f06067c10 */ /* 0x000fc6000ff5e0ff */
[----:B------:R-:W-:Y:S04]  /*5fde0*/  LDGSTS.E [R2+0xea80], desc[UR28][R32.64], P1 ;  /* 0x0ea8000020027fae */ /* 0x000fe800089a101c */
[----:B------:R-:W-:Y:S01]  /*5fdf0*/  STL [R1+0x103c], R6 ;  /* 0x00103c0601007387 */ /* 0x000fe20000100800 */
[----:B----4-:R-:W-:-:S03]  /*5fe00*/  IADD3 R19, P3, PT, R19, UR15, RZ ;  /* 0x0000000f13137c10 */ /* 0x010fc6000ff7e0ff */
[----:B------:R-:W-:Y:S01]  /*5fe10*/  LDGSTS.E [R2+0xf200], desc[UR28][R30.64], P0 ;  /* 0x0f2000001e027fae */ /* 0x000fe200081a101c */
[----:B--2---:R-:W-:-:S03]  /*5fe20*/  IADD3.X R7, PT, PT, R7, UR9, RZ, P2, !PT ;  /* 0x0000000907077c10 */ /* 0x004fc600097fe4ff */
[----:B------:R-:W-:Y:S04]  /*5fe30*/  STL [R1+0x1044], R19 ;  /* 0x0010441301007387 */ /* 0x000fe80000100800 */
[----:B------:R-:W-:Y:S04]  /*5fe40*/  STL [R1+0x1038], R7 ;  /* 0x0010380701007387 */ /* 0x000fe80000100800 */
[----:B------:R-:W-:Y:S04]  /*5fe50*/  STL.64 [R1+0xe08], R22 ;  /* 0x000e081601007387 */ /* 0x000fe80000100a00 */
        /* <DEDUP_REMOVED lines=16> */
[----:B--2---:R-:W2:Y:S04]  /*5ff60*/  LDL.LU R10, [R1+0x10c4] ;  /* 0x0010c400010a7983 */ /* 0x004ea80000300800 */
[----:B------:R-:W-:Y:S04]  /*5ff70*/  STL.64 [R1+0xe10], R24 ;  /* 0x000e101801007387 */ /* 0x000fe80000100a00 */
[----:B----4-:R-:W4:Y:S04]  /*5ff80*/  LDL.LU R17, [R1+0x10b8] ;  /* 0x0010b80001117983 */ /* 0x010f280000300800 */
[----:B------:R-:W4:Y:S04]  /*5ff90*/  LDL.LU R11, [R1+0x113c] ;  /* 0x00113c00010b7983 */ /* 0x000f280000300800 */
[----:B------:R-:W4:Y:S04]  /*5ffa0*/  LDL.LU R21, [R1+0x10c0] ;  /* 0x0010c00001157983 */ /* 0x000f280000300800 */
[----:B------:R-:W4:Y:S04]  /*5ffb0*/  LDL.LU R16, [R1+0x1144] ;  /* 0x0011440001107983 */ /* 0x000f280000300800 */
[----:B-1----:R-:W4:Y:S04]  /*5ffc0*/  LDL.LU R12, [R1+0x1138] ;  /* 0x00113800010c7983 */ /* 0x002f280000300800 */
[----:B------:R-:W4:Y:S04]  /*5ffd0*/  LDL.LU R5, [R1+0x11bc] ;  /* 0x0011bc0001057983 */ /* 0x000f280000300800 */
[----:B------:R-:W4:Y:S01]  /*5ffe0*/  LDL.LU R18, [R1+0x1140] ;  /* 0x0011400001127983 */ /* 0x000f220000300800 */
[----:B------:R-:W-:-:S02]  /*5fff0*/  LOP3.LUT R4, R15, 0x30, RZ, 0x3c, !PT ;  /* 0x000000300f047812 */ /* 0x000fc400078e3cff */
[----:B---3--:R-:W-:Y:S01]  /*60000*/  IADD3 R8, P2, PT, R8, UR15, RZ ;  /* 0x0000000f08087c10 */ /* 0x008fe2000ff5e0ff */
[----:B------:R-:W-:Y:S01]  /*60010*/  LDGSTS.E [R2+0xf280], desc[UR28][R28.64], P1 ;  /* 0x0f2800001c027fae */ /* 0x000fe200089a101c */
[----:B------:R-:W-:Y:S01]  /*60020*/  IADD3.X R20, PT, PT, R20, UR9, RZ, P3, !PT ;  /* 0x0000000914147c10 */ /* 0x000fe20009ffe4ff */
[----:B------:R-:W-:Y:S02]  /*60030*/  VIADD R4, R4, UR12 ;  /* 0x0000000c04047c36 */ /* 0x000fe40008000000 */
[----:B------:R-:W-:Y:S04]  /*60040*/  LDGSTS.E [R2+0xfa00], desc[UR28][R24.64], P0 ;  /* 0x0fa0000018027fae */ /* 0x000fe800081a101c */
[----:B------:R-:W-:Y:S04]  /*60050*/  LDGSTS.E [R2+0xfa80], desc[UR28][R22.64], P1 ;  /* 0x0fa8000016027fae */ /* 0x000fe800089a101c */
[----:B------:R-:W3:Y:S04]  /*60060*/  LDL.LU R9, [R1+0x11c4] ;  /* 0x0011c40001097983 */ /* 0x000ee80000300800 */
[----:B------:R1:W-:Y:S04]  /*60070*/  LDGSTS.E [R4+0x300], desc[UR28][R6.64], P0 ;  /* 0x0030000006047fae */ /* 0x0003e800081a101c */
[----:B------:R-:W3:Y:S04]  /*60080*/  LDL.LU R22, [R1+0x11b8] ;  /* 0x0011b80001167983 */ /* 0x000ee80000300800 */
[----:B------:R-:W-:Y:S04]  /*60090*/  STL [R1+0x10bc], R8 ;  /* 0x0010bc0801007387 */ /* 0x000fe80000100800 */
[----:B------:R1:W-:Y:S02]  /*600a0*/  STL [R1+0x1040], R20 ;  /* 0x0010401401007387 */ /* 0x0003e40000100800 */
[----:B-1----:R-:W-:Y:S01]  /*600b0*/  IMAD.MOV.U32 R7, RZ, RZ, R20 ;  /* 0x000000ffff077224 */ /* 0x002fe200078e0014 */
[----:B------:R-:W-:Y:S01]  /*600c0*/  MOV R6, R19 ;  /* 0x0000001300067202 */ /* 0x000fe20000000f00 */
[----:B------:R-:W3:Y:S04]  /*600d0*/  LDL.LU R13, [R1+0x123c] ;  /* 0x00123c00010d7983 */ /* 0x000ee80000300800 */
[----:B------:R1:W-:Y:S04]  /*600e0*/  LDGSTS.E [R4+0x380], desc[UR28][R6.64], P1 ;  /* 0x0038000006047fae */ /* 0x0003e800089a101c */
[----:B------:R-:W3:Y:S01]  /*600f0*/  LDL.LU R20, [R1+0x11c0] ;  /* 0x0011c00001147983 */ /* 0x000ee20000300800 */
[----:B-1----:R-:W-:-:S02]  /*60100*/  MOV R6, R8 ;  /* 0x0000000800067202 */ /* 0x002fc40000000f00 */
[----:B--2---:R-:W-:Y:S02]  /*60110*/  IADD3 R10, P3, PT, R10, UR15, RZ ;  /* 0x0000000f0a0a7c10 */ /* 0x004fe4000ff7e0ff */
[----:B----4-:R-:W-:-:S03]  /*60120*/  IADD3.X R17, PT, PT, R17, UR9, RZ, P2, !PT ;  /* 0x0000000911117c10 */ /* 0x010fc600097fe4ff */
[----:B------:R-:W-:Y:S01]  /*60130*/  STL [R1+0x10c4], R10 ;  /* 0x0010c40a01007387 */ /* 0x000fe20000100800 */
[----:B------:R-:W-:-:S03]  /*60140*/  IADD3 R11, P2, PT, R11, UR15, RZ ;  /* 0x0000000f0b0b7c10 */ /* 0x000fc6000ff5e0ff */
[----:B------:R1:W-:Y:S01]  /*60150*/  STL [R1+0x10b8], R17 ;  /* 0x0010b81101007387 */ /* 0x0003e20000100800 */
[----:B------:R-:W-:Y:S01]  /*60160*/  IMAD.MOV.U32 R7, RZ, RZ, R17 ;  /* 0x000000ffff077224 */ /* 0x000fe200078e0011 */
[----:B------:R-:W-:Y:S02]  /*60170*/  IADD3.X R21, PT, PT, R21, UR9, RZ, P3, !PT ;  /* 0x0000000915157c10 */ /* 0x000fe40009ffe4ff */
[----:B------:R-:W2:Y:S04]  /*60180*/  LDL.LU R19, [R1+0x1238] ;  /* 0x0012380001137983 */ /* 0x000ea80000300800 */
[----:B------:R-:W4:Y:S01]  /*60190*/  LDL.LU R2, [R1+0x1244] ;  /* 0x0012440001027983 */ /* 0x000f220000300800 */
[----:B------:R-:W-:-:S03]  /*601a0*/  IADD3 R16, P3, PT, R16, UR15, RZ ;  /* 0x0000000f10107c10 */ /* 0x000fc6000ff7e0ff */
[----:B-1----:R-:W4:Y:S01]  /*601b0*/  LDL.LU R17, [R1+0x1240] ;  /* 0x0012400001117983 */ /* 0x002f220000300800 */
[----:B------:R-:W-:-:S03]  /*601c0*/  IADD3.X R12, PT, PT, R12, UR9, RZ, P2, !PT ;  /* 0x000000090c0c7c10 */ /* 0x000fc600097fe4ff */
[----:B------:R-:W-:Y:S04]  /*601d0*/  STL [R1+0x113c], R11 ;  /* 0x00113c0b01007387 */ /* 0x000fe80000100800 */
[----:B------:R1:W-:Y:S04]  /*601e0*/  STL [R1+0x10c0], R21 ;  /* 0x0010c01501007387 */ /* 0x0003e80000100800 */
[----:B------:R-:W4:Y:S04]  /*601f0*/  LDL.LU R8, [R1+0x12bc] ;  /* 0x0012bc0001087983 */ /* 0x000f280000300800 */
[----:B------:R1:W-:Y:S01]  /*60200*/  LDGSTS.E [R4+0xb00], desc[UR28][R6.64], P0 ;  /* 0x00b0000006047fae */ /* 0x0003e200081a101c */
[----:B------:R-:W-:-:S02]  /*60210*/  IADD3 R5, P2, PT, R5, UR15, RZ ;  /* 0x0000000f05057c10 */ /* 0x000fc4000ff5e0ff */
[----:B------:R-:W-:Y:S02]  /*60220*/  IADD3.X R18, PT, PT, R18, UR9, RZ, P3, !PT ;  /* 0x0000000912127c10 */ /* 0x000fe40009ffe4ff */
[----:B-1----:R-:W-:Y:S01]  /*60230*/  MOV R6, R10 ;  /* 0x0000000a00067202 */ /* 0x002fe20000000f00 */
[----:B------:R-:W-:Y:S02]  /*60240*/  IMAD.MOV.U32 R7, RZ, RZ, R21 ;  /* 0x000000ffff077224 */ /* 0x000fe400078e0015 */
[----:B------:R-:W4:Y:S04]  /*60250*/  LDL.LU R21, [R1+0x12b8] ;  /* 0x0012b80001157983 */ /* 0x000f280000300800 */
[----:B------:R-:W-:Y:S04]  /*60260*/  STL [R1+0x1144], R16 ;  /* 0x0011441001007387 */ /* 0x000fe80000100800 */
[----:B------:R1:W-:Y:S04]  /*60270*/  STL [R1+0x1138], R12 ;  /* 0x0011380c01007387 */ /* 0x0003e80000100800 */
[----:B------:R-:W4:Y:S04]  /*60280*/  LDL.LU R10, [R1+0x12c4] ;  /* 0x0012c400010a7983 */ /* 0x000f280000300800 */
[----:B------:R1:W-:Y:S02]  /*60290*/  LDGSTS.E [R4+0xb80], desc[UR28][R6.64], P1 ;  /* 0x00b8000006047fae */ /* 0x0003e400089a101c */
[----:B-1----:R-:W-:-:S02]  /*602a0*/  IMAD.MOV.U32 R7, RZ, RZ, R12 ;  /* 0x000000ffff077224 */ /* 0x002fc400078e000c */
[----:B------:R-:W4:Y:S01]  /*602b0*/  LDL.LU R12, [R1+0x12c0] ;  /* 0x0012c000010c7983 */ /* 0x000f220000300800 */
[----:B------:R-:W-:-:S03]  /*602c0*/  MOV R6, R11 ;  /* 0x0000000b00067202 */ /* 0x000fc60000000f00 */
[----:B------:R-:W-:Y:S04]  /*602d0*/  STL [R1+0x11bc], R5 ;  /* 0x0011bc0501007387 */ /* 0x000fe80000100800 */
[----:B------:R1:W-:Y:S04]  /*602e0*/  STL [R1+0x1140], R18 ;  /* 0x0011401201007387 */ /* 0x0003e80000100800 */
[----:B------:R-:W4:Y:S01]  /*602f0*/  LDL.LU R11, [R1+0x133c] ;  /* 0x00133c00010b7983 */ /* 0x000f220000300800 */
[----:B---3--:R-:W-:-:S03]  /*60300*/  IADD3 R9, P3, PT, R9, UR15, RZ ;  /* 0x0000000f09097c10 */ /* 0x008fc6000ff7e0ff */
[----:B------:R3:W-:Y:S01]  /*60310*/  LDGSTS.E [R4+0x1300], desc[UR28][R6.64], P0 ;  /* 0x0130000006047fae */ /* 0x0007e200081a101c */
[----:B------:R-:W-:Y:S02]  /*60320*/  IADD3.X R22, PT, PT, R22, UR9, RZ, P2, !PT ;  /* 0x0000000916167c10 */ /* 0x000fe400097fe4ff */
[----:B------:R-:W-:Y:S02]  /*60330*/  IADD3 R13, P2, PT, R13, UR15, RZ ;  /* 0x0000000f0d0d7c10 */ /* 0x000fe4000ff5e0ff */
[----:B------:R-:W-:Y:S02]  /*60340*/  IADD3.X R20, PT, PT, R20, UR9, RZ, P3, !PT ;  /* 0x0000000914147c10 */ /* 0x000fe40009ffe4ff */
[----:B---3--:R-:W-:Y:S01]  /*60350*/  MOV R6, R16 ;  /* 0x0000001000067202 */ /* 0x008fe20000000f00 */
[----:B------:R-:W-:Y:S01]  /*60360*/  IMAD.MOV.U32 R7, RZ, RZ, R18 ;  /* 0x000000ffff077224 */ /* 0x000fe200078e0012 */
[----:B------:R-:W3:Y:S04]  /*60370*/  LDL.LU R16, [R1+0x1338] ;  /* 0x0013380001107983 */ /* 0x000ee80000300800 */
[----:B------:R-:W-:Y:S04]  /*60380*/  STL [R1+0x11c4], R9 ;  /* 0x0011c40901007387 */ /* 0x000fe80000100800 */
[----:B------:R1:W-:Y:S04]  /*60390*/  LDGSTS.E [R4+0x1380], desc[UR28][R6.64], P1 ;  /* 0x0138000006047fae */ /* 0x0003e800089a101c */
[----:B------:R-:W-:Y:S04]  /*603a0*/  STL [R1+0x11b8], R22 ;  /* 0x0011b81601007387 */ /* 0x000fe80000100800 */
[----:B-1----:R-:W3:Y:S01]  /*603b0*/  LDL.LU R18, [R1+0x1344] ;  /* 0x0013440001127983 */ /* 0x002ee20000300800 */
[----:B------:R-:W-:Y:S01]  /*603c0*/  MOV R6, R5 ;  /* 0x0000000500067202 */ /* 0x000fe20000000f00 */
[----:B------:R-:W-:-:S02]  /*603d0*/  IMAD.MOV.U32 R7, RZ, RZ, R22 ;  /* 0x000000ffff077224 */ /* 0x000fc400078e0016 */
[----:B------:R-:W3:Y:S04]  /*603e0*/  LDL.LU R5, [R1+0x13bc] ;  /* 0x0013bc0001057983 */ /* 0x000ee80000300800 */
[----:B------:R-:W-:Y:S04]  /*603f0*/  STL [R1+0x123c], R13 ;  /* 0x00123c0d01007387 */ /* 0x000fe80000100800 */
[----:B------:R1:W-:Y:S04]  /*60400*/  LDGSTS.E [R4+0x1b00], desc[UR28][R6.64], P0 ;  /* 0x01b0000006047fae */ /* 0x0003e800081a101c */
[----:B------:R1:W-:Y:S02]  /*60410*/  STL [R1+0x11c0], R20 ;  /* 0x0011c01401007387 */ /* 0x0003e40000100800 */
[----:B-1----:R-:W-:Y:S01]  /*60420*/  MOV R6, R9 ;  /* 0x0000000900067202 */ /* 0x002fe20000000f00 */
[----:B------:R-:W-:-:S02]  /*60430*/  IMAD.MOV.U32 R7, RZ, RZ, R20 ;  /* 0x000000ffff077224 */ /* 0x000fc400078e0014 */
[----:B------:R-:W3:Y:S04]  /*60440*/  LDL.LU R20, [R1+0x1340] ;  /* 0x0013400001147983 */ /* 0x000ee80000300800 */
[----:B------:R1:W-:Y:S02]  /*60450*/  LDGSTS.E [R4+0x1b80], desc[UR28][R6.64], P1 ;  /* 0x01b8000006047fae */ /* 0x0003e400089a101c */
[----:B-1----:R-:W-:Y:S02]  /*60460*/  MOV R6, R13 ;  /* 0x0000000d00067202 */ /* 0x002fe40000000f00 */
[----:B--2---:R-:W-:Y:S02]  /*60470*/  IADD3.X R19, PT, PT, R19, UR9, RZ, P2, !PT ;  /* 0x0000000913137c10 */ /* 0x004fe400097fe4ff */
[----:B----4-:R-:W-:-:S03]  /*60480*/  IADD3 R2, P3, PT, R2, UR15, RZ ;  /* 0x0000000f02027c10 */ /* 0x010fc6000ff7e0ff */
[----:B------:R-:W-:Y:S02]  /*60490*/  IMAD.MOV.U32 R7, RZ, RZ, R19 ;  /* 0x000000ffff077224 */ /* 0x000fe400078e0013 */
[----:B------:R-:W-:Y:S01]  /*604a0*/  STL [R1+0x1244], R2 ;  /* 0x0012440201007387 */ /* 0x000fe20000100800 */
[----:B------:R-:W-:-:S03]  /*604b0*/  IADD3.X R17, PT, PT, R17, UR9, RZ, P3, !PT ;  /* 0x0000000911117c10 */ /* 0x000fc60009ffe4ff */
[----:B------:R1:W-:Y:S04]  /*604c0*/  STL [R1+0x1238], R19 ;  /* 0x0012381301007387 */ /* 0x0003e80000100800 */
[----:B------:R-:W2:Y:S01]  /*604d0*/  LDL.LU R9, [R1+0x13c4] ;  /* 0x0013c40001097983 */ /* 0x000ea20000300800 */
[----:B------:R-:W-:-:S03]  /*604e0*/  IADD3 R8, P2, PT, R8, UR15, RZ ;  /* 0x0000000f08087c10 */ /* 0x000fc6000ff5e0ff */
[----:B------:R4:W-:Y:S04]  /*604f0*/  LDGSTS.E [R4+0x2300], desc[UR28][R6.64], P0 ;  /* 0x0230000006047fae */ /* 0x0009e800081a101c */
[----:B-1----:R-:W2:Y:S04]  /*60500*/  LDL.LU R19, [R1+0x13b8] ;  /* 0x0013b80001137983 */ /* 0x002ea80000300800 */
[----:B------:R-:W-:Y:S04]  /*60510*/  STL [R1+0x12bc], R8 ;  /* 0x0012bc0801007387 */ /* 0x000fe80000100800 */
[----:B------:R1:W-:Y:S01]  /*60520*/  STL [R1+0x1240], R17 ;  /* 0x0012401101007387 */ /* 0x0003e20000100800 */
[----:B----4-:R-:W-:Y:S01]  /*60530*/  MOV R6, R2 ;  /* 0x0000000200067202 */ /* 0x010fe20000000f00 */
[----:B------:R-:W-:-:S02]  /*60540*/  IMAD.MOV.U32 R7, RZ, RZ, R17 ;  /* 0x000000ffff077224 */ /* 0x000fc400078e0011 */
[----:B------:R-:W4:Y:S01]  /*60550*/  LDL.LU R13, [R1+0x143c] ;  /* 0x00143c00010d7983 */ /* 0x000f220000300800 */
[----:B------:R-:W-:-:S03]  /*60560*/  IADD3.X R21, PT, PT, R21, UR9, RZ, P2, !PT ;  /* 0x0000000915157c10 */ /* 0x000fc600097fe4ff */
[----:B------:R1:W-:Y:S04]  /*60570*/  LDGSTS.E [R4+0x2380], desc[UR28][R6.64], P1 ;  /* 0x0238000006047fae */ /* 0x0003e800089a101c */
[----:B-1----:R-:W4:Y:S01]  /*60580*/  LDL.LU R17, [R1+0x13c0] ;  /* 0x0013c00001117983 */ /* 0x002f220000300800 */
[----:B------:R-:W-:Y:S02]  /*60590*/  IADD3 R10, P3, PT, R10, UR15, RZ ;  /* 0x0000000f0a0a7c10 */ /* 0x000fe4000ff7e0ff */
[----:B------:R-:W-:Y:S01]  /*605a0*/  MOV R6, R8 ;  /* 0x0000000800067202 */ /* 0x000fe20000000f00 */
[----:B------:R-:W-:Y:S02]  /*605b0*/  IMAD.MOV.U32 R7, RZ, RZ, R21 ;  /* 0x000000ffff077224 */ /* 0x000fe400078e0015 */
[----:B------:R1:W-:Y:S04]  /*605c0*/  STL [R1+0x12c4], R10 ;  /* 0x0012c40a01007387 */ /* 0x0003e80000100800 */
[----:B------:R1:W-:Y:S04]  /*605d0*/  STL [R1+0x12b8], R21 ;  /* 0x0012b81501007387 */ /* 0x0003e80000100800 */
[----:B------:R-:W4:Y:S04]  /*605e0*/  LDL.LU R2, [R1+0x1444] ;  /* 0x0014440001027983 */ /* 0x000f280000300800 */
[----:B------:R-:W4:Y:S01]  /*605f0*/  LDL.LU R22, [R1+0x1438] ;  /* 0x0014380001167983 */ /* 0x000f220000300800 */
[----:B------:R-:W-:-:S03]  /*60600*/  IADD3.X R12, PT, PT, R12, UR9, RZ, P3, !PT ;  /* 0x000000090c0c7c10 */ /* 0x000fc60009ffe4ff */
[----:B------:R1:W-:Y:S01]  /*60610*/  LDGSTS.E [R4+0x2b00], desc[UR28][R6.64], P0 ;  /* 0x02b0000006047fae */ /* 0x0003e200081a101c */
[----:B------:R-:W-:Y:S02]  /*60620*/  IADD3 R11, P2, PT, R11, UR15, RZ ;  /* 0x0000000f0b0b7c10 */ /* 0x000fe4000ff5e0ff */
[----:B-1----:R-:W-:-:S03]  /*60630*/  MOV R6, R10 ;  /* 0x0000000a00067202 */ /* 0x002fc60000000f00 */
[----:B------:R-:W-:Y:S04]  /*60640*/  STL [R1+0x133c], R11 ;  /* 0x00133c0b01007387 */ /* 0x000fe80000100800 */
[----:B------:R1:W-:Y:S04]  /*60650*/  STL [R1+0x12c0], R12 ;  /* 0x0012c00c01007387 */ /* 0x0003e80000100800 */
[----:B------:R-:W4:Y:S04]  /*60660*/  LDL.LU R8, [R1+0x14bc] ;  /* 0x0014bc0001087983 */ /* 0x000f280000300800 */
[----:B------:R-:W4:Y:S01]  /*60670*/  LDL.LU R10, [R1+0x1440] ;  /* 0x00144000010a7983 */ /* 0x000f220000300800 */
[----:B------:R-:W-:Y:S01]  /*60680*/  IMAD.MOV.U32 R7, RZ, RZ, R12 ;  /* 0x000000ffff077224 */ /* 0x000fe200078e000c */
[----:B---3--:R-:W-:-:S04]  /*60690*/  IADD3.X R16, PT, PT, R16, UR9, RZ, P2, !PT ;  /* 0x0000000910107c10 */ /* 0x008fc800097fe4ff */
[----:B------:R3:W-:Y:S01]  /*606a0*/  LDGSTS.E [R4+0x2b80], desc[UR28][R6.64], P1 ;  /* 0x02b8000006047fae */ /* 0x0007e200089a101c */
[----:B------:R-:W-:Y:S01]  /*606b0*/  IADD3 R18, P3, PT, R18, UR15, RZ ;  /* 0x0000000f12127c10 */ /* 0x000fe2000ff7e0ff */
[----:B---3--:R-:W-:Y:S01]  /*606c0*/  IMAD.MOV.U32 R7, RZ, RZ, R16 ;  /* 0x000000ffff077224 */ /* 0x008fe200078e0010 */
[----:B------:R-:W-:-:S03]  /*606d0*/  MOV R6, R11 ;  /* 0x0000000b00067202 */ /* 0x000fc60000000f00 */
[----:B------:R-:W-:Y:S01]  /*606e0*/  STL [R1+0x1344], R18 ;  /* 0x0013441201007387 */ /* 0x000fe20000100800 */
[----:B------:R-:W-:-:S03]  /*606f0*/  IADD3 R5, P2, PT, R5, UR15, RZ ;  /* 0x0000000f05057c10 */ /* 0x000fc6000ff5e0ff */
[----:B------:R3:W-:Y:S04]  /*60700*/  STL [R1+0x1338], R16 ;  /* 0x0013381001007387 */ /* 0x0007e80000100800 */
[----:B------:R-:W4:Y:S04]  /*60710*/  LDL.LU R21, [R1+0x14b8] ;  /* 0x0014b80001157983 */ /* 0x000f280000300800 */
[----:B-1----:R-:W4:Y:S04]  /*60720*/  LDL.LU R12, [R1+0x14c4] ;  /* 0x0014c400010c7983 */ /* 0x002f280000300800 */
[----:B------:R1:W-:Y:S04]  /*60730*/  LDGSTS.E [R4+0x3300], desc[UR28][R6.64], P0 ;  /* 0x0330000006047fae */ /* 0x0003e800081a101c */
[----:B---3--:R-:W3:Y:S01]  /*60740*/  LDL.LU R16, [R1+0x14c0] ;  /* 0x0014c00001107983 */ /* 0x008ee20000300800 */
[----:B------:R-:W-:-:S03]  /*60750*/  IADD3.X R20, PT, PT, R20, UR9, RZ, P3, !PT ;  /* 0x0000000914147c10 */ /* 0x000fc60009ffe4ff */
[----:B------:R-:W-:Y:S01]  /*60760*/  STL [R1+0x13bc], R5 ;  /* 0x0013bc0501007387 */ /* 0x000fe20000100800 */
[----:B-1----:R-:W-:Y:S01]  /*60770*/  MOV R6, R18 ;  /* 0x0000001200067202 */ /* 0x002fe20000000f00 */
[----:B------:R-:W-:Y:S02]  /*60780*/  IMAD.MOV.U32 R7, RZ, RZ, R20 ;  /* 0x000000ffff077224 */ /* 0x000fe400078e0014 */
[----:B------:R1:W-:Y:S04]  /*60790*/  STL [R1+0x1340], R20 ;  /* 0x0013401401007387 */ /* 0x0003e80000100800 */
[----:B------:R-:W3:Y:S04]  /*607a0*/  LDL.LU R11, [R1+0x153c] ;  /* 0x00153c00010b7983 */ /* 0x000ee80000300800 */
[----:B------:R1:W-:Y:S04]  /*607b0*/  LDGSTS.E [R4+0x3380], desc[UR28][R6.64], P1 ;  /* 0x0338000006047fae */ /* 0x0003e800089a101c */
[----:B-1----:R-:W3:Y:S01]  /*607c0*/  LDL.LU R20, [R1+0x1538] ;  /* 0x0015380001147983 */ /* 0x002ee20000300800 */
[----:B------:R-:W-:-:S02]  /*607d0*/  MOV R6, R5 ;  /* 0x0000000500067202 */ /* 0x000fc40000000f00 */
[----:B--2---:R-:W-:Y:S02]  /*607e0*/  IADD3 R9, P3, PT, R9, UR15, RZ ;  /* 0x0000000f09097c10 */ /* 0x004fe4000ff7e0ff */
[----:B------:R-:W-:-:S03]  /*607f0*/  IADD3.X R19, PT, PT, R19, UR9, RZ, P2, !PT ;  /* 0x0000000913137c10 */ /* 0x000fc600097fe4ff */
[----:B------:R-:W-:Y:S02]  /*60800*/  STL [R1+0x13c4], R9 ;  /* 0x0013c40901007387 */ /* 0x000fe40000100800 */
[----:B------:R-:W-:Y:S02]  /*60810*/  IMAD.MOV.U32 R7, RZ, RZ, R19 ;  /* 0x000000ffff077224 */ /* 0x000fe400078e0013 */
[----:B------:R1:W-:Y:S04]  /*60820*/  STL [R1+0x13b8], R19 ;  /* 0x0013b81301007387 */ /* 0x0003e80000100800 */
[----:B------:R-:W2:Y:S01]  /*60830*/  LDL.LU R18, [R1+0x1544] ;  /* 0x0015440001127983 */ /* 0x000ea20000300800 */
[----:B----4-:R-:W-:-:S03]  /*60840*/  IADD3 R13, P2, PT, R13, UR15, RZ ;  /* 0x0000000f0d0d7c10 */ /* 0x010fc6000ff5e0ff */
[----:B------:R4:W-:Y:S04]  /*60850*/  LDGSTS.E [R4+0x3b00], desc[UR28][R6.64], P0 ;  /* 0x03b0000006047fae */ /* 0x0009e800081a101c */
[----:B-1----:R-:W2:Y:S01]  /*60860*/  LDL.LU R19, [R1+0x1540] ;  /* 0x0015400001137983 */ /* 0x002ea20000300800 */
[----:B------:R-:W-:-:S03]  /*60870*/  IADD3.X R17, PT, PT, R17, UR9, RZ, P3, !PT ;  /* 0x0000000911117c10 */ /* 0x000fc60009ffe4ff */
[----:B------:R-:W-:Y:S01]  /*60880*/  STL [R1+0x143c], R13 ;  /* 0x00143c0d01007387 */ /* 0x000fe20000100800 */
[----:B----4-:R-:W-:Y:S01]  /*60890*/  MOV R6, R9 ;  /* 0x0000000900067202 */ /* 0x010fe20000000f00 */
[----:B------:R-:W-:Y:S02]  /*608a0*/  IMAD.MOV.U32 R7, RZ, RZ, R17 ;  /* 0x000000ffff077224 */ /* 0x000fe400078e0011 */
[----:B------:R1:W-:Y:S04]  /*608b0*/  STL [R1+0x13c0], R17 ;  /* 0x0013c01101007387 */ /* 0x0003e80000100800 */
[----:B------:R-:W4:Y:S04]  /*608c0*/  LDL.LU R5, [R1+0x15bc] ;  /* 0x0015bc0001057983 */ /* 0x000f280000300800 */
[----:B------:R1:W-:Y:S01]  /*608d0*/  LDGSTS.E [R4+0x3b80], desc[UR28][R6.64], P1 ;  /* 0x03b8000006047fae */ /* 0x0003e200089a101c */
[----:B------:R-:W-:-:S03]  /*608e0*/  IADD3 R2, P3, PT, R2, UR15, RZ ;  /* 0x0000000f02027c10 */ /* 0x000fc6000ff7e0ff */
[----:B-1----:R-:W4:Y:S01]  /*608f0*/  LDL.LU R17, [R1+0x15b8] ;  /* 0x0015b80001117983 */ /* 0x002f220000300800 */
[----:B------:R-:W-:-:S03]  /*60900*/  IADD3.X R22, PT, PT, R22, UR9, RZ, P2, !PT ;  /* 0x0000000916167c10 */ /* 0x000fc600097fe4ff */
[----:B------:R-:W-:Y:S04]  /*60910*/  STL [R1+0x1444], R2 ;  /* 0x0014440201007387 */ /* 0x000fe80000100800 */
[----:B------:R-:W-:Y:S01]  /*60920*/  STL [R1+0x1438], R22 ;  /* 0x0014381601007387 */ /* 0x000fe20000100800 */
[----:B------:R-:W-:Y:S01]  /*60930*/  MOV R6, R13 ;  /* 0x0000000d00067202 */ /* 0x000fe20000000f00 */
[----:B------:R-:W-:Y:S02]  /*60940*/  IMAD.MOV.U32 R7, RZ, RZ, R22 ;  /* 0x000000ffff077224 */ /* 0x000fe400078e0016 */
[----:B------:R-:W4:Y:S04]  /*60950*/  LDL.LU R9, [R1+0x15c4] ;  /* 0x0015c40001097983 */ /* 0x000f280000300800 */
[----:B------:R-:W4:Y:S04]  /*60960*/  LDL.LU R13, [R1+0x163c] ;  /* 0x00163c00010d7983 */ /* 0x000f280000300800 */
[----:B------:R1:W-:Y:S01]  /*60970*/  LDGSTS.E [R4+0x4300], desc[UR28][R6.64], P0 ;  /* 0x0430000006047fae */ /* 0x0003e200081a101c */
[----:B------:R-:W-:-:S02]  /*60980*/  IADD3 R8, P2, PT, R8, UR15, RZ ;  /* 0x0000000f08087c10 */ /* 0x000fc4000ff5e0ff */
[----:B------:R-:W-:-:S03]  /*60990*/  IADD3.X R10, PT, PT, R10, UR9, RZ, P3, !PT ;  /* 0x000000090a0a7c10 */ /* 0x000fc60009ffe4ff */
[----:B------:R-:W-:Y:S04]  /*609a0*/  STL [R1+0x14bc], R8 ;  /* 0x0014bc0801007387 */ /* 0x000fe80000100800 */
[----:B------:R1:W-:Y:S02]  /*609b0*/  STL [R1+0x1440], R10 ;  /* 0x0014400a01007387 */ /* 0x0003e40000100800 */
[----:B-1----:R-:W-:Y:S02]  /*609c0*/  IMAD.MOV.U32 R7, RZ, RZ, R10 ;  /* 0x000000ffff077224 */ /* 0x002fe400078e000a */
[----:B------:R-:W4:Y:S01]  /*609d0*/  LDL.LU R10, [R1+0x15c0] ;  /* 0x0015c000010a7983 */ /* 0x000f220000300800 */
[----:B------:R-:W-:-:S05]  /*609e0*/  MOV R6, R2 ;  /* 0x0000000200067202 */ /* 0x000fca0000000f00 */
[----:B------:R1:W-:Y:S01]  /*609f0*/  LDGSTS.E [R4+0x4380], desc[UR28][R6.64], P1 ;  /* 0x0438000006047fae */ /* 0x0003e200089a101c */
[----:B------:R-:W-:Y:S02]  /*60a00*/  IADD3.X R21, PT, PT, R21, UR9, RZ, P2, !PT ;  /* 0x0000000915157c10 */ /* 0x000fe400097fe4ff */
[----:B------:R-:W-:-:S03]  /*60a10*/  IADD3 R12, P3, PT, R12, UR15, RZ ;  /* 0x0000000f0c0c7c10 */ /* 0x000fc6000ff7e0ff */
[----:B-1----:R-:W-:Y:S01]  /*60a20*/  IMAD.MOV.U32 R7, RZ, RZ, R21 ;  /* 0x000000ffff077224 */ /* 0x002fe200078e0015 */
[----:B------:R-:W-:Y:S01]  /*60a30*/  MOV R6, R8 ;  /* 0x0000000800067202 */ /* 0x000fe20000000f00 */
[----:B------:R1:W-:Y:S01]  /*60a40*/  STL [R1+0x14c4], R12 ;  /* 0x0014c40c01007387 */ /* 0x0003e20000100800 */
[----:B---3--:R-:W-:-:S03]  /*60a50*/  IADD3.X R16, PT, PT, R16, UR9, RZ, P3, !PT ;  /* 0x0000000910107c10 */ /* 0x008fc60009ffe4ff */
[----:B------:R-:W-:Y:S04]  /*60a60*/  STL [R1+0x14b8], R21 ;  /* 0x0014b81501007387 */ /* 0x000fe80000100800 */
[----:B------:R-:W3:Y:S04]  /*60a70*/  LDL.LU R2, [R1+0x1644] ;  /* 0x0016440001027983 */ /* 0x000ee80000300800 */
[----:B------:R-:W3:Y:S04]  /*60a80*/  LDL.LU R23, [R1+0x1638] ;  /* 0x0016380001177983 */ /* 0x000ee80000300800 */
[----:B------:R1:W-:Y:S01]  /*60a90*/  LDGSTS.E [R4+0x4b00], desc[UR28][R6.64], P0 ;  /* 0x04b0000006047fae */ /* 0x0003e200081a101c */
[----:B------:R-:W-:-:S05]  /*60aa0*/  IADD3 R11, P2, PT, R11, UR15, RZ ;  /* 0x0000000f0b0b7c10 */ /* 0x000fca000ff5e0ff */
[----:B------:R-:W-:Y:S01]  /*60ab0*/  STL [R1+0x153c], R11 ;  /* 0x00153c0b01007387 */ /* 0x000fe20000100800 */
[----:B------:R-:W-:-:S03]  /*60ac0*/  IADD3.X R20, PT, PT, R20, UR9, RZ, P2, !PT ;  /* 0x0000000914147c10 */ /* 0x000fc600097fe4ff */
[----:B------:R2:W-:Y:S01]  /*60ad0*/  STL [R1+0x14c0], R16 ;  /* 0x0014c01001007387 */ /* 0x0005e20000100800 */
[----:B-1----:R-:W-:-:S03]  /*60ae0*/  MOV R6, R12 ;  /* 0x0000000c00067202 */ /* 0x002fc60000000f00 */
[----:B------:R-:W3:Y:S01]  /*60af0*/  LDL.LU R8, [R1+0x16bc] ;  /* 0x0016bc0001087983 */ /* 0x000ee20000300800 */
[----:B------:R-:W-:-:S03]  /*60b00*/  IMAD.MOV.U32 R7, RZ, RZ, R16 ;  /* 0x000000ffff077224 */ /* 0x000fc600078e0010 */
[----:B------:R-:W3:Y:S04]  /*60b10*/  LDL.LU R12, [R1+0x1640] ;  /* 0x00164000010c7983 */ /* 0x000ee80000300800 */
[----:B------:R1:W-:Y:S02]  /*60b20*/  LDGSTS.E [R4+0x4b80], desc[UR28][R6.64], P1 ;  /* 0x04b8000006047fae */ /* 0x0003e400089a101c */
[----:B-1----:R-:W-:Y:S01]  /*60b30*/  MOV R6, R11 ;  /* 0x0000000b00067202 */ /* 0x002fe20000000f00 */
[----:B------:R-:W-:-:S05]  /*60b40*/  IMAD.MOV.U32 R7, RZ, RZ, R20 ;  /* 0x000000ffff077224 */ /* 0x000fca00078e0014 */
[----:B------:R1:W-:Y:S01]  /*60b50*/  LDGSTS.E [R4+0x5300], desc[UR28][R6.64], P0 ;  /* 0x0530000006047fae */ /* 0x0003e200081a101c */
[----:B--2---:R-:W-:-:S05]  /*60b60*/  IADD3 R18, P3, PT, R18, UR15, RZ ;  /* 0x0000000f12127c10 */ /* 0x004fca000ff7e0ff */
[----:B------:R-:W-:Y:S01]  /*60b70*/  STL [R1+0x1544], R18 ;  /* 0x0015441201007387 */ /* 0x000fe20000100800 */
[----:B------:R-:W-:-:S03]  /*60b80*/  IADD3.X R19, PT, PT, R19, UR9, RZ, P3, !PT ;  /* 0x0000000913137c10 */ /* 0x000fc60009ffe4ff */
[----:B------:R2:W-:Y:S04]  /*60b90*/  STL [R1+0x1538], R20 ;  /* 0x0015381401007387 */ /* 0x0005e80000100800 */
[----:B------:R-:W3:Y:S04]  /*60ba0*/  LDL.LU R16, [R1+0x16c4] ;  /* 0x0016c40001107983 */ /* 0x000ee80000300800 */
[----:B------:R-:W3:Y:S01]  /*60bb0*/  LDL.LU R22, [R1+0x16b8] ;  /* 0x0016b80001167983 */ /* 0x000ee20000300800 */
[----:B----4-:R-:W-:Y:S01]  /*60bc0*/  IADD3 R5, P2, PT, R5, UR15, RZ ;  /* 0x0000000f05057c10 */ /* 0x010fe2000ff5e0ff */
[----:B-1----:R-:W-:-:S04]  /*60bd0*/  IMAD.MOV.U32 R7, RZ, RZ, R19 ;  /* 0x000000ffff077224 */ /* 0x002fc800078e0013 */
[----:B------:R-:W-:Y:S01]  /*60be0*/  STL [R1+0x15bc], R5 ;  /* 0x0015bc0501007387 */ /* 0x000fe20000100800 */
[----:B------:R-:W-:-:S03]  /*60bf0*/  IADD3.X R17, PT, PT, R17, UR9, RZ, P2, !PT ;  /* 0x0000000911117c10 */ /* 0x000fc600097fe4ff */
[----:B------:R1:W-:Y:S01]  /*60c00*/  STL [R1+0x1540], R19 ;  /* 0x0015401301007387 */ /* 0x0003e20000100800 */
[----:B------:R-:W-:-:S03]  /*60c10*/  MOV R6, R18 ;  /* 0x0000001200067202 */ /* 0x000fc60000000f00 */
[----:B------:R-:W4:Y:S04]  /*60c20*/  LDL.LU R11, [R1+0x173c] ;  /* 0x00173c00010b7983 */ /* 0x000f280000300800 */
[----:B------:R-:W4:Y:S01]  /*60c30*/  LDL.LU R21, [R1+0x16c0] ;  /* 0x0016c00001157983 */ /* 0x000f220000300800 */
[----:B------:R-:W-:-:S03]  /*60c40*/  IADD3 R9, P3, PT, R9, UR15, RZ ;  /* 0x0000000f09097c10 */ /* 0x000fc6000ff7e0ff */
[----:B------:R1:W-:Y:S01]  /*60c50*/  LDGSTS.E [R4+0x5380], desc[UR28][R6.64], P1 ;  /* 0x0538000006047fae */ /* 0x0003e200089a101c */
[----:B------:R-:W-:-:S03]  /*60c60*/  IADD3 R13, P2, PT, R13, UR15, RZ ;  /* 0x0000000f0d0d7c10 */ /* 0x000fc6000ff5e0ff */
[----:B------:R-:W-:Y:S04]  /*60c70*/  STL [R1+0x15c4], R9 ;  /* 0x0015c40901007387 */ /* 0x000fe80000100800 */
[----:B------:R1:W-:Y:S04]  /*60c80*/  STL [R1+0x15b8], R17 ;  /* 0x0015b81101007387 */ /* 0x0003e80000100800 */
[----:B--2---:R-:W2:Y:S01]  /*60c90*/  LDL.LU R20, [R1+0x1738] ;  /* 0x0017380001147983 */ /* 0x004ea20000300800 */
[----:B-1----:R-:W-:-:S03]  /*60ca0*/  MOV R6, R5 ;  /* 0x0000000500067202 */ /* 0x002fc60000000f00 */
[----:B------:R-:W2:Y:S04]  /*60cb0*/  LDL.LU R18, [R1+0x1744] ;  /* 0x0017440001127983 */ /* 0x000ea80000300800 */
[----:B------:R-:W2:Y:S04]  /*60cc0*/  LDL.LU R19, [R1+0x1740] ;  /* 0x0017400001137983 */ /* 0x000ea80000300800 */
[----:B------:R-:W-:Y:S01]  /*60cd0*/  STL [R1+0x163c], R13 ;  /* 0x00163c0d01007387 */ /* 0x000fe20000100800 */
[----:B------:R-:W-:-:S05]  /*60ce0*/  IADD3.X R10, PT, PT, R10, UR9, RZ, P3, !PT ;  /* 0x000000090a0a7c10 */ /* 0x000fca0009ffe4ff */
[----:B------:R1:W-:Y:S04]  /*60cf0*/  STL [R1+0x15c0], R10 ;  /* 0x0015c00a01007387 */ /* 0x0003e80000100800 */
[----:B------:R-:W2:Y:S01]  /*60d00*/  LDL.LU R5, [R1+0x17bc] ;  /* 0x0017bc0001057983 */ /* 0x000ea20000300800 */
[----:B------:R-:W-:-:S03]  /*60d10*/  IMAD.MOV.U32 R7, RZ, RZ, R17 ;  /* 0x000000ffff077224 */ /* 0x000fc600078e0011 */
[----:B------:R-:W2:Y:S04]  /*60d20*/  LDL.LU R17, [R1+0x17b8] ;  /* 0x0017b80001117983 */ /* 0x000ea80000300800 */
[----:B------:R1:W-:Y:S02]  /*60d30*/  LDGSTS.E [R4+0x5b00], desc[UR28][R6.64], P0 ;  /* 0x05b0000006047fae */ /* 0x0003e400081a101c */
[----:B-1----:R-:W-:Y:S01]  /*60d40*/  MOV R6, R9 ;  /* 0x0000000900067202 */ /* 0x002fe20000000f00 */
[----:B------:R-:W-:Y:S01]  /*60d50*/  IMAD.MOV.U32 R7, RZ, RZ, R10 ;  /* 0x000000ffff077224 */ /* 0x000fe200078e000a */
[----:B---3--:R-:W-:-:S04]  /*60d60*/  IADD3 R2, P3, PT, R2, UR15, RZ ;  /* 0x0000000f02027c10 */ /* 0x008fc8000ff7e0ff */
[----:B------:R1:W-:Y:S01]  /*60d70*/  LDGSTS.E [R4+0x5b80], desc[UR28][R6.64], P1 ;  /* 0x05b8000006047fae */ /* 0x0003e200089a101c */
[----:B------:R-:W-:-:S03]  /*60d80*/  IADD3.X R23, PT, PT, R23, UR9, RZ, P2, !PT ;  /* 0x0000000917177c10 */ /* 0x000fc600097fe4ff */
[----:B------:R-:W-:Y:S04]  /*60d90*/  STL [R1+0x1644], R2 ;  /* 0x0016440201007387 */ /* 0x000fe80000100800 */
[----:B------:R-:W-:Y:S01]  /*60da0*/  STL [R1+0x1638], R23 ;  /* 0x0016381701007387 */ /* 0x000fe20000100800 */
[----:B-1----:R-:W-:Y:S01]  /*60db0*/  MOV R6, R13 ;  /* 0x0000000d00067202 */ /* 0x002fe20000000f00 */
[----:B------:R-:W-:Y:S02]  /*60dc0*/  IMAD.MOV.U32 R7, RZ, RZ, R23 ;  /* 0x000000ffff077224 */ /* 0x000fe400078e0017 */
[----:B------:R-:W3:Y:S04]  /*60dd0*/  LDL.LU R10, [R1+0x17c4] ;  /* 0x0017c400010a7983 */ /* 0x000ee80000300800 */
[----:B------:R1:W-:Y:S01]  /*60de0*/  LDGSTS.E [R4+0x6300], desc[UR28][R6.64], P0 ;  /* 0x0630000006047fae */ /* 0x0003e200081a101c */
[----:B------:R-:W-:-:S03]  /*60df0*/  IADD3 R8, P2, PT, R8, UR15, RZ ;  /* 0x0000000f08087c10 */ /* 0x000fc6000ff5e0ff */
[----:B------:R-:W3:Y:S01]  /*60e00*/  LDL.LU R9, [R1+0x183c] ;  /* 0x00183c0001097983 */ /* 0x000ee20000300800 */
[----:B------:R-:W-:-:S03]  /*60e10*/  IADD3.X R12, PT, PT, R12, UR9, RZ, P3, !PT ;  /* 0x000000090c0c7c10 */ /* 0x000fc60009ffe4ff */
[----:B------:R-:W3:Y:S01]  /*60e20*/  LDL.LU R13, [R1+0x17c0] ;  /* 0x0017c000010d7983 */ /* 0x000ee20000300800 */
[----:B-1----:R-:W-:Y:S01]  /*60e30*/  MOV R6, R2 ;  /* 0x0000000200067202 */ /* 0x002fe20000000f00 */
[----:B------:R-:W-:Y:S02]  /*60e40*/  IMAD.MOV.U32 R7, RZ, RZ, R12 ;  /* 0x000000ffff077224 */ /* 0x000fe400078e000c */
[----:B------:R-:W-:Y:S04]  /*60e50*/  STL [R1+0x16bc], R8 ;  /* 0x0016bc0801007387 */ /* 0x000fe80000100800 */
[----:B------:R1:W-:Y:S04]  /*60e60*/  STL [R1+0x1640], R12 ;  /* 0x0016400c01007387 */ /* 0x0003e80000100800 */
[----:B------:R1:W-:Y:S04]  /*60e70*/  LDGSTS.E [R4+0x6380], desc[UR28][R6.64], P1 ;  /* 0x0638000006047fae */ /* 0x0003e800089a101c */
[----:B-1----:R-:W3:Y:S01]  /*60e80*/  LDL.LU R12, [R1+0x1838] ;  /* 0x00183800010c7983 */ /* 0x002ee20000300800 */
[----:B------:R-:W-:-:S02]  /*60e90*/  MOV R6, R8 ;  /* 0x0000000800067202 */ /* 0x000fc40000000f00 */
[----:B------:R-:W-:Y:S02]  /*60ea0*/  IADD3 R16, P3, PT, R16, UR15, RZ ;  /* 0x0000000f10107c10 */ /* 0x000fe4000ff7e0ff */
[----:B------:R-:W-:-:S03]  /*60eb0*/  IADD3.X R22, PT, PT, R22, UR9, RZ, P2, !PT ;  /* 0x0000000916167c10 */ /* 0x000fc600097fe4ff */
[----:B------:R1:W-:Y:S04]  /*60ec0*/  STL [R1+0x16c4], R16 ;  /* 0x0016c41001007387 */ /* 0x0003e80000100800 */
[----:B------:R-:W-:Y:S01]  /*60ed0*/  STL [R1+0x16b8], R22 ;  /* 0x0016b81601007387 */ /* 0x000fe20000100800 */
[----:B------:R-:W-:-:S03]  /*60ee0*/  IMAD.MOV.U32 R7, RZ, RZ, R22 ;  /* 0x000000ffff077224 */ /* 0x000fc600078e0016 */
[----:B------:R-:W3:Y:S04]  /*60ef0*/  LDL.LU R2, [R1+0x1844] ;  /* 0x0018440001027983 */ /* 0x000ee80000300800 */
[----:B------:R-:W3:Y:S04]  /*60f00*/  LDL.LU R8, [R1+0x18bc] ;  /* 0x0018bc0001087983 */ /* 0x000ee80000300800 */
[----:B------:R1:W-:Y:S01]  /*60f10*/  LDGSTS.E [R4+0x6b00], desc[UR28][R6.64], P0 ;  /* 0x06b0000006047fae */ /* 0x0003e200081a101c */
[----:B----4-:R-:W-:Y:S02]  /*60f20*/  IADD3 R11, P2, PT, R11, UR15, RZ ;  /* 0x0000000f0b0b7c10 */ /* 0x010fe4000ff5e0ff */
[----:B------:R-:W-:-:S03]  /*60f30*/  IADD3.X R21, PT, PT, R21, UR9, RZ, P3, !PT ;  /* 0x0000000915157c10 */ /* 0x000fc60009ffe4ff */
[----:B------:R4:W-:Y:S04]  /*60f40*/  STL [R1+0x173c], R11 ;  /* 0x00173c0b01007387 */ /* 0x0009e80000100800 */
[----:B------:R-:W-:Y:S01]  /*60f50*/  STL [R1+0x16c0], R21 ;  /* 0x0016c01501007387 */ /* 0x000fe20000100800 */
[----:B-1----:R-:W-:Y:S01]  /*60f60*/  MOV R6, R16 ;  /* 0x0000001000067202 */ /* 0x002fe20000000f00 */
[----:B------:R-:W-:Y:S02]  /*60f70*/  IMAD.MOV.U32 R7, RZ, RZ, R21 ;  /* 0x000000ffff077224 */ /* 0x000fe400078e0015 */
[----:B------:R-:W3:Y:S04]  /*60f80*/  LDL.LU R16, [R1+0x1840] ;  /* 0x0018400001107983 */ /* 0x000ee80000300800 */
[----:B------:R1:W-:Y:S01]  /*60f90*/  LDGSTS.E [R4+0x6b80], desc[UR28][R6.64], P1 ;  /* 0x06b8000006047fae */ /* 0x0003e200089a101c */
[----:B--2---:R-:W-:-:S02]  /*60fa0*/  IADD3.X R20, PT, PT, R20, UR9, RZ, P2, !PT ;  /* 0x0000000914147c10 */ /* 0x004fc400097fe4ff */
[----:B------:R-:W-:-:S04]  /*60fb0*/  IADD3 R18, P3, PT, R18, UR15, RZ ;  /* 0x0000000f12127c10 */ /* 0x000fc8000ff7e0ff */
[----:B------:R-:W-:Y:S01]  /*60fc0*/  IADD3.X R19, PT, PT, R19, UR9, RZ, P3, !PT ;  /* 0x0000000913137c10 */ /* 0x000fe20009ffe4ff */
[----:B------:R-:W-:Y:S01]  /*60fd0*/  STL [R1+0x1744], R18 ;  /* 0x0017441201007387 */ /* 0x000fe20000100800 */
[----:B-1----:R-:W-:-:S03]  /*60fe0*/  MOV R6, R11 ;  /* 0x0000000b00067202 */ /* 0x002fc60000000f00 */
[----:B------:R1:W-:Y:S04]  /*60ff0*/  STL [R1+0x1738], R20 ;  /* 0x0017381401007387 */ /* 0x0003e80000100800 */
[----:B------:R-:W2:Y:S04]  /*61000*/  LDL.LU R24, [R1+0x18c4] ;  /* 0x0018c40001187983 */ /* 0x000ea80000300800 */
[----:B----4-:R-:W4:Y:S01]  /*61010*/  LDL.LU R11, [R1+0x18b8] ;  /* 0x0018b800010b7983 */ /* 0x010f220000300800 */
[----:B------:R-:W-:-:S05]  /*61020*/  IADD3 R5, P2, PT, R5, UR15, RZ ;  /* 0x0000000f05057c10 */ /* 0x000fca000ff5e0ff */
[----:B------:R1:W-:Y:S04]  /*61030*/  STL [R1+0x17bc], R5 ;  /* 0x0017bc0501007387 */ /* 0x0003e80000100800 */
[----:B------:R-:W-:Y:S04]  /*61040*/  STL [R1+0x1740], R19 ;  /* 0x0017401301007387 */ /* 0x000fe80000100800 */
[----:B------:R-:W4:Y:S04]  /*61050*/  LDL.LU R22, [R1+0x193c] ;  /* 0x00193c0001167983 */ /* 0x000f280000300800 */
[----:B------:R-:W4:Y:S01]  /*61060*/  LDL.LU R25, [R1+0x18c0] ;  /* 0x0018c00001197983 */ /* 0x000f220000300800 */
[----:B------:R-:W-:Y:S01]  /*61070*/  IMAD.MOV.U32 R7, RZ, RZ, R20 ;  /* 0x000000ffff077224 */ /* 0x000fe200078e0014 */
[----:B------:R-:W-:-:S04]  /*61080*/  IADD3.X R17, PT, PT, R17, UR9, RZ, P2, !PT ;  /* 0x0000000911117c10 */ /* 0x000fc800097fe4ff */
[----:B------:R1:W-:Y:S02]  /*61090*/  LDGSTS.E [R4+0x7300], desc[UR28][R6.64], P0 ;  /* 0x0730000006047fae */ /* 0x0003e400081a101c */
[----:B-1----:R-:W-:Y:S01]  /*610a0*/  MOV R6, R18 ;  /* 0x0000001200067202 */ /* 0x002fe20000000f00 */
[----:B------:R-:W-:Y:S01]  /*610b0*/  IMAD.MOV.U32 R7, RZ, RZ, R19 ;  /* 0x000000ffff077224 */ /* 0x000fe200078e0013 */
[----:B---3--:R-:W-:-:S04]  /*610c0*/  IADD3 R10, P3, PT, R10, UR15, RZ ;  /* 0x0000000f0a0a7c10 */ /* 0x008fc8000ff7e0ff */
[----:B------:R1:W-:Y:S04]  /*610d0*/  LDGSTS.E [R4+0x7380], desc[UR28][R6.64], P1 ;  /* 0x0738000006047fae */ /* 0x0003e800089a101c */
[----:B------:R3:W-:Y:S01]  /*610e0*/  STL [R1+0x17c4], R10 ;  /* 0x0017c40a01007387 */ /* 0x0007e20000100800 */
[----:B------:R-:W-:-:S03]  /*610f0*/  IADD3 R9, P2, PT, R9, UR15, RZ ;  /* 0x0000000f09097c10 */ /* 0x000fc6000ff5e0ff */
[----:B------:R-:W-:Y:S01]  /*61100*/  STL [R1+0x17b8], R17 ;  /* 0x0017b81101007387 */ /* 0x000fe20000100800 */
[----:B------:R-:W-:Y:S01]  /*61110*/  IADD3.X R13, PT, PT, R13, UR9, RZ, P3, !PT ;  /* 0x000000090d0d7c10 */ /* 0x000fe20009ffe4ff */
[----:B-1----:R-:W-:Y:S01]  /*61120*/  IMAD.MOV.U32 R7, RZ, RZ, R17 ;  /* 0x000000ffff077224 */ /* 0x002fe200078e0011 */
[----:B------:R-:W-:Y:S01]  /*61130*/  MOV R6, R5 ;  /* 0x0000000500067202 */ /* 0x000fe20000000f00 */
[----:B------:R-:W4:Y:S04]  /*61140*/  LDL.LU R23, [R1+0x1938] ;  /* 0x0019380001177983 */ /* 0x000f280000300800 */
[----:B------:R-:W-:Y:S04]  /*61150*/  STL [R1+0x183c], R9 ;  /* 0x00183c0901007387 */ /* 0x000fe80000100800 */
[----:B------:R1:W-:Y:S04]  /*61160*/  STL [R1+0x17c0], R13 ;  /* 0x0017c00d01007387 */ /* 0x0003e80000100800 */
[----:B------:R-:W4:Y:S04]  /*61170*/  LDL.LU R20, [R1+0x1944] ;  /* 0x0019440001147983 */ /* 0x000f280000300800 */
[----:B------:R1:W-:Y:S01]  /*61180*/  LDGSTS.E [R4+0x7b00], desc[UR28][R6.64], P0 ;  /* 0x07b0000006047fae */ /* 0x0003e200081a101c */
[----:B------:R-:W-:-:S03]  /*61190*/  IADD3.X R12, PT, PT, R12, UR9, RZ, P2, !PT ;  /* 0x000000090c0c7c10 */ /* 0x000fc600097fe4ff */
[----:B------:R-:W4:Y:S04]  /*611a0*/  LDL.LU R5, [R1+0x19bc] ;  /* 0x0019bc0001057983 */ /* 0x000f280000300800 */
[----:B------:R-:W4:Y:S01]  /*611b0*/  LDL.LU R21, [R1+0x1940] ;  /* 0x0019400001157983 */ /* 0x000f220000300800 */
[----:B-1----:R-:W-:Y:S01]  /*611c0*/  MOV R6, R10 ;  /* 0x0000000a00067202 */ /* 0x002fe20000000f00 */
[----:B------:R-:W-:-:S05]  /*611d0*/  IMAD.MOV.U32 R7, RZ, RZ, R13 ;  /* 0x000000ffff077224 */ /* 0x000fca00078e000d */
[----:B------:R1:W-:Y:S02]  /*611e0*/  LDGSTS.E [R4+0x7b80], desc[UR28][R6.64], P1 ;  /* 0x07b8000006047fae */ /* 0x0003e400089a101c */
[----:B-1----:R-:W-:Y:S01]  /*611f0*/  MOV R6, R9 ;  /* 0x0000000900067202 */ /* 0x002fe20000000f00 */
[----:B------:R-:W-:-:S05]  /*61200*/  IMAD.MOV.U32 R7, RZ, RZ, R12 ;  /* 0x000000ffff077224 */ /* 0x000fca00078e000c */
[----:B------:R1:W-:Y:S01]  /*61210*/  LDGSTS.E [R4+0x8300], desc[UR28][R6.64], P0 ;  /* 0x0830000006047fae */ /* 0x0003e200081a101c */
[----:B------:R-:W-:Y:S02]  /*61220*/  IADD3 R2, P3, PT, R2, UR15, RZ ;  /* 0x0000000f02027c10 */ /* 0x000fe4000ff7e0ff */
[----:B------:R-:W-:-:S03]  /*61230*/  IADD3 R8, P2, PT, R8, UR15, RZ ;  /* 0x0000000f08087c10 */ /* 0x000fc6000ff5e0ff */
[----:B------:R-:W-:Y:S04]  /*61240*/  STL [R1+0x1844], R2 ;  /* 0x0018440201007387 */ /* 0x000fe80000100800 */
[----:B------:R1:W-:Y:S04]  /*61250*/  STL [R1+0x1838], R12 ;  /* 0x0018380c01007387 */ /* 0x0003e80000100800 */
[----:B---3--:R-:W3:Y:S04]  /*61260*/  LDL.LU R10, [R1+0x19b8] ;  /* 0x0019b800010a7983 */ /* 0x008ee80000300800 */
[----:B------:R-:W3:Y:S04]  /*61270*/  LDL.LU R13, [R1+0x19c4] ;  /* 0x0019c400010d7983 */ /* 0x000ee80000300800 */
[----:B------:R-:W3:Y:S01]  /*61280*/  LDL.LU R17, [R1+0x1a3c] ;  /* 0x001a3c0001117983 */ /* 0x000ee20000300800 */
[----:B------:R-:W-:-:S03]  /*61290*/  IADD3.X R16, PT, PT, R16, UR9, RZ, P3, !PT ;  /* 0x0000000910107c10 */ /* 0x000fc60009ffe4ff */
[----:B------:R-:W3:Y:S04]  /*612a0*/  LDL.LU R19, [R1+0x19c0] ;  /* 0x0019c00001137983 */ /* 0x000ee80000300800 */
[----:B------:R-:W-:Y:S01]  /*612b0*/  STL [R1+0x18bc], R8 ;  /* 0x0018bc0801007387 */ /* 0x000fe20000100800 */
[----:B-1----:R-:W-:-:S03]  /*612c0*/  MOV R6, R2 ;  /* 0x0000000200067202 */ /* 0x002fc60000000f00 */
[----:B------:R1:W-:Y:S01]  /*612d0*/  STL [R1+0x1840], R16 ;  /* 0x0018401001007387 */ /* 0x0003e20000100800 */
[----:B------:R-:W-:-:S03]  /*612e0*/  IMAD.MOV.U32 R7, RZ, RZ, R16 ;  /* 0x000000ffff077224 */ /* 0x000fc600078e0010 */
[----:B------:R-:W3:Y:S04]  /*612f0*/  LDL.LU R12, [R1+0x1a44] ;  /* 0x001a4400010c7983 */ /* 0x000ee80000300800 */
[----:B------:R-:W3:Y:S04]  /*61300*/  LDL.LU R9, [R1+0x1abc] ;  /* 0x001abc0001097983 */ /* 0x000ee80000300800 */
[----:B------:R-:W3:Y:S01]  /*61310*/  LDL.LU R18, [R1+0x1a38] ;  /* 0x001a380001127983 */ /* 0x000ee20000300800 */
[----:B--2---:R-:W-:-:S03]  /*61320*/  IADD3 R24, P3, PT, R24, UR15, RZ ;  /* 0x0000000f18187c10 */ /* 0x004fc6000ff7e0ff */
[----:B------:R2:W-:Y:S01]  /*61330*/  LDGSTS.E [R4+0x8380], desc[UR28][R6.64], P1 ;  /* 0x0838000006047fae */ /* 0x0005e200089a101c */
[----:B----4-:R-:W-:-:S03]  /*61340*/  IADD3.X R11, PT, PT, R11, UR9, RZ, P2, !PT ;  /* 0x000000090b0b7c10 */ /* 0x010fc600097fe4ff */
[----:B------:R-:W-:Y:S04]  /*61350*/  STL [R1+0x18c4], R24 ;  /* 0x0018c41801007387 */ /* 0x000fe80000100800 */
[----:B------:R4:W-:Y:S04]  /*61360*/  STL [R1+0x18b8], R11 ;  /* 0x0018b80b01007387 */ /* 0x0009e80000100800 */
[----:B------:R-:W3:Y:S01]  /*61370*/  LDL.LU R2, [R1+0x1ac4] ;  /* 0x001ac40001027983 */ /* 0x000ee20000300800 */
[----:B--2---:R-:W-:-:S03]  /*61380*/  IMAD.MOV.U32 R7, RZ, RZ, R11 ;  /* 0x000000ffff077224 */ /* 0x004fc600078e000b */
[----:B-1----:R-:W2:Y:S01]  /*61390*/  LDL.LU R16, [R1+0x1a40] ;  /* 0x001a400001107983 */ /* 0x002ea20000300800 */
[----:B------:R-:W-:-:S05]  /*613a0*/  MOV R6, R8 ;  /* 0x0000000800067202 */ /* 0x000fca0000000f00 */
[----:B------:R1:W-:Y:S01]  /*613b0*/  LDGSTS.E [R4+0x8b00], desc[UR28][R6.64], P0 ;  /* 0x08b0000006047fae */ /* 0x0003e200081a101c */
[----:B------:R-:W-:Y:S02]  /*613c0*/  IADD3 R22, P2, PT, R22, UR15, RZ ;  /* 0x0000000f16167c10 */ /* 0x000fe4000ff5e0ff */
[----:B------:R-:W-:-:S03]  /*613d0*/  IADD3.X R25, PT, PT, R25, UR9, RZ, P3, !PT ;  /* 0x0000000919197c10 */ /* 0x000fc60009ffe4ff */
[----:B------:R-:W-:Y:S04]  /*613e0*/  STL [R1+0x193c], R22 ;  /* 0x00193c1601007387 */ /* 0x000fe80000100800 */
[----:B------:R-:W-:Y:S04]  /*613f0*/  STL [R1+0x18c0], R25 ;  /* 0x0018c01901007387 */ /* 0x000fe80000100800 */
[----:B----4-:R-:W4:Y:S04]  /*61400*/  LDL.LU R11, [R1+0x1ab8] ;  /* 0x001ab800010b7983 */ /* 0x010f280000300800 */
[----:B------:R-:W4:Y:S01]  /*61410*/  LDL.LU R8, [R1+0x1ac0] ;  /* 0x001ac00001087983 */ /* 0x000f220000300800 */
[----:B-1----:R-:W-:Y:S01]  /*61420*/  MOV R6, R24 ;  /* 0x0000001800067202 */ /* 0x002fe20000000f00 */
[----:B------:R-:W-:-:S05]  /*61430*/  IMAD.MOV.U32 R7, RZ, RZ, R25 ;  /* 0x000000ffff077224 */ /* 0x000fca00078e0019 */
[----:B------:R1:W-:Y:S02]  /*61440*/  LDGSTS.E [R4+0x8b80], desc[UR28][R6.64], P1 ;  /* 0x08b8000006047fae */ /* 0x0003e400089a101c */
[----:B-1----:R-:W-:Y:S02]  /*61450*/  MOV R6, R22 ;  /* 0x0000001600067202 */ /* 0x002fe40000000f00 */
[----:B------:R-:W-:-:S05]  /*61460*/  IADD3.X R23, PT, PT, R23, UR9, RZ, P2, !PT ;  /* 0x0000000917177c10 */ /* 0x000fca00097fe4ff */
[----:B------:R-:W-:-:S05]  /*61470*/  IMAD.MOV.U32 R7, RZ, RZ, R23 ;  /* 0x000000ffff077224 */ /* 0x000fca00078e0017 */
[----:B------:R1:W-:Y:S01]  /*61480*/  LDGSTS.E [R4+0x9300], desc[UR28][R6.64], P0 ;  /* 0x0930000006047fae */ /* 0x0003e200081a101c */
[----:B------:R-:W-:Y:S02]  /*61490*/  IADD3 R20, P3, PT, R20, UR15, RZ ;  /* 0x0000000f14147c10 */ /* 0x000fe4000ff7e0ff */
[----:B------:R-:W-:Y:S02]  /*614a0*/  IADD3 R5, P2, PT, R5, UR15, RZ ;  /* 0x0000000f05057c10 */ /* 0x000fe4000ff5e0ff */
[----:B------:R-:W-:Y:S02]  /*614b0*/  IADD3.X R21, PT, PT, R21, UR9, RZ, P3, !PT ;  /* 0x0000000915157c10 */ /* 0x000fe40009ffe4ff */
[----:B-1----:R-:W-:Y:S01]  /*614c0*/  MOV R6, R20 ;  /* 0x0000001400067202 */ /* 0x002fe20000000f00 */
[----:B------:R-:W-:Y:S02]  /*614d0*/  STL [R1+0x1944], R20 ;  /* 0x0019441401007387 */ /* 0x000fe40000100800 */
[----:B------:R-:W-:-:S02]  /*614e0*/  IMAD.MOV.U32 R7, RZ, RZ, R21 ;  /* 0x000000ffff077224 */ /* 0x000fc400078e0015 */
[----:B------:R-:W-:Y:S04]  /*614f0*/  STL [R1+0x1938], R23 ;  /* 0x0019381701007387 */ /* 0x000fe80000100800 */
[----:B------:R1:W-:Y:S04]  /*61500*/  STL [R1+0x19bc], R5 ;  /* 0x0019bc0501007387 */ /* 0x0003e80000100800 */
[----:B------:R-:W-:Y:S04]  /*61510*/  STL [R1+0x1940], R21 ;  /* 0x0019401501007387 */ /* 0x000fe80000100800 */
[----:B------:R1:W-:Y:S02]  /*61520*/  LDGSTS.E [R4+0x9380], desc[UR28][R6.64], P1 ;  /* 0x0938000006047fae */ /* 0x0003e400089a101c */
[----:B-1----:R-:W-:-:S02]  /*61530*/  MOV R6, R5 ;  /* 0x0000000500067202 */ /* 0x002fc40000000f00 */
[----:B---3--:R-:W-:Y:S02]  /*61540*/  IADD3.X R10, PT, PT, R10, UR9, RZ, P2, !PT ;  /* 0x000000090a0a7c10 */ /* 0x008fe400097fe4ff */
[----:B------:R-:W-:-:S03]  /*61550*/  IADD3 R13, P3, PT, R13, UR15, RZ ;  /* 0x0000000f0d0d7c10 */ /* 0x000fc6000ff7e0ff */
[----:B------:R-:W-:Y:S01]  /*61560*/  IMAD.MOV.U32 R7, RZ, RZ, R10 ;  /* 0x000000ffff077224 */ /* 0x000fe200078e000a */
[----:B------:R-:W-:Y:S01]  /*61570*/  IADD3 R17, P2, PT, R17, UR15, RZ ;  /* 0x0000000f11117c10 */ /* 0x000fe2000ff5e0ff */
[----:B------:R-:W-:Y:S01]  /*61580*/  STL [R1+0x19c4], R13 ;  /* 0x0019c40d01007387 */ /* 0x000fe20000100800 */
[----:B------:R-:W-:-:S03]  /*61590*/  IADD3.X R19, PT, PT, R19, UR9, RZ, P3, !PT ;  /* 0x0000000913137c10 */ /* 0x000fc60009ffe4ff */
[----:B------:R1:W-:Y:S04]  /*615a0*/  STL [R1+0x19b8], R10 ;  /* 0x0019b80a01007387 */ /* 0x0003e80000100800 */
[----:B------:R-:W3:Y:S04]  /*615b0*/  LDL.LU R5, [R1+0x104c] ;  /* 0x00104c0001057983 */ /* 0x000ee80000300800 */
[----:B------:R2:W-:Y:S01]  /*615c0*/  STL [R1+0x1a3c], R17 ;  /* 0x001a3c1101007387 */ /* 0x0005e20000100800 */
[----:B------:R-:W-:-:S03]  /*615d0*/  IADD3 R12, P3, PT, R12, UR15, RZ ;  /* 0x0000000f0c0c7c10 */ /* 0x000fc6000ff7e0ff */
[----:B------:R-:W-:Y:S01]  /*615e0*/  STL [R1+0x19c0], R19 ;  /* 0x0019c01301007387 */ /* 0x000fe20000100800 */
[----:B------:R-:W-:-:S03]  /*615f0*/  IADD3 R9, P4, PT, R9, UR15, RZ ;  /* 0x0000000f09097c10 */ /* 0x000fc6000ff9e0ff */
[----:B-1----:R-:W3:Y:S01]  /*61600*/  LDL.LU R10, [R1+0x1054] ;  /* 0x00105400010a7983 */ /* 0x002ee20000300800 */
[----:B------:R-:W-:-:S03]  /*61610*/  IADD3.X R18, PT, PT, R18, UR9, RZ, P2, !PT ;  /* 0x0000000912127c10 */ /* 0x000fc600097fe4ff */
[----:B------:R1:W-:Y:S04]  /*61620*/  LDGSTS.E [R4+0x9b00], desc[UR28][R6.64], P0 ;  /* 0x09b0000006047fae */ /* 0x0003e800081a101c */
[----:B------:R-:W-:Y:S01]  /*61630*/  STL [R1+0x1a44], R12 ;  /* 0x001a440c01007387 */ /* 0x000fe20000100800 */
[----:B-1----:R-:W-:-:S03]  /*61640*/  MOV R6, R13 ;  /* 0x0000000d00067202 */ /* 0x002fc60000000f00 */
[----:B------:R-:W3:Y:S01]  /*61650*/  LDL.LU R13, [R1+0x1048] ;  /* 0x00104800010d7983 */ /* 0x000ee20000300800 */
[----:B------:R-:W-:Y:S02]  /*61660*/  IADD3 R2, P2, PT, R2, UR15, RZ ;  /* 0x0000000f02027c10 */ /* 0x000fe4000ff5e0ff */
[----:B--2---:R-:W-:Y:S01]  /*61670*/  IADD3.X R16, PT, PT, R16, UR9, RZ, P3, !PT ;  /* 0x0000000910107c10 */ /* 0x004fe20009ffe4ff */
[----:B------:R-:W-:Y:S04]  /*61680*/  STL [R1+0x1a38], R18 ;  /* 0x001a381201007387 */ /* 0x000fe80000100800 */
[----:B------:R-:W-:Y:S04]  /*61690*/  STL [R1+0x1abc], R9 ;  /* 0x001abc0901007387 */ /* 0x000fe80000100800 */
[----:B------:R-:W-:Y:S04]  /*616a0*/  STL [R1+0x1ac4], R2 ;  /* 0x001ac40201007387 */ /* 0x000fe80000100800 */
[----:B------:R1:W-:Y:S01]  /*616b0*/  STL [R1+0x1a40], R16 ;  /* 0x001a401001007387 */ /* 0x0003e20000100800 */
[----:B----4-:R-:W-:-:S02]  /*616c0*/  IADD3.X R11, PT, PT, R11, UR9, RZ, P4, !PT ;  /* 0x000000090b0b7c10 */ /* 0x010fc4000a7fe4ff */
[----:B------:R-:W-:-:S03]  /*616d0*/  IADD3.X R8, PT, PT, R8, UR9, RZ, P2, !PT ;  /* 0x0000000908087c10 */ /* 0x000fc600097fe4ff */
[----:B------:R2:W-:Y:S04]  /*616e0*/  STL [R1+0x1ab8], R11 ;  /* 0x001ab80b01007387 */ /* 0x0005e80000100800 */
[----:B------:R4:W-:Y:S04]  /*616f0*/  STL [R1+0x1ac0], R8 ;  /* 0x001ac00801007387 */ /* 0x0009e80000100800 */
[----:B------:R-:W3:Y:S04]  /*61700*/  LDL.LU R44, [R1+0x80] ;  /* 0x00008000012c7983 */ /* 0x000ee80000300800 */
[----:B------:R-:W3:Y:S04]  /*61710*/  LDL.LU R43, [R1+0x84] ;  /* 0x00008400012b7983 */ /* 0x000ee80000300800 */
[----:B------:R-:W3:Y:S04]  /*61720*/  LDL.LU R42, [R1+0x88] ;  /* 0x00008800012a7983 */ /* 0x000ee80000300800 */
        /* <DEDUP_REMOVED lines=10> */
[----:B------:R1:W-:Y:S04]  /*617d0*/  LDGSTS.E [R4+0x9b80], desc[UR28][R6.64], P1 ;  /* 0x09b8000006047fae */ /* 0x0003e800089a101c */
[----:B------:R-:W3:Y:S04]  /*617e0*/  LDL.LU R34, [R1+0xb0] ;  /* 0x0000b00001227983 */ /* 0x000ee80000300800 */
[----:B------:R-:W3:Y:S01]  /*617f0*/  LDL.LU R33, [R1+0xb4] ;  /* 0x0000b40001217983 */ /* 0x000ee20000300800 */
[----:B-1----:R-:W-:Y:S01]  /*61800*/  MOV R6, R17 ;  /* 0x0000001100067202 */ /* 0x002fe20000000f00 */
[----:B------:R-:W-:-:S02]  /*61810*/  IMAD.MOV.U32 R7, RZ, RZ, R18 ;  /* 0x000000ffff077224 */ /* 0x000fc400078e0012 */
[----:B------:R-:W3:Y:S04]  /*61820*/  LDL.LU R32, [R1+0xb8] ;  /* 0x0000b80001207983 */ /* 0x000ee80000300800 */
[----:B------:R-:W3:Y:S04]  /*61830*/  LDL.LU R29, [R1+0xbc] ;  /* 0x0000bc00011d7983 */ /* 0x000ee80000300800 */
[----:B------:R-:W3:Y:S04]  /*61840*/  LDL.LU R28, [R1+0xc0] ;  /* 0x0000c000011c7983 */ /* 0x000ee80000300800 */
[----:B------:R-:W3:Y:S04]  /*61850*/  LDL.LU R25, [R1+0xc4] ;  /* 0x0000c40001197983 */ /* 0x000ee80000300800 */
[----:B------:R1:W-:Y:S04]  /*61860*/  LDGSTS.E [R4+0xa300], desc[UR28][R6.64], P0 ;  /* 0x0a30000006047fae */ /* 0x0003e800081a101c */
[----:B------:R-:W3:Y:S04]  /*61870*/  LDL.LU R24, [R1+0xc8] ;  /* 0x0000c80001187983 */ /* 0x000ee80000300800 */
[----:B------:R-:W3:Y:S01]  /*61880*/  LDL.LU R17, [R1+0xcc] ;  /* 0x0000cc0001117983 */ /* 0x000ee20000300800 */
[----:B-1----:R-:W-:Y:S01]  /*61890*/  IMAD.MOV.U32 R7, RZ, RZ, R16 ;  /* 0x000000ffff077224 */ /* 0x002fe200078e0010 */
[----:B------:R-:W-:-:S02]  /*618a0*/  MOV R6, R12 ;  /* 0x0000000c00067202 */ /* 0x000fc40000000f00 */
        /* <DEDUP_REMOVED lines=10> */
[----:B------:R1:W-:Y:S02]  /*61950*/  LDGSTS.E [R4+0xa380], desc[UR28][R6.64], P1 ;  /* 0x0a38000006047fae */ /* 0x0003e400089a101c */
[----:B-1----:R-:W-:-:S02]  /*61960*/  IMAD.MOV.U32 R7, RZ, RZ, R11 ;  /* 0x000000ffff077224 */ /* 0x002fc400078e000b */
[----:B--2---:R-:W2:Y:S04]  /*61970*/  LDL.LU R11, [R1+0x318] ;  /* 0x00031800010b7983 */ /* 0x004ea80000300800 */
[----:B------:R-:W2:Y:S01]  /*61980*/  LDL.LU R26, [R1+0x31c] ;  /* 0x00031c00011a7983 */ /* 0x000ea20000300800 */
[----:B------:R-:W-:Y:S01]  /*61990*/  MOV R6, R9 ;  /* 0x0000000900067202 */ /* 0x000fe20000000f00 */
[----:B------:R-:W-:Y:S01]  /*619a0*/  IMAD.MOV.U32 R53, RZ, RZ, R232 ;  /* 0x000000ffff357224 */ /* 0x000fe200078e00e8 */
[----:B------:R-:W-:Y:S01]  /*619b0*/  MOV R52, R233 ;  /* 0x000000e900347202 */ /* 0x000fe20000000f00 */
[----:B------:R-:W-:Y:S01]  /*619c0*/  IMAD.MOV.U32 R19, RZ, RZ, R234 ;  /* 0x000000ffff137224 */ /* 0x000fe200078e00ea */
[----:B------:R-:W-:Y:S01]  /*619d0*/  MOV R18, R235 ;  /* 0x000000eb00127202 */ /* 0x000fe20000000f00 */
[----:B------:R1:W-:Y:S01]  /*619e0*/  LDGSTS.E [R4+0xab00], desc[UR28][R6.64], P0 ;  /* 0x0ab0000006047fae */ /* 0x0003e200081a101c */
[----:B------:R-:W-:Y:S01]  /*619f0*/  MOV R50, R237 ;  /* 0x000000ed00327202 */ /* 0x000fe20000000f00 */
[----:B------:R-:W-:-:S02]  /*61a00*/  IMAD.MOV.U32 R51, RZ, RZ, R236 ;  /* 0x000000ffff337224 */ /* 0x000fc400078e00ec */
[----:B------:R-:W-:Y:S02]  /*61a10*/  IMAD.MOV.U32 R9, RZ, RZ, R238 ;  /* 0x000000ffff097224 */ /* 0x000fe400078e00ee */
[----:B-1----:R-:W-:Y:S01]  /*61a20*/  IMAD.MOV.U32 R7, RZ, RZ, R8 ;  /* 0x000000ffff077224 */ /* 0x002fe200078e0008 */
[----:B----4-:R-:W-:Y:S02]  /*61a30*/  MOV R8, R239 ;  /* 0x000000ef00087202 */ /* 0x010fe40000000f00 */
[----:B------:R-:W-:-:S05]  /*61a40*/  MOV R6, R2 ;  /* 0x0000000200067202 */ /* 0x000fca0000000f00 */
[----:B------:R1:W-:Y:S04]  /*61a50*/  LDGSTS.E [R4+0xab80], desc[UR28][R6.64], P1 ;  /* 0x0ab8000006047fae */ /* 0x0003e800089a101c */
[----:B------:R-:W-:Y:S04]  /*61a60*/  LDGSTS.E [R4+0xb300], desc[UR28][R52.64], P0 ;  /* 0x0b30000034047fae */ /* 0x000fe800081a101c */
[----:B------:R-:W-:Y:S04]  /*61a70*/  LDGSTS.E [R4+0xb380], desc[UR28][R18.64], P1 ;  /* 0x0b38000012047fae */ /* 0x000fe800089a101c */
[----:B------:R-:W-:Y:S04]  /*61a80*/  LDGSTS.E [R4+0xbb00], desc[UR28][R50.64], P0 ;  /* 0x0bb0000032047fae */ /* 0x000fe800081a101c */
[----:B------:R-:W-:Y:S01]  /*61a90*/  LDGSTS.E [R4+0xbb80], desc[UR28][R8.64], P1 ;  /* 0x0bb8000008047fae */ /* 0x000fe200089a101c */
[----:B---3--:R-:W-:-:S05]  /*61aa0*/  IADD3 R5, P2, PT, R5, UR15, RZ ;  /* 0x0000000f05057c10 */ /* 0x008fca000ff5e0ff */
[----:B------:R-:W-:Y:S01]  /*61ab0*/  STL [R1+0x104c], R5 ;  /* 0x00104c0501007387 */ /* 0x000fe20000100800 */
[----:B------:R-:W-:-:S05]  /*61ac0*/  IADD3 R10, P3, PT, R10, UR15, RZ ;  /* 0x0000000f0a0a7c10 */ /* 0x000fca000ff7e0ff */
[----:B------:R-:W-:Y:S01]  /*61ad0*/  STL [R1+0x1054], R10 ;  /* 0x0010540a01007387 */ /* 0x000fe20000100800 */
[----:B------:R-:W-:-:S05]  /*61ae0*/  IADD3.X R13, PT, PT, R13, UR9, RZ, P2, !PT ;  /* 0x000000090d0d7c10 */ /* 0x000fca00097fe4ff */
[----:B------:R-:W-:Y:S04]  /*61af0*/  STL [R1+0x1048], R13 ;  /* 0x0010480d01007387 */ /* 0x000fe80000100800 */
[----:B------:R-:W-:Y:S04]  /*61b00*/  STL.64 [R1+0xe00], R52 ;  /* 0x000e003401007387 */ /* 0x000fe80000100a00 */
[----:B------:R3:W-:Y:S04]  /*61b10*/  STL.64 [R1+0xdf8], R18 ;  /* 0x000df81201007387 */ /* 0x0007e80000100a00 */
[----:B------:R-:W-:Y:S04]  /*61b20*/  STL.64 [R1+0xdf0], R50 ;  /* 0x000df03201007387 */ /* 0x000fe80000100a00 */
[----:B------:R4:W-:Y:S01]  /*61b30*/  STL.64 [R1+0xde8], R8 ;  /* 0x000de80801007387 */ /* 0x0009e20000100a00 */
[----:B------:R-:W-:Y:S01]  /*61b40*/  IMAD.MOV.U32 R49, RZ, RZ, R44 ;  /* 0x000000ffff317224 */ /* 0x000fe200078e002c */
[----:B------:R-:W-:Y:S01]  /*61b50*/  MOV R48, R43 ;  /* 0x0000002b00307202 */ /* 0x000fe20000000f00 */
[----:B------:R-:W-:Y:S01]  /*61b60*/  IMAD.MOV.U32 R47, RZ, RZ, R42 ;  /* 0x000000ffff2f7224 */ /* 0x000fe200078e002a */
[----:B------:R-:W-:-:S03]  /*61b70*/  MOV R46, R41 ;  /* 0x00000029002e7202 */ /* 0x000fc60000000f00 */
[----:B------:R-:W-:Y:S04]  /*61b80*/  STL.64 [R1+0xde0], R48 ;  /* 0x000de03001007387 */ /* 0x000fe80000100a00 */
[----:B------:R-:W-:Y:S01]  /*61b90*/  STL.64 [R1+0xdd8], R46 ;  /* 0x000dd82e01007387 */ /* 0x000fe20000100a00 */
[----:B------:R-:W-:Y:S01]  /*61ba0*/  IMAD.MOV.U32 R45, RZ, RZ, R40 ;  /* 0x000000ffff2d7224 */ /* 0x000fe200078e0028 */
[----:B------:R-:W-:Y:S02]  /*61bb0*/  MOV R44, R39 ;  /* 0x00000027002c7202 */ /* 0x000fe40000000f00 */
[----:B------:R1:W-:Y:S01]  /*61bc0*/  STL.64 [R1+0xdd0], R20 ;  /* 0x000dd01401007387 */ /* 0x0003e20000100a00 */
[----:B------:R-:W-:-:S03]  /*61bd0*/  IMAD.MOV.U32 R43, RZ, RZ, R38 ;  /* 0x000000ffff2b7224 */ /* 0x000fc600078e0026 */
[----:B------:R-:W-:Y:S01]  /*61be0*/  LDGSTS.E [R4+0xc300], desc[UR28][R48.64], P0 ;  /* 0x0c30000030047fae */ /* 0x000fe200081a101c */
[----:B------:R-:W-:-:S03]  /*61bf0*/  MOV R42, R37 ;  /* 0x00000025002a7202 */ /* 0x000fc60000000f00 */
[----:B------:R-:W-:Y:S01]  /*61c00*/  STL.64 [R1+0xdc8], R44 ;  /* 0x000dc82c01007387 */ /* 0x000fe20000100a00 */
[----:B------:R-:W-:Y:S01]  /*61c10*/  IMAD.MOV.U32 R41, RZ, RZ, R36 ;  /* 0x000000ffff297224 */ /* 0x000fe200078e0024 */
[----:B------:R-:W-:Y:S02]  /*61c20*/  MOV R40, R35 ;  /* 0x0000002300287202 */ /* 0x000fe40000000f00 */
[----:B------:R-:W-:Y:S01]  /*61c30*/  STL.64 [R1+0xdc0], R42 ;  /* 0x000dc02a01007387 */ /* 0x000fe20000100a00 */
[----:B-1----:R-:W-:Y:S01]  /*61c40*/  IMAD.MOV.U32 R7, RZ, RZ, R34 ;  /* 0x000000ffff077224 */ /* 0x002fe200078e0022 */
[----:B------:R-:W-:Y:S02]  /*61c50*/  MOV R6, R33 ;  /* 0x0000002100067202 */ /* 0x000fe40000000f00 */
[----:B------:R-:W-:Y:S01]  /*61c60*/  STL.64 [R1+0xdb8], R40 ;  /* 0x000db82801007387 */ /* 0x000fe20000100a00 */
[----:B------:R-:W-:Y:S01]  /*61c70*/  IMAD.MOV.U32 R39, RZ, RZ, R32 ;  /* 0x000000ffff277224 */ /* 0x000fe200078e0020 */
[----:B------:R-:W-:-:S02]  /*61c80*/  MOV R38, R29 ;  /* 0x0000001d00267202 */ /* 0x000fc40000000f00 */
        /* <DEDUP_REMOVED lines=8> */
[----:B------:R-:W-:Y:S01]  /*61d10*/  IMAD.MOV.U32 R33, RZ, RZ, R16 ;  /* 0x000000ffff217224 */ /* 0x000fe200078e0010 */
[----:B------:R-:W-:Y:S02]  /*61d20*/  MOV R32, R12 ;  /* 0x0000000c00207202 */ /* 0x000fe40000000f00 */
[-C--:B------:R-:W-:Y:S01]  /*61d30*/  LOP3.LUT R31, R31, R30.reuse, RZ, 0x3c, !PT ;  /* 0x0000001e1f1f7212 */ /* 0x080fe200078e3cff */
[----:B------:R-:W-:Y:S03]  /*61d40*/  LDGSTS.E [R4+0xcb00], desc[UR28][R20.64], P0 ;  /* 0x0cb0000014047fae */ /* 0x000fe600081a101c */
[C---:B------:R-:W-:Y:S01]  /*61d50*/  LOP3.LUT R30, R31.reuse, R30, RZ, 0x3c, !PT ;  /* 0x0000001e1f1e7212 */ /* 0x040fe200078e3cff */
[----:B------:R-:W-:Y:S01]  /*61d60*/  IMAD.MOV.U32 R29, RZ, RZ, R184 ;  /* 0x000000ffff1d7224 */ /* 0x000fe200078e00b8 */
[----:B------:R-:W-:Y:S02]  /*61d70*/  STL.64 [R1+0xd98], R34 ;  /* 0x000d982201007387 */ /* 0x000fe40000100a00 */
[----:B------:R-:W-:-:S02]  /*61d80*/  LOP3.LUT R31, R31, R30, RZ, 0x3c, !PT ;  /* 0x0000001e1f1f7212 */ /* 0x000fc400078e3cff */
[----:B------:R-:W-:Y:S02]  /*61d90*/  MOV R28, R185 ;  /* 0x000000b9001c7202 */ /* 0x000fe40000000f00 */
[----:B------:R-:W-:Y:S01]  /*61da0*/  MOV R25, R186 ;  /* 0x000000ba00197202 */ /* 0x000fe20000000f00 */
[----:B------:R-:W-:Y:S01]  /*61db0*/  STL.64 [R1+0xd90], R32 ;  /* 0x000d902001007387 */ /* 0x000fe20000100a00 */
[----:B------:R-:W-:Y:S01]  /*61dc0*/  IMAD.MOV.U32 R24, RZ, RZ, R187 ;  /* 0x000000ffff187224 */ /* 0x000fe200078e00bb */
[-C--:B------:R-:W-:Y:S02]  /*61dd0*/  LOP3.LUT R23, R23, R22.reuse, RZ, 0x3c, !PT ;  /* 0x0000001617177212 */ /* 0x080fe400078e3cff */
[----:B------:R-:W-:Y:S02]  /*61de0*/  LDGSTS.E [R4+0xcb80], desc[UR28][R44.64], P1 ;  /* 0x0cb800002c047fae */ /* 0x000fe400089a101c */
[C---:B------:R-:W-:Y:S02]  /*61df0*/  LOP3.LUT R22, R23.reuse, R22, RZ, 0x3c, !PT ;  /* 0x0000001617167212 */ /* 0x040fe400078e3cff */
[----:B------:R-:W-:Y:S02]  /*61e00*/  STL.64 [R1+0xd88], R30 ;  /* 0x000d881e01007387 */ /* 0x000fe40000100a00 */
[----:B------:R-:W-:-:S02]  /*61e10*/  LOP3.LUT R23, R23, R22, RZ, 0x3c, !PT ;  /* 0x0000001617177212 */ /* 0x000fc400078e3cff */
[----:B------:R-:W-:Y:S04]  /*61e20*/  STL.64 [R1+0xd80], R28 ;  /* 0x000d801c01007387 */ /* 0x000fe80000100a00 */
[----:B------:R-:W-:Y:S04]  /*61e30*/  STL.64 [R1+0xd78], R24 ;  /* 0x000d781801007387 */ /* 0x000fe80000100a00 */
[----:B------:R-:W-:Y:S01]  /*61e40*/  LDGSTS.E [R4+0xd300], desc[UR28][R42.64], P0 ;  /* 0x0d3000002a047fae */ /* 0x000fe200081a101c */
[----:B--2---:R-:W-:-:S03]  /*61e50*/  MOV R17, R11 ;  /* 0x0000000b00117202 */ /* 0x004fc60000000f00 */
[----:B------:R-:W2:Y:S01]  /*61e60*/  LDL.LU R11, [R1+0x10cc] ;  /* 0x0010cc00010b7983 */ /* 0x000ea20000300800 */
[----:B------:R-:W-:-:S03]  /*61e70*/  IMAD.MOV.U32 R16, RZ, RZ, R26 ;  /* 0x000000ffff107224 */ /* 0x000fc600078e001a */
[----:B------:R-:W-:Y:S04]  /*61e80*/  STL.64 [R1+0xd70], R22 ;  /* 0x000d701601007387 */ /* 0x000fe80000100a00 */
[----:B------:R1:W-:Y:S04]  /*61e90*/  STL.64 [R1+0xd68], R16 ;  /* 0x000d681001007387 */ /* 0x0003e80000100a00 */
[----:B---3--:R-:W3:Y:S04]  /*61ea0*/  LDL.LU R18, [R1+0x1050] ;  /* 0x0010500001127983 */ /* 0x008ee80000300800 */
[----:B----4-:R-:W4:Y:S04]  /*61eb0*/  LDL.LU R8, [R1+0x10d4] ;  /* 0x0010d40001087983 */ /* 0x010f280000300800 */
[----:B------:R-:W4:Y:S04]  /*61ec0*/  LDL.LU R21, [R1+0x10c8] ;  /* 0x0010c80001157983 */ /* 0x000f280000300800 */
[----:B------:R-:W4:Y:S04]  /*61ed0*/  LDL.LU R9, [R1+0x114c] ;  /* 0x00114c0001097983 */ /* 0x000f280000300800 */
[----:B------:R-:W4:Y:S04]  /*61ee0*/  LDL.LU R20, [R1+0x10d0] ;  /* 0x0010d00001147983 */ /* 0x000f280000300800 */
[----:B------:R-:W-:Y:S04]  /*61ef0*/  LDGSTS.E [R4+0xd380], desc[UR28][R40.64], P1 ;  /* 0x0d38000028047fae */ /* 0x000fe800089a101c */
[----:B------:R-:W-:Y:S01]  /*61f00*/  LDGSTS.E [R4+0xdb00], desc[UR28][R6.64], P0 ;  /* 0x0db0000006047fae */ /* 0x000fe200081a101c */
[----:B------:R-:W-:-:S03]  /*61f10*/  LOP3.LUT R14, R14, 0x1f, RZ, 0xc0, !PT ;  /* 0x0000001f0e0e7812 */ /* 0x000fc600078ec0ff */
[----:B------:R-:W-:Y:S04]  /*61f20*/  LDGSTS.E [R4+0xdb80], desc[UR28][R38.64], P1 ;  /* 0x0db8000026047fae */ /* 0x000fe800089a101c */
[----:B-1----:R-:W4:Y:S04]  /*61f30*/  LDL.LU R6, [R1+0x1154] ;  /* 0x0011540001067983 */ /* 0x002f280000300800 */
[----:B------:R-:W4:Y:S01]  /*61f40*/  LDL.LU R12, [R1+0x1148] ;  /* 0x00114800010c7983 */ /* 0x000f220000300800 */
[----:B------:R-:W-:-:S03]  /*61f50*/  SHF.L.U32 R14, R14, 0x2, RZ ;  /* 0x000000020e0e7819 */ /* 0x000fc600000006ff */
[----:B------:R-:W-:Y:S01]  /*61f60*/  LDGSTS.E [R4+0xe300], desc[UR28][R36.64], P0 ;  /* 0x0e30000024047fae */ /* 0x000fe200081a101c */
[----:B------:R-:W-:-:S03]  /*61f70*/  LOP3.LUT R14, R14, 0x40, RZ, 0x3c, !PT ;  /* 0x000000400e0e7812 */ /* 0x000fc600078e3cff */
[----:B------:R-:W-:Y:S02]  /*61f80*/  LDGSTS.E [R4+0xe380], desc[UR28][R34.64], P1 ;  /* 0x0e38000022047fae */ /* 0x000fe400089a101c */
[----:B------:R-:W-:Y:S02]  /*61f90*/  VIADD R2, R14, UR12 ;  /* 0x0000000c0e027c36 */ /* 0x000fe40008000000 */
[----:B------:R-:W-:Y:S04]  /*61fa0*/  LDGSTS.E [R4+0xeb00], desc[UR28][R32.64], P0 ;  /* 0x0eb0000020047fae */ /* 0x000fe800081a101c */
[----:B------:R-:W4:Y:S04]  /*61fb0*/  LDL.LU R14, [R1+0x11cc] ;  /* 0x0011cc00010e7983 */ /* 0x000f280000300800 */
[----:B------:R-:W-:Y:S04]  /*61fc0*/  LDGSTS.E [R4+0xeb80], desc[UR28][R30.64], P1 ;  /* 0x0eb800001e047fae */ /* 0x000fe800089a101c */
[----:B------:R-:W-:Y:S04]  /*61fd0*/  LDGSTS.E [R4+0xf300], desc[UR28][R28.64], P0 ;  /* 0x0f3000001c047fae */ /* 0x000fe800081a101c */
[----:B------:R-:W4:Y:S04]  /*61fe0*/  LDL.LU R19, [R1+0x1150] ;  /* 0x0011500001137983 */ /* 0x000f280000300800 */
[----:B------:R-:W-:Y:S04]  /*61ff0*/  LDGSTS.E [R4+0xf380], desc[UR28][R24.64], P1 ;  /* 0x0f38000018047fae */ /* 0x000fe800089a101c */
[----:B------:R-:W-:Y:S04]  /*62000*/  LDGSTS.E [R4+0xfb00], desc[UR28][R22.64], P0 ;  /* 0x0fb0000016047fae */ /* 0x000fe800081a101c */
[----:B------:R1:W-:Y:S04]  /*62010*/  LDGSTS.E [R4+0xfb80], desc[UR28][R16.64], P1 ;  /* 0x0fb8000010047fae */ /* 0x0003e800089a101c */
[----:B------:R-:W4:Y:S01]  /*62020*/  LDL.LU R7, [R1+0x11d4] ;  /* 0x0011d40001077983 */ /* 0x000f220000300800 */
[----:B-1----:R-:W-:Y:S01]  /*62030*/  MOV R4, R5 ;  /* 0x0000000500047202 */ /* 0x002fe20000000f00 */
[----:B------:R-:W-:-:S02]  /*62040*/  IMAD.MOV.U32 R5, RZ, RZ, R13 ;  /* 0x000000ffff057224 */ /* 0x000fc400078e000d */
[----:B------:R-:W4:Y:S04]  /*62050*/  LDL.LU R17, [R1+0x11c8] ;  /* 0x0011c80001117983 */ /* 0x000f280000300800 */
[----:B------:R-:W4:Y:S04]  /*62060*/  LDL.LU R13, [R1+0x11d0] ;  /* 0x0011d000010d7983 */ /* 0x000f280000300800 */
[----:B------:R1:W-:Y:S02]  /*62070*/  LDGSTS.E [R2+0x400], desc[UR28][R4.64], P0 ;  /* 0x0040000004027fae */ /* 0x0003e400081a101c */
[----:B-1----:R-:W-:-:S02]  /*62080*/  MOV R4, R10 ;  /* 0x0000000a00047202 */ /* 0x002fc40000000f00 */
[----:B--2---:R-:W-:-:S05]  /*62090*/  IADD3 R11, P2, PT, R11, UR15, RZ ;  /* 0x0000000f0b0b7c10 */ /* 0x004fca000ff5e0ff */
[----:B------:R-:W-:Y:S01]  /*620a0*/  STL [R1+0x10cc], R11 ;  /* 0x0010cc0b01007387 */ /* 0x000fe20000100800 */
[----:B---3--:R-:W-:Y:S02]  /*620b0*/  IADD3.X R18, PT, PT, R18, UR9, RZ, P3, !PT ;  /* 0x0000000912127c10 */ /* 0x008fe40009ffe4ff */
[----:B----4-:R-:W-:-:S03]  /*620c0*/  IADD3 R8, P3, PT, R8, UR15, RZ ;  /* 0x0000000f08087c10 */ /* 0x010fc6000ff7e0ff */
[----:B------:R1:W-:Y:S01]  /*620d0*/  STL [R1+0x1050], R18 ;  /* 0x0010501201007387 */ /* 0x0003e20000100800 */
[----:B------:R-:W-:Y:S01]  /*620e0*/  IMAD.MOV.U32 R5, RZ, RZ, R18 ;  /* 0x000000ffff057224 */ /* 0x000fe200078e0012 */
[----:B------:R-:W-:Y:S02]  /*620f0*/  IADD3.X R21, PT, PT, R21, UR9, RZ, P2, !PT ;  /* 0x0000000915157c10 */ /* 0x000fe400097fe4ff */
[----:B------:R-:W2:Y:S04]  /*62100*/  LDL.LU R16, [R1+0x124c] ;  /* 0x00124c0001107983 */ /* 0x000ea80000300800 */
[----:B------:R3:W-:Y:S04]  /*62110*/  LDGSTS.E [R2+0x480], desc[UR28][R4.64], P1 ;  /* 0x0048000004027fae */ /* 0x0007e800089a101c */
[----:B-1----:R-:W4:Y:S04]  /*62120*/  LDL.LU R18, [R1+0x1248] ;  /* 0x0012480001127983 */ /* 0x002f280000300800 */
[----:B------:R-:W-:Y:S04]  /*62130*/  STL [R1+0x10d4], R8 ;  /* 0x0010d40801007387 */ /* 0x000fe80000100800 */
[----:B------:R-:W-:Y:S01]  /*62140*/  STL [R1+0x10c8], R21 ;  /* 0x0010c81501007387 */ /* 0x000fe20000100800 */
[----:B---3--:R-:W-:-:S03]  /*62150*/  MOV R4, R11 ;  /* 0x0000000b00047202 */ /* 0x008fc60000000f00 */
[----:B------:R-:W3:Y:S01]  /*62160*/  LDL.LU R10, [R1+0x1254] ;  /* 0x00125400010a7983 */ /* 0x000ee20000300800 */
[----:B------:R-:W-:Y:S01]  /*62170*/  IMAD.MOV.U32 R5, RZ, RZ, R21 ;  /* 0x000000ffff057224 */ /* 0x000fe200078e0015 */
[----:B------:R-:W-:Y:S02]  /*62180*/  IADD3 R9, P2, PT, R9, UR15, RZ ;  /* 0x0000000f09097c10 */ /* 0x000fe4000ff5e0ff */
[----:B------:R-:W-:Y:S01]  /*62190*/  IADD3.X R20, PT, PT, R20, UR9, RZ, P3, !PT ;  /* 0x0000000914147c10 */ /* 0x000fe20009ffe4ff */
[----:B------:R-:W3:Y:S01]  /*621a0*/  LDL.LU R11, [R1+0x12cc] ;  /* 0x0012cc00010b7983 */ /* 0x000ee20000300800 */
[----:B------:R-:W-:-:S03]  /*621b0*/  IADD3 R6, P3, PT, R6, UR15, RZ ;  /* 0x0000000f06067c10 */ /* 0x000fc6000ff7e0ff */
[----:B------:R1:W-:Y:S01]  /*621c0*/  LDGSTS.E [R2+0xc00], desc[UR28][R4.64], P0 ;  /* 0x00c0000004027fae */ /* 0x0003e200081a101c */
[----:B------:R-:W-:-:S03]  /*621d0*/  IADD3.X R12, PT, PT, R12, UR9, RZ, P2, !PT ;  /* 0x000000090c0c7c10 */ /* 0x000fc600097fe4ff */
[----:B------:R-:W-:Y:S04]  /*621e0*/  STL [R1+0x114c], R9 ;  /* 0x00114c0901007387 */ /* 0x000fe80000100800 */
[----:B------:R1:W-:Y:S02]  /*621f0*/  STL [R1+0x10d0], R20 ;  /* 0x0010d01401007387 */ /* 0x0003e40000100800 */
[----:B-1----:R-:W-:Y:S01]  /*62200*/  MOV R4, R8 ;  /* 0x0000000800047202 */ /* 0x002fe20000000f00 */
[----:B------:R-:W-:Y:S02]  /*62210*/  IMAD.MOV.U32 R5, RZ, RZ, R20 ;  /* 0x000000ffff057224 */ /* 0x000fe400078e0014 */
[----:B------:R-:W3:Y:S04]  /*62220*/  LDL.LU R20, [R1+0x1250] ;  /* 0x0012500001147983 */ /* 0x000ee80000300800 */
[----:B------:R-:W-:Y:S04]  /*62230*/  STL [R1+0x1154], R6 ;  /* 0x0011540601007387 */ /* 0x000fe80000100800 */
[----:B------:R1:W-:Y:S04]  /*62240*/  STL [R1+0x1148], R12 ;  /* 0x0011480c01007387 */ /* 0x0003e80000100800 */
[----:B------:R1:W-:Y:S04]  /*62250*/  LDGSTS.E [R2+0xc80], desc[UR28][R4.64], P1 ;  /* 0x00c8000004027fae */ /* 0x0003e800089a101c */
[----:B------:R-:W3:Y:S01]  /*62260*/  LDL.LU R8, [R1+0x12d4] ;  /* 0x0012d40001087983 */ /* 0x000ee20000300800 */
[----:B-1----:R-:W-:-:S03]  /*62270*/  IMAD.MOV.U32 R5, RZ, RZ, R12 ;  /* 0x000000ffff057224 */ /* 0x002fc600078e000c */
[----:B------:R-:W3:Y:S01]  /*62280*/  LDL.LU R12, [R1+0x12c8] ;  /* 0x0012c800010c7983 */ /* 0x000ee20000300800 */
[----:B------:R-:W-:Y:S02]  /*62290*/  IADD3 R14, P2, PT, R14, UR15, RZ ;  /* 0x0000000f0e0e7c10 */ /* 0x000fe4000ff5e0ff */
[----:B------:R-:W-:Y:S02]  /*622a0*/  IADD3.X R19, PT, PT, R19, UR9, RZ, P3, !PT ;  /* 0x0000000913137c10 */ /* 0x000fe40009ffe4ff */
[----:B------:R-:W-:Y:S01]  /*622b0*/  MOV R4, R9 ;  /* 0x0000000900047202 */ /* 0x000fe20000000f00 */
[----:B------:R-:W-:Y:S01]  /*622c0*/  STL [R1+0x11cc], R14 ;  /* 0x0011cc0e01007387 */ /* 0x000fe20000100800 */
[----:B------:R-:W-:-:S03]  /*622d0*/  IADD3 R7, P3, PT, R7, UR15, RZ ;  /* 0x0000000f07077c10 */ /* 0x000fc6000ff7e0ff */
[----:B------:R1:W-:Y:S01]  /*622e0*/  STL [R1+0x1150], R19 ;  /* 0x0011501301007387 */ /* 0x0003e20000100800 */
[----:B------:R-:W-:-:S03]  /*622f0*/  IADD3.X R17, PT, PT, R17, UR9, RZ, P2, !PT ;  /* 0x0000000911117c10 */ /* 0x000fc600097fe4ff */
[----:B------:R1:W-:Y:S04]  /*62300*/  LDGSTS.E [R2+0x1400], desc[UR28][R4.64], P0 ;  /* 0x0140000004027fae */ /* 0x0003e800081a101c */
[----:B------:R-:W3:Y:S01]  /*62310*/  LDL.LU R9, [R1+0x134c] ;  /* 0x00134c0001097983 */ /* 0x000ee20000300800 */
[----:B------:R-:W-:Y:S02]  /*62320*/  IADD3.X R13, PT, PT, R13, UR9, RZ, P3, !PT ;  /* 0x000000090d0d7c10 */ /* 0x000fe40009ffe4ff */
[----:B-1----:R-:W-:Y:S01]  /*62330*/  MOV R4, R6 ;  /* 0x0000000600047202 */ /* 0x002fe20000000f00 */
[----:B------:R-:W-:Y:S02]  /*62340*/  IMAD.MOV.U32 R5, RZ, RZ, R19 ;  /* 0x000000ffff057224 */ /* 0x000fe400078e0013 */
[----:B------:R-:W3:Y:S04]  /*62350*/  LDL.LU R19, [R1+0x12d0] ;  /* 0x0012d00001137983 */ /* 0x000ee80000300800 */
[----:B------:R-:W-:Y:S04]  /*62360*/  STL [R1+0x11d4], R7 ;  /* 0x0011d40701007387 */ /* 0x000fe80000100800 */
[----:B------:R-:W-:Y:S04]  /*62370*/  STL [R1+0x11c8], R17 ;  /* 0x0011c81101007387 */ /* 0x000fe80000100800 */
[----:B------:R1:W-:Y:S04]  /*62380*/  LDGSTS.E [R2+0x1480], desc[UR28][R4.64], P1 ;  /* 0x0148000004027fae */ /* 0x0003e800089a101c */
[----:B------:R-:W3:Y:S04]  /*62390*/  LDL.LU R6, [R1+0x1354] ;  /* 0x0013540001067983 */ /* 0x000ee80000300800 */
[----:B------:R-:W3:Y:S01]  /*623a0*/  LDL.LU R21, [R1+0x1348] ;  /* 0x0013480001157983 */ /* 0x000ee20000300800 */
[----:B-1----:R-:W-:Y:S01]  /*623b0*/  MOV R4, R14 ;  /* 0x0000000e00047202 */ /* 0x002fe20000000f00 */
[----:B------:R-:W-:-:S05]  /*623c0*/  IMAD.MOV.U32 R5, RZ, RZ, R17 ;  /* 0x000000ffff057224 */ /* 0x000fca00078e0011 */
[----:B------:R1:W-:Y:S02]  /*623d0*/  LDGSTS.E [R2+0x1c00], desc[UR28][R4.64], P0 ;  /* 0x01c0000004027fae */ /* 0x0003e400081a101c */
[----:B-1----:R-:W-:Y:S01]  /*623e0*/  IMAD.MOV.U32 R5, RZ, RZ, R13 ;  /* 0x000000ffff057224 */ /* 0x002fe200078e000d */
[----:B------:R-:W-:-:S05]  /*623f0*/  MOV R4, R7 ;  /* 0x0000000700047202 */ /* 0x000fca0000000f00 */
[----:B------:R1:W-:Y:S01]  /*62400*/  LDGSTS.E [R2+0x1c80], desc[UR28][R4.64], P1 ;  /* 0x01c8000004027fae */ /* 0x0003e200089a101c */
[----:B--2---:R-:W-:-:S05]  /*62410*/  IADD3 R16, P2, PT, R16, UR15, RZ ;  /* 0x0000000f10107c10 */ /* 0x004fca000ff5e0ff */
[----:B------:R-:W-:Y:S01]  /*62420*/  STL [R1+0x124c], R16 ;  /* 0x00124c1001007387 */ /* 0x000fe20000100800 */
[----:B----4-:R-:W-:-:S03]  /*62430*/  IADD3.X R18, PT, PT, R18, UR9, RZ, P2, !PT ;  /* 0x0000000912127c10 */ /* 0x010fc600097fe4ff */
[----:B------:R2:W-:Y:S04]  /*62440*/  STL [R1+0x11d0], R13 ;  /* 0x0011d00d01007387 */ /* 0x0005e80000100800 */
[----:B------:R-:W4:Y:S04]  /*62450*/  LDL.LU R14, [R1+0x13cc] ;  /* 0x0013cc00010e7983 */ /* 0x000f280000300800 */
[----:B--2---:R-:W2:Y:S01]  /*62460*/  LDL.LU R13, [R1+0x1350] ;  /* 0x00135000010d7983 */ /* 0x004ea20000300800 */
[----:B---3--:R-:W-:-:S05]  /*62470*/  IADD3 R10, P3, PT, R10, UR15, RZ ;  /* 0x0000000f0a0a7c10 */ /* 0x008fca000ff7e0ff */
[----:B------:R-:W-:Y:S04]  /*62480*/  STL [R1+0x1254], R10 ;  /* 0x0012540a01007387 */ /* 0x000fe80000100800 */
[----:B------:R3:W-:Y:S01]  /*62490*/  STL [R1+0x1248], R18 ;  /* 0x0012481201007387 */ /* 0x0007e20000100800 */
[----:B------:R-:W-:-:S03]  /*624a0*/  IADD3 R11, P2, PT, R11, UR15, RZ ;  /* 0x0000000f0b0b7c10 */ /* 0x000fc6000ff5e0ff */
[----:B------:R-:W2:Y:S04]  /*624b0*/  LDL.LU R17, [R1+0x13c8] ;  /* 0x0013c80001117983 */ /* 0x000ea80000300800 */
[----:B------:R-:W2:Y:S01]  /*624c0*/  LDL.LU R7, [R1+0x13d4] ;  /* 0x0013d40001077983 */ /* 0x000ea20000300800 */
[----:B-1----:R-:W-:Y:S01]  /*624d0*/  MOV R4, R16 ;  /* 0x0000001000047202 */ /* 0x002fe20000000f00 */
[----:B------:R-:W-:Y:S02]  /*624e0*/  IMAD.MOV.U32 R5, RZ, RZ, R18 ;  /* 0x000000ffff057224 */ /* 0x000fe400078e0012 */
[----:B------:R-:W2:Y:S01]  /*624f0*/  LDL.LU R16, [R1+0x13d0] ;  /* 0x0013d00001107983 */ /* 0x000ea20000300800 */
[----:B------:R-:W-:-:S03]  /*62500*/  IADD3.X R20, PT, PT, R20, UR9, RZ, P3, !PT ;  /* 0x0000000914147c10 */ /* 0x000fc60009ffe4ff */
[----:B------:R-:W-:Y:S04]  /*62510*/  STL [R1+0x12cc], R11 ;  /* 0x0012cc0b01007387 */ /* 0x000fe80000100800 */
[----:B------:R1:W-:Y:S04]  /*62520*/  STL [R1+0x1250], R20 ;  /* 0x0012501401007387 */ /* 0x0003e80000100800 */
[----:B---3--:R-:W3:Y:S04]  /*62530*/  LDL.LU R18, [R1+0x144c] ;  /* 0x00144c0001127983 */ /* 0x008ee80000300800 */
[----:B------:R1:W-:Y:S01]  /*62540*/  LDGSTS.E [R2+0x2400], desc[UR28][R4.64], P0 ;  /* 0x0240000004027fae */ /* 0x0003e200081a101c */
[----:B------:R-:W-:-:S02]  /*62550*/  IADD3 R8, P3, PT, R8, UR15, RZ ;  /* 0x0000000f08087c10 */ /* 0x000fc4000ff7e0ff */
[----:B------:R-:W-:Y:S01]  /*62560*/  IADD3.X R12, PT, PT, R12, UR9, RZ, P2, !PT ;  /* 0x000000090c0c7c10 */ /* 0x000fe200097fe4ff */
[----:B-1----:R-:W-:Y:S02]  /*62570*/  IMAD.MOV.U32 R5, RZ, RZ, R20 ;  /* 0x000000ffff057224 */ /* 0x002fe400078e0014 */
[----:B------:R-:W3:Y:S01]  /*62580*/  LDL.LU R20, [R1+0x1448] ;  /* 0x0014480001147983 */ /* 0x000ee20000300800 */
[----:B------:R-:W-:-:S03]  /*62590*/  MOV R4, R10 ;  /* 0x0000000a00047202 */ /* 0x000fc60000000f00 */
[----:B------:R-:W-:Y:S04]  /*625a0*/  STL [R1+0x12d4], R8 ;  /* 0x0012d40801007387 */ /* 0x000fe80000100800 */
[----:B------:R1:W-:Y:S04]  /*625b0*/  STL [R1+0x12c8], R12 ;  /* 0x0012c80c01007387 */ /* 0x0003e80000100800 */
[----:B------:R-:W3:Y:S04]  /*625c0*/  LDL.LU R10, [R1+0x1454] ;  /* 0x00145400010a7983 */ /* 0x000ee80000300800 */
[----:B------:R1:W-:Y:S01]  /*625d0*/  LDGSTS.E [R2+0x2480], desc[UR28][R4.64], P1 ;  /* 0x0248000004027fae */ /* 0x0003e200089a101c */
[----:B------:R-:W-:-:S02]  /*625e0*/  IADD3 R9, P2, PT, R9, UR15, RZ ;  /* 0x0000000f09097c10 */ /* 0x000fc4000ff5e0ff */
[----:B------:R-:W-:Y:S02]  /*625f0*/  IADD3.X R19, PT, PT, R19, UR9, RZ, P3, !PT ;  /* 0x0000000913137c10 */ /* 0x000fe40009ffe4ff */
[----:B-1----:R-:W-:Y:S01]  /*62600*/  MOV R4, R11 ;  /* 0x0000000b00047202 */ /* 0x002fe20000000f00 */
[----:B------:R-:W-:Y:S02]  /*62610*/  IMAD.MOV.U32 R5, RZ, RZ, R12 ;  /* 0x000000ffff057224 */ /* 0x000fe400078e000c */
[----:B------:R-:W3:Y:S04]  /*62620*/  LDL.LU R12, [R1+0x1450] ;  /* 0x00145000010c7983 */ /* 0x000ee80000300800 */
[----:B------:R1:W-:Y:S04]  /*62630*/  LDGSTS.E [R2+0x2c00], desc[UR28][R4.64], P0 ;  /* 0x02c0000004027fae */ /* 0x0003e800081a101c */
[----:B------:R-:W-:Y:S01]  /*62640*/  STL [R1+0x134c], R9 ;  /* 0x00134c0901007387 */ /* 0x000fe20000100800 */
[----:B------:R-:W-:-:S03]  /*62650*/  IADD3 R6, P3, PT, R6, UR15, RZ ;  /* 0x0000000f06067c10 */ /* 0x000fc6000ff7e0ff */
[----:B------:R1:W-:Y:S01]  /*62660*/  STL [R1+0x12d0], R19 ;  /* 0x0012d01301007387 */ /* 0x0003e20000100800 */
[----:B------:R-:W-:Y:S01]  /*62670*/  IADD3.X R21, PT, PT, R21, UR9, RZ, P2, !PT ;  /* 0x0000000915157c10 */ /* 0x000fe200097fe4ff */
[----:B-1----:R-:W-:Y:S01]  /*62680*/  IMAD.MOV.U32 R5, RZ, RZ, R19 ;  /* 0x000000ffff057224 */ /* 0x002fe200078e0013 */
[----:B------:R-:W-:Y:S01]  /*62690*/  MOV R4, R8 ;  /* 0x0000000800047202 */ /* 0x000fe20000000f00 */
[----:B------:R-:W3:Y:S04]  /*626a0*/  LDL.LU R11, [R1+0x14cc] ;  /* 0x0014cc00010b7983 */ /* 0x000ee80000300800 */
[----:B------:R-:W3:Y:S04]  /*626b0*/  LDL.LU R19, [R1+0x14c8] ;  /* 0x0014c80001137983 */ /* 0x000ee80000300800 */
[----:B------:R1:W-:Y:S04]  /*626c0*/  LDGSTS.E [R2+0x2c80], desc[UR28][R4.64], P1 ;  /* 0x02c8000004027fae */ /* 0x0003e800089a101c */
[----:B------:R-:W-:Y:S04]  /*626d0*/  STL [R1+0x1354], R6 ;  /* 0x0013540601007387 */ /* 0x000fe80000100800 */
[----:B------:R-:W-:Y:S01]  /*626e0*/  STL [R1+0x1348], R21 ;  /* 0x0013481501007387 */ /* 0x000fe20000100800 */
[----:B-1----:R-:W-:Y:S01]  /*626f0*/  MOV R4, R9 ;  /* 0x0000000900047202 */ /* 0x002fe20000000f00 */
[----:B------:R-:W-:-:S02]  /*62700*/  IMAD.MOV.U32 R5, RZ, RZ, R21 ;  /* 0x000000ffff057224 */ /* 0x000fc400078e0015 */
[----:B------:R-:W3:Y:S04]  /*62710*/  LDL.LU R8, [R1+0x14d4] ;  /* 0x0014d40001087983 */ /* 0x000ee80000300800 */
[----:B------:R1:W-:Y:S04]  /*62720*/  LDGSTS.E [R2+0x3400], desc[UR28][R4.64], P0 ;  /* 0x0340000004027fae */ /* 0x0003e800081a101c */
[----:B------:R-:W3:Y:S01]  /*62730*/  LDL.LU R9, [R1+0x154c] ;  /* 0x00154c0001097983 */ /* 0x000ee20000300800 */
[----:B-1----:R-:W-:Y:S02]  /*62740*/  MOV R4, R6 ;  /* 0x0000000600047202 */ /* 0x002fe40000000f00 */
[----:B----4-:R-:W-:-:S02]  /*62750*/  IADD3 R14, P2, PT, R14, UR15, RZ ;  /* 0x0000000f0e0e7c10 */ /* 0x010fc4000ff5e0ff */
[----:B--2---:R-:W-:-:S03]  /*62760*/  IADD3.X R13, PT, PT, R13, UR9, RZ, P3, !PT ;  /* 0x000000090d0d7c10 */ /* 0x004fc60009ffe4ff */
[----:B------:R-:W-:Y:S02]  /*62770*/  STL [R1+0x13cc], R14 ;  /* 0x0013cc0e01007387 */ /* 0x000fe40000100800 */
[----:B------:R-:W-:Y:S02]  /*62780*/  IMAD.MOV.U32 R5, RZ, RZ, R13 ;  /* 0x000000ffff057224 */ /* 0x000fe400078e000d */
[----:B------:R1:W-:Y:S04]  /*62790*/  STL [R1+0x1350], R13 ;  /* 0x0013500d01007387 */ /* 0x0003e80000100800 */
[----:B------:R2:W-:Y:S01]  /*627a0*/  LDGSTS.E [R2+0x3480], desc[UR28][R4.64], P1 ;  /* 0x0348000004027fae */ /* 0x0005e200089a101c */
[----:B------:R-:W-:-:S03]  /*627b0*/  IADD3.X R17, PT, PT, R17, UR9, RZ, P2, !PT ;  /* 0x0000000911117c10 */ /* 0x000fc600097fe4ff */
[----:B-1----:R-:W4:Y:S01]  /*627c0*/  LDL.LU R13, [R1+0x14d0] ;  /* 0x0014d000010d7983 */ /* 0x002f220000300800 */
[----:B------:R-:W-:-:S05]  /*627d0*/  IADD3 R7, P3, PT, R7, UR15, RZ ;  /* 0x0000000f07077c10 */ /* 0x000fca000ff7e0ff */
[----:B------:R-:W-:Y:S01]  /*627e0*/  STL [R1+0x13d4], R7 ;  /* 0x0013d40701007387 */ /* 0x000fe20000100800 */
[----:B--2---:R-:W-:-:S03]  /*627f0*/  MOV R4, R14 ;  /* 0x0000000e00047202 */ /* 0x004fc60000000f00 */
[----:B------:R1:W-:Y:S01]  /*62800*/  STL [R1+0x13c8], R17 ;  /* 0x0013c81101007387 */ /* 0x0003e20000100800 */
[----:B------:R-:W-:-:S03]  /*62810*/  IADD3.X R16, PT, PT, R16, UR9, RZ, P3, !PT ;  /* 0x0000000910107c10 */ /* 0x000fc60009ffe4ff */
[----:B------:R-:W2:Y:S01]  /*62820*/  LDL.LU R6, [R1+0x1554] ;  /* 0x0015540001067983 */ /* 0x000ea20000300800 */
[----:B------:R-:W-:-:S03]  /*62830*/  IMAD.MOV.U32 R5, RZ, RZ, R17 ;  /* 0x000000ffff057224 */ /* 0x000fc600078e0011 */
[----:B------:R-:W2:Y:S01]  /*62840*/  LDL.LU R14, [R1+0x1548] ;  /* 0x00154800010e7983 */ /* 0x000ea20000300800 */
[----:B---3--:R-:W-:-:S03]  /*62850*/  IADD3 R18, P2, PT, R18, UR15, RZ ;  /* 0x0000000f12127c10 */ /* 0x008fc6000ff5e0ff */
[----:B------:R3:W-:Y:S04]  /*62860*/  LDGSTS.E [R2+0x3c00], desc[UR28][R4.64], P0 ;  /* 0x03c0000004027fae */ /* 0x0007e800081a101c */
[----:B------:R-:W-:Y:S04]  /*62870*/  STL [R1+0x144c], R18 ;  /* 0x00144c1201007387 */ /* 0x000fe80000100800 */
[----:B------:R3:W-:Y:S04]  /*62880*/  STL [R1+0x13d0], R16 ;  /* 0x0013d01001007387 */ /* 0x0007e80000100800 */
[----:B-1----:R-:W2:Y:S01]  /*62890*/  LDL.LU R17, [R1+0x15cc] ;  /* 0x0015cc0001117983 */ /* 0x002ea20000300800 */
[----:B---3--:R-:W-:Y:S01]  /*628a0*/  IMAD.MOV.U32 R5, RZ, RZ, R16 ;  /* 0x000000ffff057224 */ /* 0x008fe200078e0010 */
[----:B------:R-:W-:-:S02]  /*628b0*/  IADD3.X R20, PT, PT, R20, UR9, RZ, P2, !PT ;  /* 0x0000000914147c10 */ /* 0x000fc400097fe4ff */
[----:B------:R-:W3:Y:S01]  /*628c0*/  LDL.LU R16, [R1+0x1550] ;  /* 0x0015500001107983 */ /* 0x000ee20000300800 */
[----:B------:R-:W-:-:S05]  /*628d0*/  MOV R4, R7 ;  /* 0x0000000700047202 */ /* 0x000fca0000000f00 */
[----:B------:R1:W-:Y:S01]  /*628e0*/  LDGSTS.E [R2+0x3c80], desc[UR28][R4.64], P1 ;  /* 0x03c8000004027fae */ /* 0x0003e200089a101c */
[----:B------:R-:W-:-:S05]  /*628f0*/  IADD3 R10, P3, PT, R10, UR15, RZ ;  /* 0x0000000f0a0a7c10 */ /* 0x000fca000ff7e0ff */
[----:B------:R-:W-:Y:S04]  /*62900*/  STL [R1+0x1454], R10 ;  /* 0x0014540a01007387 */ /* 0x000fe80000100800 */
[----:B------:R-:W-:Y:S04]  /*62910*/  STL [R1+0x1448], R20 ;  /* 0x0014481401007387 */ /* 0x000fe80000100800 */
[----:B------:R-:W3:Y:S04]  /*62920*/  LDL.LU R7, [R1+0x15d4] ;  /* 0x0015d40001077983 */ /* 0x000ee80000300800 */
[----:B------:R-:W3:Y:S01]  /*62930*/  LDL.LU R21, [R1+0x15c8] ;  /* 0x0015c80001157983 */ /* 0x000ee20000300800 */
[----:B-1----:R-:W-:Y:S01]  /*62940*/  MOV R4, R18 ;  /* 0x0000001200047202 */ /* 0x002fe20000000f00 */
[----:B------:R-:W-:Y:S01]  /*62950*/  IMAD.MOV.U32 R5, RZ, RZ, R20 ;  /* 0x000000ffff057224 */ /* 0x000fe200078e0014 */
[----:B------:R-:W-:-:S04]  /*62960*/  IADD3.X R12, PT, PT, R12, UR9, RZ, P3, !PT ;  /* 0x000000090c0c7c10 */ /* 0x000fc80009ffe4ff */
[----:B------:R1:W-:Y:S01]  /*62970*/  LDGSTS.E [R2+0x4400], desc[UR28][R4.64], P0 ;  /* 0x0440000004027fae */ /* 0x0003e200081a101c */
[----:B------:R-:W-:Y:S01]  /*62980*/  IADD3 R11, P2, PT, R11, UR15, RZ ;  /* 0x0000000f0b0b7c10 */ /* 0x000fe2000ff5e0ff */
[----:B-1----:R-:W-:Y:S01]  /*62990*/  IMAD.MOV.U32 R5, RZ, RZ, R12 ;  /* 0x000000ffff057224 */ /* 0x002fe200078e000c */
[----:B------:R-:W-:Y:S02]  /*629a0*/  MOV R4, R10 ;  /* 0x0000000a00047202 */ /* 0x000fe40000000f00 */
[----:B------:R-:W-:Y:S01]  /*629b0*/  IADD3.X R19, PT, PT, R19, UR9, RZ, P2, !PT ;  /* 0x0000000913137c10 */ /* 0x000fe200097fe4ff */
[----:B------:R-:W-:Y:S04]  /*629c0*/  STL [R1+0x14cc], R11 ;  /* 0x0014cc0b01007387 */ /* 0x000fe80000100800 */
[----:B------:R1:W-:Y:S04]  /*629d0*/  STL [R1+0x1450], R12 ;  /* 0x0014500c01007387 */ /* 0x0003e80000100800 */
[----:B------:R-:W3:Y:S04]  /*629e0*/  LDL.LU R18, [R1+0x164c] ;  /* 0x00164c0001127983 */ /* 0x000ee80000300800 */
[----:B------:R1:W-:Y:S04]  /*629f0*/  LDGSTS.E [R2+0x4480], desc[UR28][R4.64], P1 ;  /* 0x0448000004027fae */ /* 0x0003e800089a101c */
[----:B-1----:R-:W3:Y:S01]  /*62a00*/  LDL.LU R12, [R1+0x15d0] ;  /* 0x0015d000010c7983 */ /* 0x002ee20000300800 */
[----:B------:R-:W-:-:S05]  /*62a10*/  IADD3 R8, P3, PT, R8, UR15, RZ ;  /* 0x0000000f08087c10 */ /* 0x000fca000ff7e0ff */
[----:B------:R-:W-:Y:S01]  /*62a20*/  STL [R1+0x14d4], R8 ;  /* 0x0014d40801007387 */ /* 0x000fe20000100800 */
[----:B------:R-:W-:Y:S01]  /*62a30*/  MOV R4, R11 ;  /* 0x0000000b00047202 */ /* 0x000fe20000000f00 */
[----:B------:R-:W-:Y:S02]  /*62a40*/  IMAD.MOV.U32 R5, RZ, RZ, R19 ;  /* 0x000000ffff057224 */ /* 0x000fe400078e0013 */
[----:B------:R1:W-:Y:S01]  /*62a50*/  STL [R1+0x14c8], R19 ;  /* 0x0014c81301007387 */ /* 0x0003e20000100800 */
[----:B------:R-:W-:-:S03]  /*62a60*/  IADD3 R9, P2, PT, R9, UR15, RZ ;  /* 0x0000000f09097c10 */ /* 0x000fc6000ff5e0ff */
[----:B------:R-:W3:Y:S04]  /*62a70*/  LDL.LU R20, [R1+0x1648] ;  /* 0x0016480001147983 */ /* 0x000ee80000300800 */
[----:B------:R-:W3:Y:S04]  /*62a80*/  LDL.LU R10, [R1+0x1654] ;  /* 0x00165400010a7983 */ /* 0x000ee80000300800 */
[----:B-1----:R-:W3:Y:S04]  /*62a90*/  LDL.LU R19, [R1+0x1650] ;  /* 0x0016500001137983 */ /* 0x002ee80000300800 */
[----:B------:R-:W-:Y:S04]  /*62aa0*/  STL [R1+0x154c], R9 ;  /* 0x00154c0901007387 */ /* 0x000fe80000100800 */
[----:B------:R1:W-:Y:S02]  /*62ab0*/  LDGSTS.E [R2+0x4c00], desc[UR28][R4.64], P0 ;  /* 0x04c0000004027fae */ /* 0x0003e400081a101c */
[----:B-1----:R-:W-:-:S02]  /*62ac0*/  MOV R4, R8 ;  /* 0x0000000800047202 */ /* 0x002fc40000000f00 */
[----:B----4-:R-:W-:-:S05]  /*62ad0*/  IADD3.X R13, PT, PT, R13, UR9, RZ, P3, !PT ;  /* 0x000000090d0d7c10 */ /* 0x010fca0009ffe4ff */
[----:B------:R1:W-:Y:S01]  /*62ae0*/  STL [R1+0x14d0], R13 ;  /* 0x0014d00d01007387 */ /* 0x0003e20000100800 */
[----:B------:R-:W-:-:S03]  /*62af0*/  IMAD.MOV.U32 R5, RZ, RZ, R13 ;  /* 0x000000ffff057224 */ /* 0x000fc600078e000d */
[----:B------:R-:W4:Y:S04]  /*62b00*/  LDL.LU R11, [R1+0x16cc] ;  /* 0x0016cc00010b7983 */ /* 0x000f280000300800 */
[----:B------:R2:W-:Y:S02]  /*62b10*/  LDGSTS.E [R2+0x4c80], desc[UR28][R4.64], P1 ;  /* 0x04c8000004027fae */ /* 0x0005e400089a101c */
[----:B--2---:R-:W-:Y:S02]  /*62b20*/  IADD3 R6, P3, PT, R6, UR15, RZ ;  /* 0x0000000f06067c10 */ /* 0x004fe4000ff7e0ff */
[----:B-1----:R-:W2:Y:S01]  /*62b30*/  LDL.LU R13, [R1+0x16c8] ;  /* 0x0016c800010d7983 */ /* 0x002ea20000300800 */
[----:B------:R-:W-:-:S03]  /*62b40*/  IADD3.X R14, PT, PT, R14, UR9, RZ, P2, !PT ;  /* 0x000000090e0e7c10 */ /* 0x000fc600097fe4ff */
[----:B------:R-:W-:Y:S04]  /*62b50*/  STL [R1+0x1554], R6 ;  /* 0x0015540601007387 */ /* 0x000fe80000100800 */
[----:B------:R1:W-:Y:S04]  /*62b60*/  STL [R1+0x1548], R14 ;  /* 0x0015480e01007387 */ /* 0x0003e80000100800 */
[----:B------:R-:W2:Y:S01]  /*62b70*/  LDL.LU R8, [R1+0x16d4] ;  /* 0x0016d40001087983 */ /* 0x000ea20000300800 */
[----:B------:R-:W-:Y:S01]  /*62b80*/  MOV R4, R9 ;  /* 0x0000000900047202 */ /* 0x000fe20000000f00 */
[----:B------:R-:W-:-:S02]  /*62b90*/  IMAD.MOV.U32 R5, RZ, RZ, R14 ;  /* 0x000000ffff057224 */ /* 0x000fc400078e000e */
[----:B------:R-:W2:Y:S01]  /*62ba0*/  LDL.LU R9, [R1+0x16d0] ;  /* 0x0016d00001097983 */ /* 0x000ea20000300800 */
[----:B------:R-:W-:-:S03]  /*62bb0*/  IADD3 R17, P2, PT, R17, UR15, RZ ;  /* 0x0000000f11117c10 */ /* 0x000fc6000ff5e0ff */
[----:B------:R1:W-:Y:S01]  /*62bc0*/  LDGSTS.E [R2+0x5400], desc[UR28][R4.64], P0 ;  /* 0x0540000004027fae */ /* 0x0003e200081a101c */
[----:B---3--:R-:W-:-:S03]  /*62bd0*/  IADD3.X R16, PT, PT, R16, UR9, RZ, P3, !PT ;  /* 0x0000000910107c10 */ /* 0x008fc60009ffe4ff */
[----:B------:R-:W-:Y:S04]  /*62be0*/  STL [R1+0x15cc], R17 ;  /* 0x0015cc1101007387 */ /* 0x000fe80000100800 */
[----:B------:R3:W-:Y:S01]  /*62bf0*/  STL [R1+0x1550], R16 ;  /* 0x0015501001007387 */ /* 0x0007e20000100800 */
[----:B-1----:R-:W-:-:S03]  /*62c00*/  IMAD.MOV.U32 R5, RZ, RZ, R16 ;  /* 0x000000ffff057224 */ /* 0x002fc600078e0010 */
[----:B------:R-:W2:Y:S01]  /*62c10*/  LDL.LU R14, [R1+0x174c] ;  /* 0x00174c00010e7983 */ /* 0x000ea20000300800 */
[----:B------:R-:W-:-:S03]  /*62c20*/  MOV R4, R6 ;  /* 0x0000000600047202 */ /* 0x000fc60000000f00 */
[----:B---3--:R-:W3:Y:S04]  /*62c30*/  LDL.LU R16, [R1+0x1748] ;  /* 0x0017480001107983 */ /* 0x008ee80000300800 */
[----:B------:R1:W-:Y:S01]  /*62c40*/  LDGSTS.E [R2+0x5480], desc[UR28][R4.64], P1 ;  /* 0x0548000004027fae */ /* 0x0003e200089a101c */
[----:B------:R-:W-:Y:S02]  /*62c50*/  IADD3 R7, P3, PT, R7, UR15, RZ ;  /* 0x0000000f07077c10 */ /* 0x000fe4000ff7e0ff */
[----:B------:R-:W-:-:S03]  /*62c60*/  IADD3.X R21, PT, PT, R21, UR9, RZ, P2, !PT ;  /* 0x0000000915157c10 */ /* 0x000fc600097fe4ff */
[----:B------:R-:W-:Y:S04]  /*62c70*/  STL [R1+0x15d4], R7 ;  /* 0x0015d40701007387 */ /* 0x000fe80000100800 */
[----:B------:R-:W-:Y:S04]  /*62c80*/  STL [R1+0x15c8], R21 ;  /* 0x0015c81501007387 */ /* 0x000fe80000100800 */
[----:B------:R-:W3:Y:S01]  /*62c90*/  LDL.LU R6, [R1+0x1754] ;  /* 0x0017540001067983 */ /* 0x000ee20000300800 */
[----:B-1----:R-:W-:Y:S01]  /*62ca0*/  MOV R4, R17 ;  /* 0x0000001100047202 */ /* 0x002fe20000000f00 */
[----:B------:R-:W-:-:S02]  /*62cb0*/  IMAD.MOV.U32 R5, RZ, RZ, R21 ;  /* 0x000000ffff057224 */ /* 0x000fc400078e0015 */
[----:B------:R-:W3:Y:S04]  /*62cc0*/  LDL.LU R17, [R1+0x17cc] ;  /* 0x0017cc0001117983 */ /* 0x000ee80000300800 */
[----:B------:R1:W-:Y:S01]  /*62cd0*/  LDGSTS.E [R2+0x5c00], desc[UR28][R4.64], P0 ;  /* 0x05c0000004027fae */ /* 0x0003e200081a101c */
[----:B------:R-:W-:Y:S02]  /*62ce0*/  IADD3 R18, P2, PT, R18, UR15, RZ ;  /* 0x0000000f12127c10 */ /* 0x000fe4000ff5e0ff */
[----:B-1----:R-:W-:Y:S02]  /*62cf0*/  MOV R4, R7 ;  /* 0x0000000700047202 */ /* 0x002fe40000000f00 */
[----:B------:R-:W-:Y:S01]  /*62d00*/  IADD3.X R12, PT, PT, R12, UR9, RZ, P3, !PT ;  /* 0x000000090c0c7c10 */ /* 0x000fe20009ffe4ff */
[----:B------:R-:W-:Y:S04]  /*62d10*/  STL [R1+0x164c], R18 ;  /* 0x00164c1201007387 */ /* 0x000fe80000100800 */
[----:B------:R-:W-:Y:S01]  /*62d20*/  IMAD.MOV.U32 R5, RZ, RZ, R12 ;  /* 0x000000ffff057224 */ /* 0x000fe200078e000c */
[----:B------:R1:W-:Y:S04]  /*62d30*/  STL [R1+0x15d0], R12 ;  /* 0x0015d00c01007387 */ /* 0x0003e80000100800 */
[----:B------:R1:W-:Y:S01]  /*62d40*/  LDGSTS.E [R2+0x5c80], desc[UR28][R4.64], P1 ;  /* 0x05c8000004027fae */ /* 0x0003e200089a101c */
[----:B------:R-:W-:-:S03]  /*62d50*/  IADD3.X R20, PT, PT, R20, UR9, RZ, P2, !PT ;  /* 0x0000000914147c10 */ /* 0x000fc600097fe4ff */
[----:B-1----:R-:W3:Y:S01]  /*62d60*/  LDL.LU R12, [R1+0x1750] ;  /* 0x00175000010c7983 */ /* 0x002ee20000300800 */
[----:B------:R-:W-:-:S04]  /*62d70*/  IADD3 R10, P3, PT, R10, UR15, RZ ;  /* 0x0000000f0a0a7c10 */ /* 0x000fc8000ff7e0ff */
[----:B------:R-:W-:Y:S01]  /*62d80*/  IADD3.X R19, PT, PT, R19, UR9, RZ, P3, !PT ;  /* 0x0000000913137c10 */ /* 0x000fe20009ffe4ff */
[----:B------:R1:W-:Y:S01]  /*62d90*/  STL [R1+0x1654], R10 ;  /* 0x0016540a01007387 */ /* 0x0003e20000100800 */
[----:B------:R-:W-:Y:S01]  /*62da0*/  MOV R4, R18 ;  /* 0x0000001200047202 */ /* 0x000fe20000000f00 */
[----:B------:R-:W-:Y:S02]  /*62db0*/  IMAD.MOV.U32 R5, RZ, RZ, R20 ;  /* 0x000000ffff057224 */ /* 0x000fe400078e0014 */
[----:B------:R-:W-:Y:S04]  /*62dc0*/  STL [R1+0x1648], R20 ;  /* 0x0016481401007387 */ /* 0x000fe80000100800 */
[----:B------:R-:W3:Y:S04]  /*62dd0*/  LDL.LU R7, [R1+0x17d4] ;  /* 0x0017d40001077983 */ /* 0x000ee80000300800 */
[----:B------:R-:W3:Y:S04]  /*62de0*/  LDL.LU R18, [R1+0x17c8] ;  /* 0x0017c80001127983 */ /* 0x000ee80000300800 */
[----:B------:R1:W-:Y:S02]  /*62df0*/  LDGSTS.E [R2+0x6400], desc[UR28][R4.64], P0 ;  /* 0x0640000004027fae */ /* 0x0003e400081a101c */
[----:B-1----:R-:W-:Y:S01]  /*62e00*/  MOV R4, R10 ;  /* 0x0000000a00047202 */ /* 0x002fe20000000f00 */
[----:B------:R-:W-:-:S05]  /*62e10*/  IMAD.MOV.U32 R5, RZ, RZ, R19 ;  /* 0x000000ffff057224 */ /* 0x000fca00078e0013 */
[----:B------:R1:W-:Y:S01]  /*62e20*/  LDGSTS.E [R2+0x6480], desc[UR28][R4.64], P1 ;  /* 0x0648000004027fae */ /* 0x0003e200089a101c */
[----:B----4-:R-:W-:-:S05]  /*62e30*/  IADD3 R11, P2, PT, R11, UR15, RZ ;  /* 0x0000000f0b0b7c10 */ /* 0x010fca000ff5e0ff */
[----:B------:R-:W-:Y:S01]  /*62e40*/  STL [R1+0x16cc], R11 ;  /* 0x0016cc0b01007387 */ /* 0x000fe20000100800 */
[----:B--2---:R-:W-:-:S03]  /*62e50*/  IADD3.X R13, PT, PT, R13, UR9, RZ, P2, !PT ;  /* 0x000000090d0d7c10 */ /* 0x004fc600097fe4ff */
[----:B------:R2:W-:Y:S04]  /*62e60*/  STL [R1+0x1650], R19 ;  /* 0x0016501301007387 */ /* 0x0005e80000100800 */
[----:B------:R-:W4:Y:S04]  /*62e70*/  LDL.LU R21, [R1+0x184c] ;  /* 0x00184c0001157983 */ /* 0x000f280000300800 */
[----:B------:R-:W4:Y:S01]  /*62e80*/  LDL.LU R10, [R1+0x17d0] ;  /* 0x0017d000010a7983 */ /* 0x000f220000300800 */
[----:B------:R-:W-:-:S05]  /*62e90*/  IADD3 R8, P3, PT, R8, UR15, RZ ;  /* 0x0000000f08087c10 */ /* 0x000fca000ff7e0ff */
[----:B------:R-:W-:Y:S04]  /*62ea0*/  STL [R1+0x16d4], R8 ;  /* 0x0016d40801007387 */ /* 0x000fe80000100800 */
[----:B------:R1:W-:Y:S01]  /*62eb0*/  STL [R1+0x16c8], R13 ;  /* 0x0016c80d01007387 */ /* 0x0003e20000100800 */
[----:B------:R-:W-:-:S03]  /*62ec0*/  IADD3.X R9, PT, PT, R9, UR9, RZ, P3, !PT ;  /* 0x0000000909097c10 */ /* 0x000fc60009ffe4ff */
[----:B--2---:R-:W2:Y:S04]  /*62ed0*/  LDL.LU R19, [R1+0x1854] ;  /* 0x0018540001137983 */ /* 0x004ea80000300800 */
[----:B------:R-:W2:Y:S01]  /*62ee0*/  LDL.LU R22, [R1+0x1848] ;  /* 0x0018480001167983 */ /* 0x000ea20000300800 */
[----:B------:R-:W-:Y:S01]  /*62ef0*/  IADD3 R14, P2, PT, R14, UR15, RZ ;  /* 0x0000000f0e0e7c10 */ /* 0x000fe2000ff5e0ff */
[----:B-1----:R-:W-:Y:S01]  /*62f00*/  IMAD.MOV.U32 R5, RZ, RZ, R13 ;  /* 0x000000ffff057224 */ /* 0x002fe200078e000d */
[----:B------:R-:W-:-:S03]  /*62f10*/  MOV R4, R11 ;  /* 0x0000000b00047202 */ /* 0x000fc60000000f00 */
[----:B------:R-:W-:Y:S01]  /*62f20*/  STL [R1+0x174c], R14 ;  /* 0x00174c0e01007387 */ /* 0x000fe20000100800 */
[----:B---3--:R-:W-:-:S03]  /*62f30*/  IADD3.X R16, PT, PT, R16, UR9, RZ, P2, !PT ;  /* 0x0000000910107c10 */ /* 0x008fc600097fe4ff */
[----:B------:R1:W-:Y:S04]  /*62f40*/  STL [R1+0x16d0], R9 ;  /* 0x0016d00901007387 */ /* 0x0003e80000100800 */
[----:B------:R-:W3:Y:S04]  /*62f50*/  LDL.LU R11, [R1+0x18cc] ;  /* 0x0018cc00010b7983 */ /* 0x000ee80000300800 */
[----:B------:R-:W3:Y:S04]  /*62f60*/  LDL.LU R20, [R1+0x1850] ;  /* 0x0018500001147983 */ /* 0x000ee80000300800 */
[----:B------:R1:W-:Y:S01]  /*62f70*/  LDGSTS.E [R2+0x6c00], desc[UR28][R4.64], P0 ;  /* 0x06c0000004027fae */ /* 0x0003e200081a101c */
[----:B------:R-:W-:-:S05]  /*62f80*/  IADD3 R6, P3, PT, R6, UR15, RZ ;  /* 0x0000000f06067c10 */ /* 0x000fca000ff7e0ff */
[----:B------:R-:W-:Y:S01]  /*62f90*/  STL [R1+0x1754], R6 ;  /* 0x0017540601007387 */ /* 0x000fe20000100800 */
[----:B-1----:R-:W-:-:S03]  /*62fa0*/  MOV R4, R8 ;  /* 0x0000000800047202 */ /* 0x002fc60000000f00 */
[----:B------:R1:W-:Y:S04]  /*62fb0*/  STL [R1+0x1748], R16 ;  /* 0x0017481001007387 */ /* 0x0003e80000100800 */
[----:B------:R-:W3:Y:S04]  /*62fc0*/  LDL.LU R13, [R1+0x18c8] ;  /* 0x0018c800010d7983 */ /* 0x000ee80000300800 */
[----:B------:R-:W3:Y:S01]  /*62fd0*/  LDL.LU R8, [R1+0x18d4] ;  /* 0x0018d40001087983 */ /* 0x000ee20000300800 */
[----:B------:R-:W-:Y:S01]  /*62fe0*/  IMAD.MOV.U32 R5, RZ, RZ, R9 ;  /* 0x000000ffff057224 */ /* 0x000fe200078e0009 */
[----:B------:R-:W-:-:S02]  /*62ff0*/  IADD3 R17, P2, PT, R17, UR15, RZ ;  /* 0x0000000f11117c10 */ /* 0x000fc4000ff5e0ff */
[----:B------:R-:W3:Y:S04]  /*63000*/  LDL.LU R9, [R1+0x194c] ;  /* 0x00194c0001097983 */ /* 0x000ee80000300800 */
[----:B------:R1:W-:Y:S02]  /*63010*/  LDGSTS.E [R2+0x6c80], desc[UR28][R4.64], P1 ;  /* 0x06c8000004027fae */ /* 0x0003e400089a101c */
[----:B-1----:R-:W-:Y:S01]  /*63020*/  MOV R4, R14 ;  /* 0x0000000e00047202 */ /* 0x002fe20000000f00 */
[----:B------:R-:W-:Y:S02]  /*63030*/  IMAD.MOV.U32 R5, RZ, RZ, R16 ;  /* 0x000000ffff057224 */ /* 0x000fe400078e0010 */
[----:B------:R-:W3:Y:S04]  /*63040*/  LDL.LU R16, [R1+0x18d0] ;  /* 0x0018d00001107983 */ /* 0x000ee80000300800 */
[----:B------:R1:W-:Y:S01]  /*63050*/  LDGSTS.E [R2+0x7400], desc[UR28][R4.64], P0 ;  /* 0x0740000004027fae */ /* 0x0003e200081a101c */
[----:B------:R-:W-:-:S03]  /*63060*/  IADD3.X R12, PT, PT, R12, UR9, RZ, P3, !PT ;  /* 0x000000090c0c7c10 */ /* 0x000fc60009ffe4ff */
[----:B------:R-:W-:Y:S01]  /*63070*/  STL [R1+0x17cc], R17 ;  /* 0x0017cc1101007387 */ /* 0x000fe20000100800 */
[----:B-1----:R-:W-:Y:S01]  /*63080*/  MOV R4, R6 ;  /* 0x0000000600047202 */ /* 0x002fe20000000f00 */
[----:B------:R-:W-:Y:S02]  /*63090*/  IMAD.MOV.U32 R5, RZ, RZ, R12 ;  /* 0x000000ffff057224 */ /* 0x000fe400078e000c */
[----:B------:R1:W-:Y:S04]  /*630a0*/  STL [R1+0x1750], R12 ;  /* 0x0017500c01007387 */ /* 0x0003e80000100800 */
[----:B------:R-:W3:Y:S01]  /*630b0*/  LDL.LU R14, [R1+0x1954] ;  /* 0x00195400010e7983 */ /* 0x000ee20000300800 */
[----:B------:R-:W-:-:S03]  /*630c0*/  IADD3 R7, P3, PT, R7, UR15, RZ ;  /* 0x0000000f07077c10 */ /* 0x000fc6000ff7e0ff */
[----:B------:R1:W-:Y:S01]  /*630d0*/  LDGSTS.E [R2+0x7480], desc[UR28][R4.64], P1 ;  /* 0x0748000004027fae */ /* 0x0003e200089a101c */
[----:B------:R-:W-:-:S03]  /*630e0*/  IADD3.X R18, PT, PT, R18, UR9, RZ, P2, !PT ;  /* 0x0000000912127c10 */ /* 0x000fc600097fe4ff */
[----:B-1----:R-:W3:Y:S04]  /*630f0*/  LDL.LU R12, [R1+0x1948] ;  /* 0x00194800010c7983 */ /* 0x002ee80000300800 */
[----:B------:R-:W-:Y:S01]  /*63100*/  STL [R1+0x17d4], R7 ;  /* 0x0017d40701007387 */ /* 0x000fe20000100800 */
[----:B------:R-:W-:Y:S01]  /*63110*/  MOV R4, R17 ;  /* 0x0000001100047202 */ /* 0x000fe20000000f00 */
[----:B------:R-:W-:Y:S02]  /*63120*/  IMAD.MOV.U32 R5, RZ, RZ, R18 ;  /* 0x000000ffff057224 */ /* 0x000fe400078e0012 */
[----:B------:R1:W-:Y:S04]  /*63130*/  STL [R1+0x17c8], R18 ;  /* 0x0017c81201007387 */ /* 0x0003e80000100800 */
[----:B------:R-:W3:Y:S04]  /*63140*/  LDL.LU R6, [R1+0x19cc] ;  /* 0x0019cc0001067983 */ /* 0x000ee80000300800 */
[----:B------:R1:W-:Y:S04]  /*63150*/  LDGSTS.E [R2+0x7c00], desc[UR28][R4.64], P0 ;  /* 0x07c0000004027fae */ /* 0x0003e800081a101c */
[----:B-1----:R-:W3:Y:S01]  /*63160*/  LDL.LU R18, [R1+0x1950] ;  /* 0x0019500001127983 */ /* 0x002ee20000300800 */
[----:B------:R-:W-:-:S02]  /*63170*/  MOV R4, R7 ;  /* 0x0000000700047202 */ /* 0x000fc40000000f00 */
[----:B----4-:R-:W-:Y:S02]  /*63180*/  IADD3 R21, P2, PT, R21, UR15, RZ ;  /* 0x0000000f15157c10 */ /* 0x010fe4000ff5e0ff */
[----:B------:R-:W-:-:S03]  /*63190*/  IADD3.X R10, PT, PT, R10, UR9, RZ, P3, !PT ;  /* 0x000000090a0a7c10 */ /* 0x000fc60009ffe4ff */
[----:B------:R-:W-:Y:S04]  /*631a0*/  STL [R1+0x184c], R21 ;  /* 0x00184c1501007387 */ /* 0x000fe80000100800 */
[----:B------:R1:W-:Y:S01]  /*631b0*/  STL [R1+0x17d0], R10 ;  /* 0x0017d00a01007387 */ /* 0x0003e20000100800 */
[----:B------:R-:W-:-:S05]  /*631c0*/  IMAD.MOV.U32 R5, RZ, RZ, R10 ;  /* 0x000000ffff057224 */ /* 0x000fca00078e000a */
[----:B------:R4:W-:Y:S04]  /*631d0*/  LDGSTS.E [R2+0x7c80], desc[UR28][R4.64], P1 ;  /* 0x07c8000004027fae */ /* 0x0009e800089a101c */
[----:B-1----:R-:W3:Y:S01]  /*631e0*/  LDL.LU R10, [R1+0x19c8] ;  /* 0x0019c800010a7983 */ /* 0x002ee20000300800 */
[----:B--2---:R-:W-:Y:S02]  /*631f0*/  IADD3 R19, P3, PT, R19, UR15, RZ ;  /* 0x0000000f13137c10 */ /* 0x004fe4000ff7e0ff */
[----:B------:R-:W-:-:S03]  /*63200*/  IADD3.X R22, PT, PT, R22, UR9, RZ, P2, !PT ;  /* 0x0000000916167c10 */ /* 0x000fc600097fe4ff */
[----:B------:R-:W-:Y:S04]  /*63210*/  STL [R1+0x1854], R19 ;  /* 0x0018541301007387 */ /* 0x000fe80000100800 */
[----:B------:R-:W-:Y:S01]  /*63220*/  STL [R1+0x1848], R22 ;  /* 0x0018481601007387 */ /* 0x000fe20000100800 */
[----:B----4-:R-:W-:Y:S01]  /*63230*/  MOV R4, R21 ;  /* 0x0000001500047202 */ /* 0x010fe20000000f00 */
[----:B------:R-:W-:Y:S02]  /*63240*/  IMAD.MOV.U32 R5, RZ, RZ, R22 ;  /* 0x000000ffff057224 */ /* 0x000fe400078e0016 */
[----:B------:R-:W2:Y:S04]  /*63250*/  LDL.LU R7, [R1+0x19d4] ;  /* 0x0019d40001077983 */ /* 0x000ea80000300800 */
[----:B------:R-:W4:Y:S04]  /*63260*/  LDL.LU R17, [R1+0x1a4c] ;  /* 0x001a4c0001117983 */ /* 0x000f280000300800 */
[----:B------:R-:W4:Y:S01]  /*63270*/  LDL.LU R21, [R1+0x19d0] ;  /* 0x0019d00001157983 */ /* 0x000f220000300800 */
[----:B---3--:R-:W-:-:S03]  /*63280*/  IADD3 R11, P2, PT, R11, UR15, RZ ;  /* 0x0000000f0b0b7c10 */ /* 0x008fc6000ff5e0ff */
[----:B------:R1:W-:Y:S01]  /*63290*/  LDGSTS.E [R2+0x8400], desc[UR28][R4.64], P0 ;  /* 0x0840000004027fae */ /* 0x0003e200081a101c */
[----:B------:R-:W-:-:S03]  /*632a0*/  IADD3.X R20, PT, PT, R20, UR9, RZ, P3, !PT ;  /* 0x0000000914147c10 */ /* 0x000fc60009ffe4ff */
[----:B------:R-:W-:Y:S04]  /*632b0*/  STL [R1+0x18cc], R11 ;  /* 0x0018cc0b01007387 */ /* 0x000fe80000100800 */
[----:B------:R-:W-:Y:S01]  /*632c0*/  STL [R1+0x1850], R20 ;  /* 0x0018501401007387 */ /* 0x000fe20000100800 */
[----:B-1----:R-:W-:Y:S01]  /*632d0*/  MOV R4, R19 ;  /* 0x0000001300047202 */ /* 0x002fe20000000f00 */
[----:B------:R-:W-:-:S05]  /*632e0*/  IMAD.MOV.U32 R5, RZ, RZ, R20 ;  /* 0x000000ffff057224 */ /* 0x000fca00078e0014 */
[----:B------:R1:W-:Y:S01]  /*632f0*/  LDGSTS.E [R2+0x8480], desc[UR28][R4.64], P1 ;  /* 0x0848000004027fae */ /* 0x0003e200089a101c */
[----:B------:R-:W-:Y:S02]  /*63300*/  IADD3.X R13, PT, PT, R13, UR9, RZ, P2, !PT ;  /* 0x000000090d0d7c10 */ /* 0x000fe400097fe4ff */
[----:B------:R-:W-:-:S03]  /*63310*/  IADD3 R8, P3, PT, R8, UR15, RZ ;  /* 0x0000000f08087c10 */ /* 0x000fc6000ff7e0ff */
[----:B-1----:R-:W-:Y:S02]  /*63320*/  IMAD.MOV.U32 R5, RZ, RZ, R13 ;  /* 0x000000ffff057224 */ /* 0x002fe400078e000d */
[----:B------:R-:W-:Y:S04]  /*63330*/  STL [R1+0x18d4], R8 ;  /* 0x0018d40801007387 */ /* 0x000fe80000100800 */
[----:B------:R1:W-:Y:S04]  /*63340*/  STL [R1+0x18c8], R13 ;  /* 0x0018c80d01007387 */ /* 0x0003e80000100800 */
[----:B-1----:R-:W3:Y:S01]  /*63350*/  LDL.LU R13, [R1+0x1a54] ;  /* 0x001a5400010d7983 */ /* 0x002ee20000300800 */
[----:B------:R-:W-:-:S02]  /*63360*/  IADD3 R9, P2, PT, R9, UR15, RZ ;  /* 0x0000000f09097c10 */ /* 0x000fc4000ff5e0ff */
[----:B------:R-:W-:Y:S02]  /*63370*/  MOV R4, R11 ;  /* 0x0000000b00047202 */ /* 0x000fe40000000f00 */
[----:B------:R-:W-:Y:S01]  /*63380*/  IADD3.X R16, PT, PT, R16, UR9, RZ, P3, !PT ;  /* 0x0000000910107c10 */ /* 0x000fe20009ffe4ff */
[----:B------:R-:W-:Y:S04]  /*63390*/  STL [R1+0x194c], R9 ;  /* 0x00194c0901007387 */ /* 0x000fe80000100800 */
[----:B------:R1:W-:Y:S04]  /*633a0*/  STL [R1+0x18d0], R16 ;  /* 0x0018d01001007387 */ /* 0x0003e80000100800 */
[----:B------:R-:W3:Y:S04]  /*633b0*/  LDL.LU R11, [R1+0x1acc] ;  /* 0x001acc00010b7983 */ /* 0x000ee80000300800 */
[----:B------:R1:W-:Y:S04]  /*633c0*/  LDGSTS.E [R2+0x8c00], desc[UR28][R4.64], P0 ;  /* 0x08c0000004027fae */ /* 0x0003e800081a101c */
[----:B------:R-:W3:Y:S01]  /*633d0*/  LDL.LU R20, [R1+0x1a48] ;  /* 0x001a480001147983 */ /* 0x000ee20000300800 */
[----:B------:R-:W-:-:S02]  /*633e0*/  IADD3 R14, P3, PT, R14, UR15, RZ ;  /* 0x0000000f0e0e7c10 */ /* 0x000fc4000ff7e0ff */
[----:B-1----:R-:W-:Y:S01]  /*633f0*/  MOV R4, R8 ;  /* 0x0000000800047202 */ /* 0x002fe20000000f00 */
[----:B------:R-:W-:Y:S01]  /*63400*/  IMAD.MOV.U32 R5, RZ, RZ, R16 ;  /* 0x000000ffff057224 */ /* 0x000fe200078e0010 */
[----:B------:R-:W-:Y:S01]  /*63410*/  IADD3.X R12, PT, PT, R12, UR9, RZ, P2, !PT ;  /* 0x000000090c0c7c10 */ /* 0x000fe200097fe4ff */
[----:B------:R-:W-:Y:S04]  /*63420*/  STL [R1+0x1954], R14 ;  /* 0x0019540e01007387 */ /* 0x000fe80000100800 */
[----:B------:R1:W-:Y:S04]  /*63430*/  STL [R1+0x1948], R12 ;  /* 0x0019480c01007387 */ /* 0x0003e80000100800 */
[----:B------:R-:W3:Y:S04]  /*63440*/  LDL.LU R8, [R1+0x1ad4] ;  /* 0x001ad40001087983 */ /* 0x000ee80000300800 */
[----:B------:R-:W3:Y:S01]  /*63450*/  LDL.LU R16, [R1+0x1a50] ;  /* 0x001a500001107983 */ /* 0x000ee20000300800 */
[----:B------:R-:W-:-:S03]  /*63460*/  IADD3 R6, P2, PT, R6, UR15, RZ ;  /* 0x0000000f06067c10 */ /* 0x000fc6000ff5e0ff */
[----:B------:R1:W-:Y:S01]  /*63470*/  LDGSTS.E [R2+0x8c80], desc[UR28][R4.64], P1 ;  /* 0x08c8000004027fae */ /* 0x0003e200089a101c */
[----:B------:R-:W-:-:S03]  /*63480*/  IADD3.X R18, PT, PT, R18, UR9, RZ, P3, !PT ;  /* 0x0000000912127c10 */ /* 0x000fc60009ffe4ff */
[----:B------:R-:W-:Y:S04]  /*63490*/  STL [R1+0x19cc], R6 ;  /* 0x0019cc0601007387 */ /* 0x000fe80000100800 */
[----:B------:R2:W-:Y:S01]  /*634a0*/  STL [R1+0x1950], R18 ;  /* 0x0019501201007387 */ /* 0x0005e20000100800 */
[----:B-1----:R-:W-:Y:S01]  /*634b0*/  MOV R4, R9 ;  /* 0x0000000900047202 */ /* 0x002fe20000000f00 */
[----:B------:R-:W-:Y:S02]  /*634c0*/  IMAD.MOV.U32 R5, RZ, RZ, R12 ;  /* 0x000000ffff057224 */ /* 0x000fe400078e000c */
[----:B------:R-:W3:Y:S04]  /*634d0*/  LDL.LU R12, [R1+0x1ac8] ;  /* 0x001ac800010c7983 */ /* 0x000ee80000300800 */
[----:B------:R-:W3:Y:S04]  /*634e0*/  LDL.LU R9, [R1+0x1ad0] ;  /* 0x001ad00001097983 */ /* 0x000ee80000300800 */
[----:B------:R1:W-:Y:S02]  /*634f0*/  LDGSTS.E [R2+0x9400], desc[UR28][R4.64], P0 ;  /* 0x0940000004027fae */ /* 0x0003e400081a101c */
[----:B-1----:R-:W-:Y:S01]  /*63500*/  MOV R4, R14 ;  /* 0x0000000e00047202 */ /* 0x002fe20000000f00 */
[----:B------:R-:W-:-:S05]  /*63510*/  IMAD.MOV.U32 R5, RZ, RZ, R18 ;  /* 0x000000ffff057224 */ /* 0x000fca00078e0012 */
[----:B------:R1:W-:Y:S02]  /*63520*/  LDGSTS.E [R2+0x9480], desc[UR28][R4.64], P1 ;  /* 0x0948000004027fae */ /* 0x0003e400089a101c */
[----:B-1----:R-:W-:Y:S02]  /*63530*/  MOV R4, R6 ;  /* 0x0000000600047202 */ /* 0x002fe40000000f00 */
[----:B------:R-:W-:Y:S02]  /*63540*/  IADD3.X R10, PT, PT, R10, UR9, RZ, P2, !PT ;  /* 0x000000090a0a7c10 */ /* 0x000fe400097fe4ff */
[----:B--2---:R-:W-:Y:S02]  /*63550*/  IADD3 R7, P3, PT, R7, UR15, RZ ;  /* 0x0000000f07077c10 */ /* 0x004fe4000ff7e0ff */
[----:B----4-:R-:W-:-:S03]  /*63560*/  IADD3 R17, P2, PT, R17, UR15, RZ ;  /* 0x0000000f11117c10 */ /* 0x010fc6000ff5e0ff */
[----:B------:R-:W-:Y:S01]  /*63570*/  STL [R1+0x19d4], R7 ;  /* 0x0019d40701007387 */ /* 0x000fe20000100800 */
[----:B------:R-:W-:-:S03]  /*63580*/  IADD3.X R21, PT, PT, R21, UR9, RZ, P3, !PT ;  /* 0x0000000915157c10 */ /* 0x000fc60009ffe4ff */
[----:B------:R1:W-:Y:S04]  /*63590*/  STL [R1+0x19c8], R10 ;  /* 0x0019c80a01007387 */ /* 0x0003e80000100800 */
[----:B------:R-:W2:Y:S04]  /*635a0*/  LDL.LU R30, [R1+0x320] ;  /* 0x00032000011e7983 */ /* 0x000ea80000300800 */
[----:B------:R-:W-:Y:S04]  /*635b0*/  STL [R1+0x1a4c], R17 ;  /* 0x001a4c1101007387 */ /* 0x000fe80000100800 */
[----:B------:R-:W-:Y:S04]  /*635c0*/  STL [R1+0x19d0], R21 ;  /* 0x0019d01501007387 */ /* 0x000fe80000100800 */
        /* <DEDUP_REMOVED lines=9> */
[----:B-1----:R-:W4:Y:S01]  /*63660*/  LDL.LU R10, [R1+0x1064] ;  /* 0x00106400010a7983 */ /* 0x002f220000300800 */
[----:B---3--:R-:W-:-:S03]  /*63670*/  IADD3 R13, P3, PT, R13, UR15, RZ ;  /* 0x0000000f0d0d7c10 */ /* 0x008fc6000ff7e0ff */
[----:B------:R1:W-:Y:S04]  /*63680*/  LDGSTS.E [R2+0x9c00], desc[UR28][R4.64], P0 ;  /* 0x09c0000004027fae */ /* 0x0003e800081a101c */
[----:B------:R2:W-:Y:S01]  /*63690*/  STL [R1+0x1a54], R13 ;  /* 0x001a540d01007387 */ /* 0x0005e20000100800 */
[----:B-1----:R-:W-:-:S03]  /*636a0*/  MOV R4, R7 ;  /* 0x0000000700047202 */ /* 0x002fc60000000f00 */
[----:B------:R-:W3:Y:S01]  /*636b0*/  LDL.LU R7, [R1+0x1058] ;  /* 0x0010580001077983 */ /* 0x000ee20000300800 */
[----:B------:R-:W-:Y:S01]  /*636c0*/  IMAD.MOV.U32 R5, RZ, RZ, R21 ;  /* 0x000000ffff057224 */ /* 0x000fe200078e0015 */
[----:B------:R-:W-:-:S04]  /*636d0*/  IADD3 R11, P4, PT, R11, UR15, RZ ;  /* 0x0000000f0b0b7c10 */ /* 0x000fc8000ff9e0ff */
[----:B------:R1:W-:Y:S01]  /*636e0*/  LDGSTS.E [R2+0x9c80], desc[UR28][R4.64], P1 ;  /* 0x09c8000004027fae */ /* 0x0003e200089a101c */
[----:B------:R-:W-:Y:S02]  /*636f0*/  IADD3.X R20, PT, PT, R20, UR9, RZ, P2, !PT ;  /* 0x0000000914147c10 */ /* 0x000fe400097fe4ff */
[----:B-1----:R-:W-:-:S03]  /*63700*/  MOV R4, R17 ;  /* 0x0000001100047202 */ /* 0x002fc60000000f00 */
[----:B------:R-:W-:Y:S01]  /*63710*/  IMAD.MOV.U32 R5, RZ, RZ, R20 ;  /* 0x000000ffff057224 */ /* 0x000fe200078e0014 */
[----:B------:R-:W-:Y:S04]  /*63720*/  STL [R1+0x1a48], R20 ;  /* 0x001a481401007387 */ /* 0x000fe80000100800 */
[----:B------:R1:W-:Y:S01]  /*63730*/  LDGSTS.E [R2+0xa400], desc[UR28][R4.64], P0 ;  /* 0x0a40000004027fae */ /* 0x0003e200081a101c */
[----:B------:R-:W-:Y:S02]  /*63740*/  IADD3 R8, P2, PT, R8, UR15, RZ ;  /* 0x0000000f08087c10 */ /* 0x000fe4000ff5e0ff */
[----:B------:R-:W-:Y:S01]  /*63750*/  IADD3.X R16, PT, PT, R16, UR9, RZ, P3, !PT ;  /* 0x0000000910107c10 */ /* 0x000fe20009ffe4ff */
[----:B------:R-:W-:Y:S01]  /*63760*/  STL [R1+0x1acc], R11 ;  /* 0x001acc0b01007387 */ /* 0x000fe20000100800 */
[----:B-1----:R-:W-:-:S03]  /*63770*/  MOV R4, R13 ;  /* 0x0000000d00047202 */ /* 0x002fc60000000f00 */
[----:B------:R-:W-:Y:S01]  /*63780*/  IMAD.MOV.U32 R5, RZ, RZ, R16 ;  /* 0x000000ffff057224 */ /* 0x000fe200078e0010 */
[----:B------:R-:W-:Y:S04]  /*63790*/  STL [R1+0x1ad4], R8 ;  /* 0x001ad40801007387 */ /* 0x000fe80000100800 */
[----:B------:R-:W-:Y:S04]  /*637a0*/  STL [R1+0x1a50], R16 ;  /* 0x001a501001007387 */ /* 0x000fe80000100800 */
[----:B------:R1:W-:Y:S01]  /*637b0*/  LDGSTS.E [R2+0xa480], desc[UR28][R4.64], P1 ;  /* 0x0a48000004027fae */ /* 0x0003e200089a101c */
[----:B------:R-:W-:-:S02]  /*637c0*/  IADD3.X R12, PT, PT, R12, UR9, RZ, P4, !PT ;  /* 0x000000090c0c7c10 */ /* 0x000fc4000a7fe4ff */
[----:B------:R-:W-:-:S03]  /*637d0*/  IADD3.X R9, PT, PT, R9, UR9, RZ, P2, !PT ;  /* 0x0000000909097c10 */ /* 0x000fc600097fe4ff */
[----:B------:R4:W-:Y:S01]  /*637e0*/  STL [R1+0x1ac8], R12 ;  /* 0x001ac80c01007387 */ /* 0x0009e20000100800 */
[----:B-1----:R-:W-:Y:S01]  /*637f0*/  IMAD.MOV.U32 R5, RZ, RZ, R12 ;  /* 0x000000ffff057224 */ /* 0x002fe200078e000c */
[----:B------:R-:W-:Y:S02]  /*63800*/  MOV R4, R11 ;  /* 0x0000000b00047202 */ /* 0x000fe40000000f00 */
[----:B------:R1:W-:Y:S04]  /*63810*/  STL [R1+0x1ad0], R9 ;  /* 0x001ad00901007387 */ /* 0x0003e80000100800 */
[----:B------:R1:W-:Y:S02]  /*63820*/  LDGSTS.E [R2+0xac00], desc[UR28][R4.64], P0 ;  /* 0x0ac0000004027fae */ /* 0x0003e400081a101c */
[----:B-1----:R-:W-:Y:S01]  /*63830*/  IMAD.MOV.U32 R5, RZ, RZ, R9 ;  /* 0x000000ffff057224 */ /* 0x002fe200078e0009 */
[----:B------:R-:W-:-:S05]  /*63840*/  MOV R4, R8 ;  /* 0x0000000800047202 */ /* 0x000fca0000000f00 */
[----:B------:R1:W-:Y:S01]  /*63850*/  LDGSTS.E [R2+0xac80], desc[UR28][R4.64], P1 ;  /* 0x0ac8000004027fae */ /* 0x0003e200089a101c */
[----:B--2---:R-:W-:Y:S01]  /*63860*/  IMAD.MOV.U32 R13, RZ, RZ, R30 ;  /* 0x000000ffff0d7224 */ /* 0x004fe200078e001e */
[----:B----4-:R-:W-:Y:S01]  /*63870*/  MOV R12, R31 ;  /* 0x0000001f000c7202 */ /* 0x010fe20000000f00 */
[----:B------:R-:W-:-:S04]  /*63880*/  IMAD.MOV.U32 R55, RZ, RZ, R26 ;  /* 0x000000ffff377224 */ /* 0x000fc800078e001a */
[----:B------:R-:W-:Y:S01]  /*63890*/  LDGSTS.E [R2+0xb400], desc[UR28][R12.64], P0 ;  /* 0x0b4000000c027fae */ /* 0x000fe200081a101c */
[----:B------:R-:W-:Y:S01]  /*638a0*/  MOV R54, R22 ;  /* 0x0000001600367202 */ /* 0x000fe20000000f00 */
[----:B------:R-:W-:-:S04]  /*638b0*/  IMAD.MOV.U32 R9, RZ, RZ, R23 ;  /* 0x000000ffff097224 */ /* 0x000fc800078e0017 */
[----:B------:R-:W-:Y:S01]  /*638c0*/  LDGSTS.E [R2+0xb480], desc[UR28][R54.64], P1 ;  /* 0x0b48000036027fae */ /* 0x000fe200089a101c */
[----:B------:R-:W-:Y:S02]  /*638d0*/  IADD3 R6, P2, PT, R6, UR15, RZ ;  /* 0x0000000f06067c10 */ /* 0x000fe4000ff5e0ff */
[----:B------:R-:W-:-:S03]  /*638e0*/  IADD3 R10, P3, PT, R10, UR15, RZ ;  /* 0x0000000f0a0a7c10 */ /* 0x000fc6000ff7e0ff */
[----:B------:R-:W-:Y:S04]  /*638f0*/  STL [R1+0x105c], R6 ;  /* 0x00105c0601007387 */ /* 0x000fe80000100800 */
[----:B------:R-:W-:Y:S01]  /*63900*/  STL [R1+0x1064], R10 ;  /* 0x0010640a01007387 */ /* 0x000fe20000100800 */
[----:B---3--:R-:W-:-:S05]  /*63910*/  IADD3.X R7, PT, PT, R7, UR9, RZ, P2, !PT ;  /* 0x0000000907077c10 */ /* 0x008fca00097fe4ff */
[----:B------:R-:W-:Y:S04]  /*63920*/  STL [R1+0x1058], R7 ;  /* 0x0010580701007387 */ /* 0x000fe80000100800 */
        /* <DEDUP_REMOVED lines=27> */
[----:B------:R-:W-:-:S03]  /*63ae0*/  MOV R8, R18 ;  /* 0x0000001200087202 */ /* 0x000fc60000000f00 */
[----:B------:R-:W2:Y:S01]  /*63af0*/  LDL.LU R187, [R1+0x384] ;  /* 0x0003840001bb7983 */ /* 0x000ea20000300800 */
[----:B------:R-:W-:-:S03]  /*63b00*/  IMAD.MOV.U32 R53, RZ, RZ, R19 ;  /* 0x000000ffff357224 */ /* 0x000fc600078e0013 */
[----:B------:R-:W2:Y:S01]  /*63b10*/  LDL.LU R11, [R1+0x3f4] ;  /* 0x0003f400010b7983 */ /* 0x000ea20000300800 */
[----:B------:R-:W-:-:S03]  /*63b20*/  MOV R52, R14 ;  /* 0x0000000e00347202 */ /* 0x000fc60000000f00 */
[----:B------:R-:W2:Y:S04]  /*63b30*/  LDL.LU R26, [R1+0x388] ;  /* 0x00038800011a7983 */ /* 0x000ea80000300800 */
[----:B------:R-:W2:Y:S04]  /*63b40*/  LDL.LU R18, [R1+0x3f8] ;  /* 0x0003f80001127983 */ /* 0x000ea80000300800 */
[----:B------:R-:W2:Y:S04]  /*63b50*/  LDL.LU R19, [R1+0x38c] ;  /* 0x00038c0001137983 */ /* 0x000ea80000300800 */
[----:B------:R-:W2:Y:S04]  /*63b60*/  LDL.LU R14, [R1+0x3fc] ;  /* 0x0003fc00010e7983 */ /* 0x000ea80000300800 */
[----:B------:R-:W-:Y:S04]  /*63b70*/  STL.64 [R1+0xd58], R54 ;  /* 0x000d583601007387 */ /* 0x000fe80000100a00 */
[----:B------:R1:W-:Y:S04]  /*63b80*/  STL.64 [R1+0xd50], R8 ;  /* 0x000d500801007387 */ /* 0x0003e80000100a00 */
[----:B------:R-:W-:Y:S04]  /*63b90*/  STL.64 [R1+0xd48], R52 ;  /* 0x000d483401007387 */ /* 0x000fe80000100a00 */
[----:B------:R-:W-:Y:S04]  /*63ba0*/  LDGSTS.E [R2+0xbc00], desc[UR28][R8.64], P0 ;  /* 0x0bc0000008027fae */ /* 0x000fe800081a101c */
[----:B------:R-:W-:Y:S01]  /*63bb0*/  LDGSTS.E [R2+0xbc80], desc[UR28][R52.64], P1 ;  /* 0x0bc8000034027fae */ /* 0x000fe200089a101c */
[----:B---3--:R-:W-:Y:S01]  /*63bc0*/  IMAD.MOV.U32 R51, RZ, RZ, R42 ;  /* 0x000000ffff337224 */ /* 0x008fe200078e002a */
[----:B----4-:R-:W-:-:S02]  /*63bd0*/  MOV R50, R41 ;  /* 0x0000002900327202 */ /* 0x010fc40000000f00 */
[----:B--2---:R-:W-:-:S03]  /*63be0*/  LOP3.LUT R23, R23, R22, RZ, 0x3c, !PT ;  /* 0x0000001617177212 */ /* 0x004fc600078e3cff */
[----:B------:R-:W-:Y:S01]  /*63bf0*/  LDGSTS.E [R2+0xc400], desc[UR28][R50.64], P0 ;  /* 0x0c40000032027fae */ /* 0x000fe200081a101c */
[----:B------:R-:W-:Y:S01]  /*63c00*/  LOP3.LUT R22, R23, R22, RZ, 0x3c, !PT ;  /* 0x0000001617167212 */ /* 0x000fe200078e3cff */
[----:B------:R-:W-:-:S03]  /*63c10*/  IMAD.MOV.U32 R49, RZ, RZ, R40 ;  /* 0x000000ffff317224 */ /* 0x000fc600078e0028 */
[----:B------:R-:W-:Y:S02]  /*63c20*/  LOP3.LUT R23, R23, R22, RZ, 0x3c, !PT ;  /* 0x0000001617177212 */ /* 0x000fe400078e3cff */
[----:B------:R-:W-:Y:S01]  /*63c30*/  MOV R48, R39 ;  /* 0x0000002700307202 */ /* 0x000fe20000000f00 */
[----:B------:R-:W-:Y:S01]  /*63c40*/  IMAD.MOV.U32 R47, RZ, RZ, R38 ;  /* 0x000000ffff2f7224 */ /* 0x000fe200078e0026 */
[----:B------:R-:W-:Y:S01]  /*63c50*/  STL.64 [R1+0xd40], R50 ;  /* 0x000d403201007387 */ /* 0x000fe20000100a00 */
[----:B------:R-:W-:-:S03]  /*63c60*/  MOV R46, R37 ;  /* 0x00000025002e7202 */ /* 0x000fc60000000f00 */
[----:B------:R2:W-:Y:S01]  /*63c70*/  STL.64 [R1+0xd38], R22 ;  /* 0x000d381601007387 */ /* 0x0005e20000100a00 */
[----:B------:R-:W-:-:S03]  /*63c80*/  IMAD.MOV.U32 R45, RZ, RZ, R36 ;  /* 0x000000ffff2d7224 */ /* 0x000fc600078e0024 */
[----:B------:R-:W-:Y:S01]  /*63c90*/  STL.64 [R1+0xd30], R48 ;  /* 0x000d303001007387 */ /* 0x000fe20000100a00 */
[----:B------:R-:W-:-:S03]  /*63ca0*/  MOV R44, R35 ;  /* 0x00000023002c7202 */ /* 0x000fc60000000f00 */
[----:B------:R-:W-:Y:S01]  /*63cb0*/  STL.64 [R1+0xd28], R46 ;  /* 0x000d282e01007387 */ /* 0x000fe20000100a00 */
[----:B------:R-:W-:Y:S01]  /*63cc0*/  IMAD.MOV.U32 R43, RZ, RZ, R34 ;  /* 0x000000ffff2b7224 */ /* 0x000fe200078e0022 */
[----:B------:R-:W-:Y:S02]  /*63cd0*/  MOV R42, R33 ;  /* 0x00000021002a7202 */ /* 0x000fe40000000f00 */
[----:B------:R-:W-:Y:S01]  /*63ce0*/  STL.64 [R1+0xd20], R44 ;  /* 0x000d202c01007387 */ /* 0x000fe20000100a00 */
[----:B------:R-:W-:Y:S01]  /*63cf0*/  IMAD.MOV.U32 R41, RZ, RZ, R32 ;  /* 0x000000ffff297224 */ /* 0x000fe200078e0020 */
[----:B------:R-:W-:Y:S02]  /*63d00*/  MOV R40, R29 ;  /* 0x0000001d00287202 */ /* 0x000fe40000000f00 */
[----:B------:R-:W-:Y:S01]  /*63d10*/  STL.64 [R1+0xd18], R42 ;  /* 0x000d182a01007387 */ /* 0x000fe20000100a00 */
[----:B------:R-:W-:-:S03]  /*63d20*/  IMAD.MOV.U32 R39, RZ, RZ, R28 ;  /* 0x000000ffff277224 */ /* 0x000fc600078e001c */
[----:B------:R-:W-:Y:S01]  /*63d30*/  LDGSTS.E [R2+0xc480], desc[UR28][R22.64], P1 ;  /* 0x0c48000016027fae */ /* 0x000fe200089a101c */
[----:B------:R-:W-:-:S03]  /*63d40*/  MOV R38, R25 ;  /* 0x0000001900267202 */ /* 0x000fc60000000f00 */
[----:B------:R-:W-:Y:S01]  /*63d50*/  STL.64 [R1+0xd10], R40 ;  /* 0x000d102801007387 */ /* 0x000fe20000100a00 */
[----:B------:R-:W-:Y:S01]  /*63d60*/  IMAD.MOV.U32 R37, RZ, RZ, R24 ;  /* 0x000000ffff257224 */ /* 0x000fe200078e0018 */
[----:B------:R-:W-:Y:S02]  /*63d70*/  MOV R36, R21 ;  /* 0x0000001500247202 */ /* 0x000fe40000000f00 */
[----:B------:R-:W-:Y:S04]  /*63d80*/  STL.64 [R1+0xd08], R38 ;  /* 0x000d082601007387 */ /* 0x000fe80000100a00 */
[----:B------:R-:W-:Y:S01]  /*63d90*/  STL.64 [R1+0xd00], R36 ;  /* 0x000d002401007387 */ /* 0x000fe20000100a00 */
[----:B------:R-:W-:Y:S01]  /*63da0*/  IMAD.MOV.U32 R35, RZ, RZ, R20 ;  /* 0x000000ffff237224 */ /* 0x000fe200078e0014 */
[----:B------:R-:W-:-:S02]  /*63db0*/  MOV R34, R184 ;  /* 0x000000b800227202 */ /* 0x000fc40000000f00 */
[----:B------:R3:W-:Y:S01]  /*63dc0*/  STL.64 [R1+0xcf8], R16 ;  /* 0x000cf81001007387 */ /* 0x0007e20000100a00 */
        /* <DEDUP_REMOVED lines=8> */
[----:B------:R-:W-:Y:S01]  /*63e50*/  MOV R28, R11 ;  /* 0x0000000b001c7202 */ /* 0x000fe20000000f00 */
[----:B------:R-:W-:Y:S01]  /*63e60*/  STL.64 [R1+0xce8], R32 ;  /* 0x000ce82001007387 */ /* 0x000fe20000100a00 */
[----:B------:R-:W-:Y:S01]  /*63e70*/  IMAD.MOV.U32 R21, RZ, RZ, R26 ;  /* 0x000000ffff157224 */ /* 0x000fe200078e001a */
[----:B------:R-:W-:Y:S02]  /*63e80*/  MOV R20, R18 ;  /* 0x0000001200147202 */ /* 0x000fe40000000f00 */
[----:B------:R-:W-:Y:S01]  /*63e90*/  STL.64 [R1+0xce0], R30 ;  /* 0x000ce01e01007387 */ /* 0x000fe20000100a00 */
[----:B------:R-:W-:-:S03]  /*63ea0*/  IMAD.MOV.U32 R25, RZ, RZ, R19 ;  /* 0x000000ffff197224 */ /* 0x000fc600078e0013 */
[----:B------:R-:W-:Y:S01]  /*63eb0*/  LDGSTS.E [R2+0xcc80], desc[UR28][R46.64], P1 ;  /* 0x0cc800002e027fae */ /* 0x000fe200089a101c */
[----:B------:R-:W-:-:S03]  /*63ec0*/  MOV R24, R14 ;  /* 0x0000000e00187202 */ /* 0x000fc60000000f00 */
[----:B------:R-:W4:Y:S04]  /*63ed0*/  LDL.LU R19, [R1+0x10dc] ;  /* 0x0010dc0001137983 */ /* 0x000f280000300800 */
[----:B------:R-:W-:Y:S04]  /*63ee0*/  STL.64 [R1+0xcd8], R28 ;  /* 0x000cd81c01007387 */ /* 0x000fe80000100a00 */
[----:B------:R1:W-:Y:S04]  /*63ef0*/  STL.64 [R1+0xcd0], R20 ;  /* 0x000cd01401007387 */ /* 0x0003e80000100a00 */
[----:B------:R-:W-:Y:S04]  /*63f00*/  STL.64 [R1+0xcc8], R24 ;  /* 0x000cc81801007387 */ /* 0x000fe80000100a00 */
[----:B------:R-:W4:Y:S04]  /*63f10*/  LDL.LU R12, [R1+0x1060] ;  /* 0x00106000010c7983 */ /* 0x000f280000300800 */
[----:B-1----:R-:W4:Y:S04]  /*63f20*/  LDL.LU R9, [R1+0x10e4] ;  /* 0x0010e40001097983 */ /* 0x002f280000300800 */
[----:B--2---:R-:W2:Y:S04]  /*63f30*/  LDL.LU R22, [R1+0x10d8] ;  /* 0x0010d80001167983 */ /* 0x004ea80000300800 */
[----:B------:R-:W-:Y:S04]  /*63f40*/  LDGSTS.E [R2+0xd400], desc[UR28][R44.64], P0 ;  /* 0x0d4000002c027fae */ /* 0x000fe800081a101c */
[----:B------:R-:W-:Y:S04]  /*63f50*/  LDGSTS.E [R2+0xd480], desc[UR28][R42.64], P1 ;  /* 0x0d4800002a027fae */ /* 0x000fe800089a101c */
[----:B------:R-:W2:Y:S04]  /*63f60*/  LDL.LU R13, [R1+0x115c] ;  /* 0x00115c00010d7983 */ /* 0x000ea80000300800 */
[----:B------:R-:W-:Y:S04]  /*63f70*/  LDGSTS.E [R2+0xdc00], desc[UR28][R40.64], P0 ;  /* 0x0dc0000028027fae */ /* 0x000fe800081a101c */
[----:B------:R-:W2:Y:S04]  /*63f80*/  LDL.LU R18, [R1+0x10e0] ;  /* 0x0010e00001127983 */ /* 0x000ea80000300800 */
[----:B------:R-:W-:Y:S04]  /*63f90*/  LDGSTS.E [R2+0xdc80], desc[UR28][R38.64], P1 ;  /* 0x0dc8000026027fae */ /* 0x000fe800089a101c */
[----:B------:R-:W-:Y:S04]  /*63fa0*/  LDGSTS.E [R2+0xe400], desc[UR28][R36.64], P0 ;  /* 0x0e40000024027fae */ /* 0x000fe800081a101c */
[----:B------:R-:W2:Y:S04]  /*63fb0*/  LDL.LU R11, [R1+0x1164] ;  /* 0x00116400010b7983 */ /* 0x000ea80000300800 */
[----:B------:R-:W-:Y:S04]  /*63fc0*/  LDGSTS.E [R2+0xe480], desc[UR28][R16.64], P1 ;  /* 0x0e48000010027fae */ /* 0x000fe800089a101c */
[----:B------:R-:W-:Y:S04]  /*63fd0*/  LDGSTS.E [R2+0xec00], desc[UR28][R34.64], P0 ;  /* 0x0ec0000022027fae */ /* 0x000fe800081a101c */
[----:B------:R-:W-:Y:S04]  /*63fe0*/  LDGSTS.E [R2+0xec80], desc[UR28][R32.64], P1 ;  /* 0x0ec8000020027fae */ /* 0x000fe800089a101c */
[----:B---3--:R-:W3:Y:S01]  /*63ff0*/  LDL.LU R16, [R1+0x1158] ;  /* 0x0011580001107983 */ /* 0x008ee20000300800 */
[----:B------:R-:W-:-:S03]  /*64000*/  LOP3.LUT R4, R15, 0x50, RZ, 0x3c, !PT ;  /* 0x000000500f047812 */ /* 0x000fc600078e3cff */
[----:B------:R-:W-:Y:S04]  /*64010*/  LDGSTS.E [R2+0xf400], desc[UR28][R30.64], P0 ;  /* 0x0f4000001e027fae */ /* 0x000fe800081a101c */
[----:B------:R-:W-:Y:S04]  /*64020*/  LDGSTS.E [R2+0xf480], desc[UR28][R28.64], P1 ;  /* 0x0f4800001c027fae */ /* 0x000fe800089a101c */
[----:B------:R-:W3:Y:S04]  /*64030*/  LDL.LU R5, [R1+0x11dc] ;  /* 0x0011dc0001057983 */ /* 0x000ee80000300800 */
[----:B------:R-:W-:Y:S01]  /*64040*/  LDGSTS.E [R2+0xfc00], desc[UR28][R20.64], P0 ;  /* 0x0fc0000014027fae */ /* 0x000fe200081a101c */
[----:B------:R-:W-:-:S03]  /*64050*/  IADD3 R4, PT, PT, R4, UR12, RZ ;  /* 0x0000000c04047c10 */ /* 0x000fc6000fffe0ff */
[----:B------:R-:W-:Y:S04]  /*64060*/  LDGSTS.E [R2+0xfc80], desc[UR28][R24.64], P1 ;  /* 0x0fc8000018027fae */ /* 0x000fe800089a101c */
[----:B------:R1:W-:Y:S04]  /*64070*/  LDGSTS.E [R4+0x500], desc[UR28][R6.64], P0 ;  /* 0x0050000006047fae */ /* 0x0003e800081a101c */
[----:B------:R-:W3:Y:S04]  /*64080*/  LDL.LU R20, [R1+0x1160] ;  /* 0x0011600001147983 */ /* 0x000ee80000300800 */
[----:B------:R-:W3:Y:S04]  /*64090*/  LDL.LU R8, [R1+0x11e4] ;  /* 0x0011e40001087983 */ /* 0x000ee80000300800 */
[----:B------:R-:W3:Y:S01]  /*640a0*/  LDL.LU R17, [R1+0x11d8] ;  /* 0x0011d80001117983 */ /* 0x000ee20000300800 */
[----:B-1----:R-:W-:Y:S01]  /*640b0*/  IMAD.MOV.U32 R6, RZ, RZ, R10 ;  /* 0x000000ffff067224 */ /* 0x002fe200078e000a */
[----:B----4-:R-:W-:-:S05]  /*640c0*/  IADD3 R19, P2, PT, R19, UR15, RZ ;  /* 0x0000000f13137c10 */ /* 0x010fca000ff5e0ff */
[----:B------:R-:W-:Y:S01]  /*640d0*/  STL [R1+0x10dc], R19 ;  /* 0x0010dc1301007387 */ /* 0x000fe20000100800 */
[----:B------:R-:W-:Y:S02]  /*640e0*/  IADD3.X R12, PT, PT, R12, UR9, RZ, P3, !PT ;  /* 0x000000090c0c7c10 */ /* 0x000fe40009ffe4ff */
[----:B------:R-:W-:-:S03]  /*640f0*/  IADD3 R9, P3, PT, R9, UR15, RZ ;  /* 0x0000000f09097c10 */ /* 0x000fc6000ff7e0ff */
[----:B------:R1:W-:Y:S01]  /*64100*/  STL [R1+0x1060], R12 ;  /* 0x0010600c01007387 */ /* 0x0003e20000100800 */
[----:B------:R-:W-:Y:S02]  /*64110*/  MOV R7, R12 ;  /* 0x0000000c00077202 */ /* 0x000fe40000000f00 */
[----:B--2---:R-:W-:Y:S01]  /*64120*/  IADD3.X R22, PT, PT, R22, UR9, RZ, P2, !PT ;  /* 0x0000000916167c10 */ /* 0x004fe200097fe4ff */
[----:B------:R-:W2:Y:S04]  /*64130*/  LDL.LU R14, [R1+0x125c] ;  /* 0x00125c00010e7983 */ /* 0x000ea80000300800 */
[----:B------:R4:W-:Y:S04]  /*64140*/  LDGSTS.E [R4+0x580], desc[UR28][R6.64], P1 ;  /* 0x0058000006047fae */ /* 0x0009e800089a101c */
[----:B-1----:R-:W2:Y:S04]  /*64150*/  LDL.LU R12, [R1+0x11e0] ;  /* 0x0011e000010c7983 */ /* 0x002ea80000300800 */
[----:B------:R-:W-:Y:S01]  /*64160*/  STL [R1+0x10e4], R9 ;  /* 0x0010e40901007387 */ /* 0x000fe20000100800 */
[----:B------:R-:W-:-:S03]  /*64170*/  IADD3 R13, P2, PT, R13, UR15, RZ ;  /* 0x0000000f0d0d7c10 */ /* 0x000fc6000ff5e0ff */
[----:B------:R-:W-:Y:S04]  /*64180*/  STL [R1+0x10d8], R22 ;  /* 0x0010d81601007387 */ /* 0x000fe80000100800 */
[----:B------:R-:W2:Y:S01]  /*64190*/  LDL.LU R21, [R1+0x1258] ;  /* 0x0012580001157983 */ /* 0x000ea20000300800 */
[----:B------:R-:W-:-:S03]  /*641a0*/  IADD3.X R18, PT, PT, R18, UR9, RZ, P3, !PT ;  /* 0x0000000912127c10 */ /* 0x000fc60009ffe4ff */
[----:B------:R-:W2:Y:S01]  /*641b0*/  LDL.LU R10, [R1+0x1264] ;  /* 0x00126400010a7983 */ /* 0x000ea20000300800 */
[----:B----4-:R-:W-:Y:S01]  /*641c0*/  IMAD.MOV.U32 R6, RZ, RZ, R19 ;  /* 0x000000ffff067224 */ /* 0x010fe200078e0013 */
[----:B------:R-:W-:Y:S02]  /*641d0*/  MOV R7, R22 ;  /* 0x0000001600077202 */ /* 0x000fe40000000f00 */
[----:B------:R-:W4:Y:S01]  /*641e0*/  LDL.LU R2, [R1+0x12dc] ;  /* 0x0012dc0001027983 */ /* 0x000f220000300800 */
[----:B------:R-:W-:-:S03]  /*641f0*/  IADD3 R11, P3, PT, R11, UR15, RZ ;  /* 0x0000000f0b0b7c10 */ /* 0x000fc6000ff7e0ff */
[----:B------:R-:W-:Y:S04]  /*64200*/  STL [R1+0x115c], R13 ;  /* 0x00115c0d01007387 */ /* 0x000fe80000100800 */
[----:B------:R1:W-:Y:S04]  /*64210*/  STL [R1+0x10e0], R18 ;  /* 0x0010e01201007387 */ /* 0x0003e80000100800 */
[----:B------:R-:W4:Y:S04]  /*64220*/  LDL.LU R19, [R1+0x1260] ;  /* 0x0012600001137983 */ /* 0x000f280000300800 */
[----:B------:R1:W-:Y:S01]  /*64230*/  LDGSTS.E [R4+0xd00], desc[UR28][R6.64], P0 ;  /* 0x00d0000006047fae */ /* 0x0003e200081a101c */
[----:B---3--:R-:W-:-:S03]  /*64240*/  IADD3.X R16, PT, PT, R16, UR9, RZ, P2, !PT ;  /* 0x0000000910107c10 */ /* 0x008fc600097fe4ff */
[----:B------:R-:W-:Y:S04]  /*64250*/  STL [R1+0x1164], R11 ;  /* 0x0011640b01007387 */ /* 0x000fe80000100800 */
[----:B------:R3:W-:Y:S01]  /*64260*/  STL [R1+0x1158], R16 ;  /* 0x0011581001007387 */ /* 0x0007e20000100800 */
[----:B-1----:R-:W-:Y:S01]  /*64270*/  MOV R7, R18 ;  /* 0x0000001200077202 */ /* 0x002fe20000000f00 */
[----:B------:R-:W-:Y:S02]  /*64280*/  IMAD.MOV.U32 R6, RZ, RZ, R9 ;  /* 0x000000ffff067224 */ /* 0x000fe400078e0009 */
[----:B------:R-:W4:Y:S04]  /*64290*/  LDL.LU R18, [R1+0x12d8] ;  /* 0x0012d80001127983 */ /* 0x000f280000300800 */
[----:B------:R-:W4:Y:S04]  /*642a0*/  LDL.LU R9, [R1+0x12e4] ;  /* 0x0012e40001097983 */ /* 0x000f280000300800 */
[----:B------:R1:W-:Y:S01]  /*642b0*/  LDGSTS.E [R4+0xd80], desc[UR28][R6.64], P1 ;  /* 0x00d8000006047fae */ /* 0x0003e200089a101c */
[----:B------:R-:W-:-:S02]  /*642c0*/  IADD3 R5, P2, PT, R5, UR15, RZ ;  /* 0x0000000f05057c10 */ /* 0x000fc4000ff5e0ff */
[----:B------:R-:W-:Y:S01]  /*642d0*/  IADD3.X R20, PT, PT, R20, UR9, RZ, P3, !PT ;  /* 0x0000000914147c10 */ /* 0x000fe20009ffe4ff */
[----:B-1----:R-:W-:Y:S01]  /*642e0*/  IMAD.MOV.U32 R6, RZ, RZ, R13 ;  /* 0x000000ffff067224 */ /* 0x002fe200078e000d */
[----:B------:R-:W-:Y:S02]  /*642f0*/  MOV R7, R16 ;  /* 0x0000001000077202 */ /* 0x000fe40000000f00 */
[----:B---3--:R-:W3:Y:S01]  /*64300*/  LDL.LU R16, [R1+0x12e0] ;  /* 0x0012e00001107983 */ /* 0x008ee20000300800 */
[----:B------:R-:W-:-:S03]  /*64310*/  IADD3 R8, P3, PT, R8, UR15, RZ ;  /* 0x0000000f08087c10 */ /* 0x000fc6000ff7e0ff */
[----:B------:R1:W-:Y:S01]  /*64320*/  LDGSTS.E [R4+0x1500], desc[UR28][R6.64], P0 ;  /* 0x0150000006047fae */ /* 0x0003e200081a101c */
[----:B------:R-:W-:-:S03]  /*64330*/  IADD3.X R17, PT, PT, R17, UR9, RZ, P2, !PT ;  /* 0x0000000911117c10 */ /* 0x000fc600097fe4ff */
[----:B------:R-:W-:Y:S04]  /*64340*/  STL [R1+0x11dc], R5 ;  /* 0x0011dc0501007387 */ /* 0x000fe80000100800 */
[----:B------:R1:W-:Y:S02]  /*64350*/  STL [R1+0x1160], R20 ;  /* 0x0011601401007387 */ /* 0x0003e40000100800 */
[----:B-1----:R-:W-:Y:S01]  /*64360*/  IMAD.MOV.U32 R6, RZ, RZ, R11 ;  /* 0x000000ffff067224 */ /* 0x002fe200078e000b */
[----:B------:R-:W-:Y:S01]  /*64370*/  MOV R7, R20 ;  /* 0x0000001400077202 */ /* 0x000fe20000000f00 */
[----:B------:R-:W3:Y:S04]  /*64380*/  LDL.LU R13, [R1+0x135c] ;  /* 0x00135c00010d7983 */ /* 0x000ee80000300800 */
[----:B------:R1:W-:Y:S04]  /*64390*/  LDGSTS.E [R4+0x1580], desc[UR28][R6.64], P1 ;  /* 0x0158000006047fae */ /* 0x0003e800089a101c */
[----:B------:R-:W3:Y:S04]  /*643a0*/  LDL.LU R20, [R1+0x1358] ;  /* 0x0013580001147983 */ /* 0x000ee80000300800 */
[----:B------:R-:W-:Y:S01]  /*643b0*/  STL [R1+0x11e4], R8 ;  /* 0x0011e40801007387 */ /* 0x000fe20000100800 */
[----:B-1----:R-:W-:Y:S01]  /*643c0*/  IMAD.MOV.U32 R6, RZ, RZ, R5 ;  /* 0x000000ffff067224 */ /* 0x002fe200078e0005 */
[----:B------:R-:W-:-:S02]  /*643d0*/  MOV R7, R17 ;  /* 0x0000001100077202 */ /* 0x000fc40000000f00 */
[----:B------:R1:W-:Y:S04]  /*643e0*/  STL [R1+0x11d8], R17 ;  /* 0x0011d81101007387 */ /* 0x0003e80000100800 */
[----:B------:R-:W3:Y:S04]  /*643f0*/  LDL.LU R11, [R1+0x1364] ;  /* 0x00136400010b7983 */ /* 0x000ee80000300800 */
[----:B------:R1:W-:Y:S04]  /*64400*/  LDGSTS.E [R4+0x1d00], desc[UR28][R6.64], P0 ;  /* 0x01d0000006047fae */ /* 0x0003e800081a101c */
[----:B------:R-:W3:Y:S01]  /*64410*/  LDL.LU R5, [R1+0x13dc] ;  /* 0x0013dc0001057983 */ /* 0x000ee20000300800 */
[----:B-1----:R-:W-:Y:S01]  /*64420*/  IMAD.MOV.U32 R6, RZ, RZ, R8 ;  /* 0x000000ffff067224 */ /* 0x002fe200078e0008 */
[----:B--2---:R-:W-:-:S02]  /*64430*/  IADD3 R14, P2, PT, R14, UR15, RZ ;  /* 0x0000000f0e0e7c10 */ /* 0x004fc4000ff5e0ff */
[----:B------:R-:W-:-:S03]  /*64440*/  IADD3.X R12, PT, PT, R12, UR9, RZ, P3, !PT ;  /* 0x000000090c0c7c10 */ /* 0x000fc60009ffe4ff */
[----:B------:R-:W-:Y:S01]  /*64450*/  STL [R1+0x125c], R14 ;  /* 0x00125c0e01007387 */ /* 0x000fe20000100800 */
[----:B------:R-:W-:-:S03]  /*64460*/  MOV R7, R12 ;  /* 0x0000000c00077202 */ /* 0x000fc60000000f00 */
[----:B------:R1:W-:Y:S04]  /*64470*/  STL [R1+0x11e0], R12 ;  /* 0x0011e00c01007387 */ /* 0x0003e80000100800 */
[----:B------:R-:W2:Y:S01]  /*64480*/  LDL.LU R17, [R1+0x1360] ;  /* 0x0013600001117983 */ /* 0x000ea20000300800 */
[----:B------:R-:W-:-:S03]  /*64490*/  IADD3.X R21, PT, PT, R21, UR9, RZ, P2, !PT ;  /* 0x0000000915157c10 */ /* 0x000fc600097fe4ff */
[----:B------:R1:W-:Y:S01]  /*644a0*/  LDGSTS.E [R4+0x1d80], desc[UR28][R6.64], P1 ;  /* 0x01d8000006047fae */ /* 0x0003e200089a101c */
[----:B------:R-:W-:-:S05]  /*644b0*/  IADD3 R10, P3, PT, R10, UR15, RZ ;  /* 0x0000000f0a0a7c10 */ /* 0x000fca000ff7e0ff */
[----:B------:R-:W-:Y:S01]  /*644c0*/  STL [R1+0x1264], R10 ;  /* 0x0012640a01007387 */ /* 0x000fe20000100800 */
[----:B----4-:R-:W-:-:S03]  /*644d0*/  IADD3 R2, P2, PT, R2, UR15, RZ ;  /* 0x0000000f02027c10 */ /* 0x010fc6000ff5e0ff */
[----:B------:R-:W-:Y:S01]  /*644e0*/  STL [R1+0x1258], R21 ;  /* 0x0012581501007387 */ /* 0x000fe20000100800 */
[----:B-1----:R-:W-:Y:S01]  /*644f0*/  IMAD.MOV.U32 R6, RZ, RZ, R14 ;  /* 0x000000ffff067224 */ /* 0x002fe200078e000e */
[----:B------:R-:W-:Y:S02]  /*64500*/  MOV R7, R21 ;  /* 0x0000001500077202 */ /* 0x000fe40000000f00 */
[----:B------:R-:W4:Y:S01]  /*64510*/  LDL.LU R12, [R1+0x13d8] ;  /* 0x0013d800010c7983 */ /* 0x000f220000300800 */
[----:B------:R-:W-:-:S03]  /*64520*/  IADD3.X R19, PT, PT, R19, UR9, RZ, P3, !PT ;  /* 0x0000000913137c10 */ /* 0x000fc60009ffe4ff */
[----:B------:R-:W4:Y:S04]  /*64530*/  LDL.LU R8, [R1+0x13e4] ;  /* 0x0013e40001087983 */ /* 0x000f280000300800 */
[----:B------:R1:W-:Y:S04]  /*64540*/  LDGSTS.E [R4+0x2500], desc[UR28][R6.64], P0 ;  /* 0x0250000006047fae */ /* 0x0003e800081a101c */
[----:B------:R-:W4:Y:S04]  /*64550*/  LDL.LU R14, [R1+0x145c] ;  /* 0x00145c00010e7983 */ /* 0x000f280000300800 */
[----:B------:R-:W-:Y:S01]  /*64560*/  STL [R1+0x12dc], R2 ;  /* 0x0012dc0201007387 */ /* 0x000fe20000100800 */
[----:B-1----:R-:W-:Y:S01]  /*64570*/  IMAD.MOV.U32 R6, RZ, RZ, R10 ;  /* 0x000000ffff067224 */ /* 0x002fe200078e000a */
[----:B------:R-:W-:-:S02]  /*64580*/  IADD3.X R18, PT, PT, R18, UR9, RZ, P2, !PT ;  /* 0x0000000912127c10 */ /* 0x000fc400097fe4ff */
[----:B------:R-:W-:Y:S02]  /*64590*/  MOV R7, R19 ;  /* 0x0000001300077202 */ /* 0x000fe40000000f00 */
[----:B------:R-:W-:Y:S01]  /*645a0*/  IADD3 R9, P3, PT, R9, UR15, RZ ;  /* 0x0000000f09097c10 */ /* 0x000fe2000ff7e0ff */
[----:B------:R1:W-:Y:S04]  /*645b0*/  STL [R1+0x1260], R19 ;  /* 0x0012601301007387 */ /* 0x0003e80000100800 */
[----:B------:R1:W-:Y:S04]  /*645c0*/  LDGSTS.E [R4+0x2580], desc[UR28][R6.64], P1 ;  /* 0x0258000006047fae */ /* 0x0003e800089a101c */
[----:B-1----:R-:W4:Y:S04]  /*645d0*/  LDL.LU R19, [R1+0x13e0] ;  /* 0x0013e00001137983 */ /* 0x002f280000300800 */
[----:B------:R-:W-:Y:S01]  /*645e0*/  STL [R1+0x12e4], R9 ;  /* 0x0012e40901007387 */ /* 0x000fe20000100800 */
[----:B------:R-:W-:-:S03]  /*645f0*/  MOV R7, R18 ;  /* 0x0000001200077202 */ /* 0x000fc60000000f00 */
[----:B------:R1:W-:Y:S04]  /*64600*/  STL [R1+0x12d8], R18 ;  /* 0x0012d81201007387 */ /* 0x0003e80000100800 */
[----:B------:R-:W4:Y:S04]  /*64610*/  LDL.LU R10, [R1+0x1464] ;  /* 0x00146400010a7983 */ /* 0x000f280000300800 */
[----:B-1----:R-:W4:Y:S01]  /*64620*/  LDL.LU R18, [R1+0x1458] ;  /* 0x0014580001127983 */ /* 0x002f220000300800 */
[----:B------:R-:W-:Y:S01]  /*64630*/  IMAD.MOV.U32 R6, RZ, RZ, R2 ;  /* 0x000000ffff067224 */ /* 0x000fe200078e0002 */
[----:B---3--:R-:W-:-:S04]  /*64640*/  IADD3.X R16, PT, PT, R16, UR9, RZ, P3, !PT ;  /* 0x0000000910107c10 */ /* 0x008fc80009ffe4ff */
[----:B------:R1:W-:Y:S01]  /*64650*/  LDGSTS.E [R4+0x2d00], desc[UR28][R6.64], P0 ;  /* 0x02d0000006047fae */ /* 0x0003e200081a101c */
[----:B------:R-:W-:-:S05]  /*64660*/  IADD3 R13, P2, PT, R13, UR15, RZ ;  /* 0x0000000f0d0d7c10 */ /* 0x000fca000ff5e0ff */
[----:B------:R-:W-:Y:S01]  /*64670*/  STL [R1+0x135c], R13 ;  /* 0x00135c0d01007387 */ /* 0x000fe20000100800 */
[----:B------:R-:W-:-:S03]  /*64680*/  IADD3.X R20, PT, PT, R20, UR9, RZ, P2, !PT ;  /* 0x0000000914147c10 */ /* 0x000fc600097fe4ff */
[----:B------:R3:W-:Y:S01]  /*64690*/  STL [R1+0x12e0], R16 ;  /* 0x0012e01001007387 */ /* 0x0007e20000100800 */
[----:B-1----:R-:W-:Y:S01]  /*646a0*/  IMAD.MOV.U32 R6, RZ, RZ, R9 ;  /* 0x000000ffff067224 */ /* 0x002fe200078e0009 */
[----:B------:R-:W-:Y:S02]  /*646b0*/  MOV R7, R16 ;  /* 0x0000001000077202 */ /* 0x000fe40000000f00 */
[----:B------:R-:W4:Y:S04]  /*646c0*/  LDL.LU R2, [R1+0x14dc] ;  /* 0x0014dc0001027983 */ /* 0x000f280000300800 */
[----:B------:R1:W-:Y:S04]  /*646d0*/  LDGSTS.E [R4+0x2d80], desc[UR28][R6.64], P1 ;  /* 0x02d8000006047fae */ /* 0x0003e800089a101c */
[----:B---3--:R-:W3:Y:S01]  /*646e0*/  LDL.LU R16, [R1+0x1460] ;  /* 0x0014600001107983 */ /* 0x008ee20000300800 */
[----:B------:R-:W-:-:S05]  /*646f0*/  IADD3 R11, P3, PT, R11, UR15, RZ ;  /* 0x0000000f0b0b7c10 */ /* 0x000fca000ff7e0ff */
[----:B------:R-:W-:Y:S01]  /*64700*/  STL [R1+0x1364], R11 ;  /* 0x0013640b01007387 */ /* 0x000fe20000100800 */
[----:B-1----:R-:W-:Y:S01]  /*64710*/  IMAD.MOV.U32 R6, RZ, RZ, R13 ;  /* 0x000000ffff067224 */ /* 0x002fe200078e000d */
[----:B------:R-:W-:Y:S02]  /*64720*/  MOV R7, R20 ;  /* 0x0000001400077202 */ /* 0x000fe40000000f00 */
[----:B------:R-:W-:Y:S01]  /*64730*/  STL [R1+0x1358], R20 ;  /* 0x0013581401007387 */ /* 0x000fe20000100800 */
[----:B------:R-:W-:-:S03]  /*64740*/  IADD3 R5, P2, PT, R5, UR15, RZ ;  /* 0x0000000f05057c10 */ /* 0x000fc6000ff5e0ff */
[----:B------:R-:W3:Y:S04]  /*64750*/  LDL.LU R21, [R1+0x14d8] ;  /* 0x0014d80001157983 */ /* 0x000ee80000300800 */
[----:B------:R-:W3:Y:S04]  /*64760*/  LDL.LU R9, [R1+0x14e4] ;  /* 0x0014e40001097983 */ /* 0x000ee80000300800 */
[----:B------:R-:W3:Y:S04]  /*64770*/  LDL.LU R13, [R1+0x155c] ;  /* 0x00155c00010d7983 */ /* 0x000ee80000300800 */
[----:B------:R1:W-:Y:S04]  /*64780*/  LDGSTS.E [R4+0x3500], desc[UR28][R6.64], P0 ;  /* 0x0350000006047fae */ /* 0x0003e800081a101c */
[----:B------:R-:W-:Y:S01]  /*64790*/  STL [R1+0x13dc], R5 ;  /* 0x0013dc0501007387 */ /* 0x000fe20000100800 */
[----:B-1----:R-:W-:Y:S01]  /*647a0*/  IMAD.MOV.U32 R6, RZ, RZ, R11 ;  /* 0x000000ffff067224 */ /* 0x002fe200078e000b */
[----:B--2---:R-:W-:-:S04]  /*647b0*/  IADD3.X R17, PT, PT, R17, UR9, RZ, P3, !PT ;  /* 0x0000000911117c10 */ /* 0x004fc80009ffe4ff */
[----:B------:R-:W-:Y:S01]  /*647c0*/  MOV R7, R17 ;  /* 0x0000001100077202 */ /* 0x000fe20000000f00 */
[----:B------:R1:W-:Y:S04]  /*647d0*/  STL [R1+0x1360], R17 ;  /* 0x0013601101007387 */ /* 0x0003e80000100800 */
[----:B------:R2:W-:Y:S04]  /*647e0*/  LDGSTS.E [R4+0x3580], desc[UR28][R6.64], P1 ;  /* 0x0358000006047fae */ /* 0x0005e800089a101c */
[----:B-1----:R-:W3:Y:S01]  /*647f0*/  LDL.LU R17, [R1+0x14e0] ;  /* 0x0014e00001117983 */ /* 0x002ee20000300800 */
[----:B----4-:R-:W-:-:S02]  /*64800*/  IADD3.X R12, PT, PT, R12, UR9, RZ, P2, !PT ;  /* 0x000000090c0c7c10 */ /* 0x010fc400097fe4ff */
[----:B------:R-:W-:Y:S01]  /*64810*/  IADD3 R8, P3, PT, R8, UR15, RZ ;  /* 0x0000000f08087c10 */ /* 0x000fe2000ff7e0ff */
[----:B--2---:R-:W-:Y:S01]  /*64820*/  IMAD.MOV.U32 R6, RZ, RZ, R5 ;  /* 0x000000ffff067224 */ /* 0x004fe200078e0005 */
[----:B------:R-:W-:-:S03]  /*64830*/  MOV R7, R12 ;  /* 0x0000000c00077202 */ /* 0x000fc60000000f00 */
[----:B------:R-:W-:Y:S01]  /*64840*/  STL [R1+0x13e4], R8 ;  /* 0x0013e40801007387 */ /* 0x000fe20000100800 */
[----:B------:R-:W-:-:S03]  /*64850*/  IADD3 R14, P2, PT, R14, UR15, RZ ;  /* 0x0000000f0e0e7c10 */ /* 0x000fc6000ff5e0ff */
[----:B------:R1:W-:Y:S04]  /*64860*/  STL [R1+0x13d8], R12 ;  /* 0x0013d80c01007387 */ /* 0x0003e80000100800 */
[----:B------:R-:W2:Y:S04]  /*64870*/  LDL.LU R20, [R1+0x1558] ;  /* 0x0015580001147983 */ /* 0x000ea80000300800 */
[----:B------:R-:W4:Y:S04]  /*64880*/  LDL.LU R11, [R1+0x1564] ;  /* 0x00156400010b7983 */ /* 0x000f280000300800 */
[----:B-1----:R-:W4:Y:S04]  /*64890*/  LDL.LU R12, [R1+0x1560] ;  /* 0x00156000010c7983 */ /* 0x002f280000300800 */
[----:B------:R-:W-:Y:S04]  /*648a0*/  STL [R1+0x145c], R14 ;  /* 0x00145c0e01007387 */ /* 0x000fe80000100800 */
[----:B------:R1:W-:Y:S01]  /*648b0*/  LDGSTS.E [R4+0x3d00], desc[UR28][R6.64], P0 ;  /* 0x03d0000006047fae */ /* 0x0003e200081a101c */
[----:B------:R-:W-:-:S05]  /*648c0*/  IADD3.X R19, PT, PT, R19, UR9, RZ, P3, !PT ;  /* 0x0000000913137c10 */ /* 0x000fca0009ffe4ff */
[----:B------:R1:W-:Y:S04]  /*648d0*/  STL [R1+0x13e0], R19 ;  /* 0x0013e01301007387 */ /* 0x0003e80000100800 */
[----:B------:R-:W4:Y:S01]  /*648e0*/  LDL.LU R5, [R1+0x15dc] ;  /* 0x0015dc0001057983 */ /* 0x000f220000300800 */
[----:B------:R-:W-:Y:S02]  /*648f0*/  IADD3 R10, P3, PT, R10, UR15, RZ ;  /* 0x0000000f0a0a7c10 */ /* 0x000fe4000ff7e0ff */
[----:B-1----:R-:W-:Y:S02]  /*64900*/  MOV R7, R19 ;  /* 0x0000001300077202 */ /* 0x002fe40000000f00 */
[----:B------:R-:W4:Y:S01]  /*64910*/  LDL.LU R19, [R1+0x15d8] ;  /* 0x0015d80001137983 */ /* 0x000f220000300800 */
[----:B------:R-:W-:Y:S01]  /*64920*/  IADD3.X R18, PT, PT, R18, UR9, RZ, P2, !PT ;  /* 0x0000000912127c10 */ /* 0x000fe200097fe4ff */
[----:B------:R-:W-:-:S02]  /*64930*/  IMAD.MOV.U32 R6, RZ, RZ, R8 ;  /* 0x000000ffff067224 */ /* 0x000fc400078e0008 */
[----:B------:R-:W-:Y:S04]  /*64940*/  STL [R1+0x1464], R10 ;  /* 0x0014640a01007387 */ /* 0x000fe80000100800 */
[----:B------:R1:W-:Y:S04]  /*64950*/  STL [R1+0x1458], R18 ;  /* 0x0014581201007387 */ /* 0x0003e80000100800 */
[----:B------:R-:W4:Y:S04]  /*64960*/  LDL.LU R8, [R1+0x15e4] ;  /* 0x0015e40001087983 */ /* 0x000f280000300800 */
[----:B------:R1:W-:Y:S01]  /*64970*/  LDGSTS.E [R4+0x3d80], desc[UR28][R6.64], P1 ;  /* 0x03d8000006047fae */ /* 0x0003e200089a101c */
[----:B------:R-:W-:Y:S01]  /*64980*/  IADD3 R2, P2, PT, R2, UR15, RZ ;  /* 0x0000000f02027c10 */ /* 0x000fe2000ff5e0ff */
[----:B-1----:R-:W-:Y:S01]  /*64990*/  IMAD.MOV.U32 R6, RZ, RZ, R14 ;  /* 0x000000ffff067224 */ /* 0x002fe200078e000e */
[----:B------:R-:W-:Y:S01]  /*649a0*/  MOV R7, R18 ;  /* 0x0000001200077202 */ /* 0x000fe20000000f00 */
[----:B------:R-:W4:Y:S01]  /*649b0*/  LDL.LU R14, [R1+0x165c] ;  /* 0x00165c00010e7983 */ /* 0x000f220000300800 */
[----:B---3--:R-:W-:-:S03]  /*649c0*/  IADD3.X R16, PT, PT, R16, UR9, RZ, P3, !PT ;  /* 0x0000000910107c10 */ /* 0x008fc60009ffe4ff */
[----:B------:R1:W-:Y:S04]  /*649d0*/  LDGSTS.E [R4+0x4500], desc[UR28][R6.64], P0 ;  /* 0x0450000006047fae */ /* 0x0003e800081a101c */
[----:B------:R-:W-:Y:S04]  /*649e0*/  STL [R1+0x14dc], R2 ;  /* 0x0014dc0201007387 */ /* 0x000fe80000100800 */
[----:B------:R3:W-:Y:S01]  /*649f0*/  STL [R1+0x1460], R16 ;  /* 0x0014601001007387 */ /* 0x0007e20000100800 */
[----:B-1----:R-:W-:Y:S01]  /*64a00*/  IMAD.MOV.U32 R6, RZ, RZ, R10 ;  /* 0x000000ffff067224 */ /* 0x002fe200078e000a */
[----:B------:R-:W-:-:S02]  /*64a10*/  MOV R7, R16 ;  /* 0x0000001000077202 */ /* 0x000fc40000000f00 */
[----:B------:R-:W4:Y:S01]  /*64a20*/  LDL.LU R18, [R1+0x15e0] ;  /* 0x0015e00001127983 */ /* 0x000f220000300800 */
[----:B------:R-:W-:Y:S02]  /*64a30*/  IADD3 R9, P3, PT, R9, UR15, RZ ;  /* 0x0000000f09097c10 */ /* 0x000fe4000ff7e0ff */
[----:B------:R-:W-:Y:S01]  /*64a40*/  IADD3.X R21, PT, PT, R21, UR9, RZ, P2, !PT ;  /* 0x0000000915157c10 */ /* 0x000fe200097fe4ff */
[----:B------:R1:W-:Y:S01]  /*64a50*/  LDGSTS.E [R4+0x4580], desc[UR28][R6.64], P1 ;  /* 0x0458000006047fae */ /* 0x0003e200089a101c */
[----:B------:R-:W-:-:S03]  /*64a60*/  IADD3 R13, P2, PT, R13, UR15, RZ ;  /* 0x0000000f0d0d7c10 */ /* 0x000fc6000ff5e0ff */
[----:B------:R-:W-:Y:S04]  /*64a70*/  STL [R1+0x14e4], R9 ;  /* 0x0014e40901007387 */ /* 0x000fe80000100800 */
[----:B------:R-:W-:Y:S01]  /*64a80*/  STL [R1+0x14d8], R21 ;  /* 0x0014d81501007387 */ /* 0x000fe20000100800 */
[----:B-1----:R-:W-:Y:S01]  /*64a90*/  IMAD.MOV.U32 R6, RZ, RZ, R2 ;  /* 0x000000ffff067224 */ /* 0x002fe200078e0002 */
[----:B------:R-:W-:Y:S02]  /*64aa0*/  MOV R7, R21 ;  /* 0x0000001500077202 */ /* 0x000fe40000000f00 */
[----:B---3--:R-:W3:Y:S04]  /*64ab0*/  LDL.LU R16, [R1+0x1658] ;  /* 0x0016580001107983 */ /* 0x008ee80000300800 */
[----:B------:R-:W3:Y:S04]  /*64ac0*/  LDL.LU R10, [R1+0x1664] ;  /* 0x00166400010a7983 */ /* 0x000ee80000300800 */
[----:B------:R1:W-:Y:S04]  /*64ad0*/  LDGSTS.E [R4+0x4d00], desc[UR28][R6.64], P0 ;  /* 0x04d0000006047fae */ /* 0x0003e800081a101c */
[----:B------:R-:W3:Y:S04]  /*64ae0*/  LDL.LU R2, [R1+0x16dc] ;  /* 0x0016dc0001027983 */ /* 0x000ee80000300800 */
[----:B------:R-:W-:Y:S01]  /*64af0*/  STL [R1+0x155c], R13 ;  /* 0x00155c0d01007387 */ /* 0x000fe20000100800 */
[----:B-1----:R-:W-:Y:S01]  /*64b00*/  IMAD.MOV.U32 R6, RZ, RZ, R9 ;  /* 0x000000ffff067224 */ /* 0x002fe200078e0009 */
[----:B------:R-:W-:-:S04]  /*64b10*/  IADD3.X R17, PT, PT, R17, UR9, RZ, P3, !PT ;  /* 0x0000000911117c10 */ /* 0x000fc80009ffe4ff */
[----:B------:R-:W-:Y:S01]  /*64b20*/  MOV R7, R17 ;  /* 0x0000001100077202 */ /* 0x000fe20000000f00 */
[----:B------:R1:W-:Y:S04]  /*64b30*/  STL [R1+0x14e0], R17 ;  /* 0x0014e01101007387 */ /* 0x0003e80000100800 */
[----:B------:R2:W-:Y:S04]  /*64b40*/  LDGSTS.E [R4+0x4d80], desc[UR28][R6.64], P1 ;  /* 0x04d8000006047fae */ /* 0x0005e800089a101c */
[----:B-1----:R-:W3:Y:S01]  /*64b50*/  LDL.LU R17, [R1+0x1660] ;  /* 0x0016600001117983 */ /* 0x002ee20000300800 */
[----:B--2---:R-:W-:-:S02]  /*64b60*/  IADD3.X R20, PT, PT, R20, UR9, RZ, P2, !PT ;  /* 0x0000000914147c10 */ /* 0x004fc400097fe4ff */
[----:B----4-:R-:W-:Y:S01]  /*64b70*/  IADD3 R11, P3, PT, R11, UR15, RZ ;  /* 0x0000000f0b0b7c10 */ /* 0x010fe2000ff7e0ff */
[----:B------:R-:W-:Y:S01]  /*64b80*/  IMAD.MOV.U32 R6, RZ, RZ, R13 ;  /* 0x000000ffff067224 */ /* 0x000fe200078e000d */
[----:B------:R-:W-:-:S03]  /*64b90*/  MOV R7, R20 ;  /* 0x0000001400077202 */ /* 0x000fc60000000f00 */
[----:B------:R-:W-:Y:S01]  /*64ba0*/  STL [R1+0x1564], R11 ;  /* 0x0015640b01007387 */ /* 0x000fe20000100800 */
[----:B------:R-:W-:-:S03]  /*64bb0*/  IADD3.X R12, PT, PT, R12, UR9, RZ, P3, !PT ;  /* 0x000000090c0c7c10 */ /* 0x000fc60009ffe4ff */
[----:B------:R1:W-:Y:S04]  /*64bc0*/  STL [R1+0x1558], R20 ;  /* 0x0015581401007387 */ /* 0x0003e80000100800 */
[----:B------:R-:W2:Y:S04]  /*64bd0*/  LDL.LU R9, [R1+0x16e4] ;  /* 0x0016e40001097983 */ /* 0x000ea80000300800 */
[----:B------:R-:W4:Y:S04]  /*64be0*/  LDL.LU R13, [R1+0x16d8] ;  /* 0x0016d800010d7983 */ /* 0x000f280000300800 */
[----:B------:R1:W-:Y:S01]  /*64bf0*/  LDGSTS.E [R4+0x5500], desc[UR28][R6.64], P0 ;  /* 0x0550000006047fae */ /* 0x0003e200081a101c */
[----:B------:R-:W-:-:S05]  /*64c00*/  IADD3 R5, P2, PT, R5, UR15, RZ ;  /* 0x0000000f05057c10 */ /* 0x000fca000ff5e0ff */
[----:B------:R-:W-:Y:S01]  /*64c10*/  STL [R1+0x15dc], R5 ;  /* 0x0015dc0501007387 */ /* 0x000fe20000100800 */
[----:B------:R-:W-:-:S03]  /*64c20*/  IADD3.X R19, PT, PT, R19, UR9, RZ, P2, !PT ;  /* 0x0000000913137c10 */ /* 0x000fc600097fe4ff */
[----:B------:R1:W-:Y:S02]  /*64c30*/  STL [R1+0x1560], R12 ;  /* 0x0015600c01007387 */ /* 0x0003e40000100800 */
[----:B-1----:R-:W-:Y:S02]  /*64c40*/  MOV R7, R12 ;  /* 0x0000000c00077202 */ /* 0x002fe40000000f00 */
[----:B------:R-:W4:Y:S01]  /*64c50*/  LDL.LU R20, [R1+0x175c] ;  /* 0x00175c0001147983 */ /* 0x000f220000300800 */
[----:B------:R-:W-:-:S03]  /*64c60*/  IADD3 R8, P3, PT, R8, UR15, RZ ;  /* 0x0000000f08087c10 */ /* 0x000fc6000ff7e0ff */
[----:B------:R-:W4:Y:S01]  /*64c70*/  LDL.LU R12, [R1+0x16e0] ;  /* 0x0016e000010c7983 */ /* 0x000f220000300800 */
[----:B------:R-:W-:-:S03]  /*64c80*/  IMAD.MOV.U32 R6, RZ, RZ, R11 ;  /* 0x000000ffff067224 */ /* 0x000fc600078e000b */
[----:B------:R-:W-:Y:S04]  /*64c90*/  STL [R1+0x15e4], R8 ;  /* 0x0015e40801007387 */ /* 0x000fe80000100800 */
[----:B------:R-:W-:Y:S04]  /*64ca0*/  STL [R1+0x15d8], R19 ;  /* 0x0015d81301007387 */ /* 0x000fe80000100800 */
[----:B------:R-:W4:Y:S04]  /*64cb0*/  LDL.LU R21, [R1+0x1758] ;  /* 0x0017580001157983 */ /* 0x000f280000300800 */
[----:B------:R-:W4:Y:S04]  /*64cc0*/  LDL.LU R11, [R1+0x1764] ;  /* 0x00176400010b7983 */ /* 0x000f280000300800 */
[----:B------:R1:W-:Y:S01]  /*64cd0*/  LDGSTS.E [R4+0x5580], desc[UR28][R6.64], P1 ;  /* 0x0558000006047fae */ /* 0x0003e200089a101c */
[----:B------:R-:W-:Y:S01]  /*64ce0*/  IADD3 R14, P2, PT, R14, UR15, RZ ;  /* 0x0000000f0e0e7c10 */ /* 0x000fe2000ff5e0ff */
[----:B-1----:R-:W-:Y:S01]  /*64cf0*/  IMAD.MOV.U32 R6, RZ, RZ, R5 ;  /* 0x000000ffff067224 */ /* 0x002fe200078e0005 */
[----:B------:R-:W-:Y:S01]  /*64d00*/  MOV R7, R19 ;  /* 0x0000001300077202 */ /* 0x000fe20000000f00 */
[----:B------:R-:W4:Y:S01]  /*64d10*/  LDL.LU R5, [R1+0x17dc] ;  /* 0x0017dc0001057983 */ /* 0x000f220000300800 */
[----:B------:R-:W-:-:S03]  /*64d20*/  IADD3.X R18, PT, PT, R18, UR9, RZ, P3, !PT ;  /* 0x0000000912127c10 */ /* 0x000fc60009ffe4ff */
[----:B------:R1:W-:Y:S04]  /*64d30*/  LDGSTS.E [R4+0x5d00], desc[UR28][R6.64], P0 ;  /* 0x05d0000006047fae */ /* 0x0003e800081a101c */
[----:B------:R-:W-:Y:S04]  /*64d40*/  STL [R1+0x165c], R14 ;  /* 0x00165c0e01007387 */ /* 0x000fe80000100800 */
[----:B------:R3:W-:Y:S01]  /*64d50*/  STL [R1+0x15e0], R18 ;  /* 0x0015e01201007387 */ /* 0x0007e20000100800 */
[----:B-1----:R-:W-:Y:S01]  /*64d60*/  IMAD.MOV.U32 R6, RZ, RZ, R8 ;  /* 0x000000ffff067224 */ /* 0x002fe200078e0008 */
[----:B------:R-:W-:-:S02]  /*64d70*/  MOV R7, R18 ;  /* 0x0000001200077202 */ /* 0x000fc40000000f00 */
[----:B---3--:R-:W-:Y:S01]  /*64d80*/  IADD3.X R16, PT, PT, R16, UR9, RZ, P2, !PT ;  /* 0x0000000910107c10 */ /* 0x008fe200097fe4ff */
[----:B------:R-:W3:Y:S01]  /*64d90*/  LDL.LU R18, [R1+0x1760] ;  /* 0x0017600001127983 */ /* 0x000ee20000300800 */
[----:B------:R-:W-:-:S03]  /*64da0*/  IADD3 R10, P3, PT, R10, UR15, RZ ;  /* 0x0000000f0a0a7c10 */ /* 0x000fc6000ff7e0ff */
[----:B------:R1:W-:Y:S04]  /*64db0*/  LDGSTS.E [R4+0x5d80], desc[UR28][R6.64], P1 ;  /* 0x05d8000006047fae */ /* 0x0003e800089a101c */
[----:B------:R-:W-:Y:S01]  /*64dc0*/  STL [R1+0x1664], R10 ;  /* 0x0016640a01007387 */ /* 0x000fe20000100800 */
[----:B------:R-:W-:-:S03]  /*64dd0*/  IADD3 R2, P2, PT, R2, UR15, RZ ;  /* 0x0000000f02027c10 */ /* 0x000fc6000ff5e0ff */
[----:B------:R1:W-:Y:S02]  /*64de0*/  STL [R1+0x1658], R16 ;  /* 0x0016581001007387 */ /* 0x0003e40000100800 */
[----:B-1----:R-:W-:Y:S01]  /*64df0*/  IMAD.MOV.U32 R6, RZ, RZ, R14 ;  /* 0x000000ffff067224 */ /* 0x002fe200078e000e */
[----:B------:R-:W-:Y:S01]  /*64e00*/  MOV R7, R16 ;  /* 0x0000001000077202 */ /* 0x000fe20000000f00 */
[----:B------:R-:W3:Y:S04]  /*64e10*/  LDL.LU R19, [R1+0x17d8] ;  /* 0x0017d80001137983 */ /* 0x000ee80000300800 */
[----:B------:R-:W3:Y:S04]  /*64e20*/  LDL.LU R8, [R1+0x17e4] ;  /* 0x0017e40001087983 */ /* 0x000ee80000300800 */
[----:B------:R-:W3:Y:S04]  /*64e30*/  LDL.LU R14, [R1+0x17e0] ;  /* 0x0017e000010e7983 */ /* 0x000ee80000300800 */
[----:B------:R-:W-:Y:S04]  /*64e40*/  STL [R1+0x16dc], R2 ;  /* 0x0016dc0201007387 */ /* 0x000fe80000100800 */
[----:B------:R1:W-:Y:S02]  /*64e50*/  LDGSTS.E [R4+0x6500], desc[UR28][R6.64], P0 ;  /* 0x0650000006047fae */ /* 0x0003e400081a101c */
[----:B-1----:R-:W-:Y:S01]  /*64e60*/  IMAD.MOV.U32 R6, RZ, RZ, R10 ;  /* 0x000000ffff067224 */ /* 0x002fe200078e000a */
[----:B------:R-:W-:-:S04]  /*64e70*/  IADD3.X R17, PT, PT, R17, UR9, RZ, P3, !PT ;  /* 0x0000000911117c10 */ /* 0x000fc80009ffe4ff */
[----:B------:R-:W-:Y:S01]  /*64e80*/  MOV R7, R17 ;  /* 0x0000001100077202 */ /* 0x000fe20000000f00 */
[----:B------:R1:W-:Y:S04]  /*64e90*/  STL [R1+0x1660], R17 ;  /* 0x0016601101007387 */ /* 0x0003e80000100800 */
[----:B------:R-:W3:Y:S04]  /*64ea0*/  LDL.LU R16, [R1+0x185c] ;  /* 0x00185c0001107983 */ /* 0x000ee80000300800 */
[----:B------:R2:W-:Y:S04]  /*64eb0*/  LDGSTS.E [R4+0x6580], desc[UR28][R6.64], P1 ;  /* 0x0658000006047fae */ /* 0x0005e800089a101c */
[----:B-1----:R-:W3:Y:S01]  /*64ec0*/  LDL.LU R17, [R1+0x1858] ;  /* 0x0018580001117983 */ /* 0x002ee20000300800 */
[----:B--2---:R-:W-:-:S02]  /*64ed0*/  IADD3 R9, P3, PT, R9, UR15, RZ ;  /* 0x0000000f09097c10 */ /* 0x004fc4000ff7e0ff */
[----:B----4-:R-:W-:-:S03]  /*64ee0*/  IADD3.X R13, PT, PT, R13, UR9, RZ, P2, !PT ;  /* 0x000000090d0d7c10 */ /* 0x010fc600097fe4ff */
[----:B------:R-:W-:Y:S01]  /*64ef0*/  STL [R1+0x16e4], R9 ;  /* 0x0016e40901007387 */ /* 0x000fe20000100800 */
[----:B------:R-:W-:-:S03]  /*64f00*/  IMAD.MOV.U32 R6, RZ, RZ, R2 ;  /* 0x000000ffff067224 */ /* 0x000fc600078e0002 */
[----:B------:R-:W-:Y:S01]  /*64f10*/  STL [R1+0x16d8], R13 ;  /* 0x0016d80d01007387 */ /* 0x000fe20000100800 */
[----:B------:R-:W-:-:S03]  /*64f20*/  MOV R7, R13 ;  /* 0x0000000d00077202 */ /* 0x000fc60000000f00 */
[----:B------:R-:W2:Y:S04]  /*64f30*/  LDL.LU R10, [R1+0x1864] ;  /* 0x00186400010a7983 */ /* 0x000ea80000300800 */
[----:B------:R-:W4:Y:S04]  /*64f40*/  LDL.LU R2, [R1+0x18dc] ;  /* 0x0018dc0001027983 */ /* 0x000f280000300800 */
[----:B------:R1:W-:Y:S01]  /*64f50*/  LDGSTS.E [R4+0x6d00], desc[UR28][R6.64], P0 ;  /* 0x06d0000006047fae */ /* 0x0003e200081a101c */
[----:B------:R-:W-:Y:S02]  /*64f60*/  IADD3 R20, P2, PT, R20, UR15, RZ ;  /* 0x0000000f14147c10 */ /* 0x000fe4000ff5e0ff */
[----:B------:R-:W-:-:S03]  /*64f70*/  IADD3.X R12, PT, PT, R12, UR9, RZ, P3, !PT ;  /* 0x000000090c0c7c10 */ /* 0x000fc60009ffe4ff */
[----:B------:R-:W-:Y:S01]  /*64f80*/  STL [R1+0x175c], R20 ;  /* 0x00175c1401007387 */ /* 0x000fe20000100800 */
[----:B-1----:R-:W-:-:S03]  /*64f90*/  MOV R7, R12 ;  /* 0x0000000c00077202 */ /* 0x002fc60000000f00 */
[----:B------:R1:W-:Y:S01]  /*64fa0*/  STL [R1+0x16e0], R12 ;  /* 0x0016e00c01007387 */ /* 0x0003e20000100800 */
[----:B------:R-:W-:-:S05]  /*64fb0*/  IMAD.MOV.U32 R6, RZ, RZ, R9 ;  /* 0x000000ffff067224 */ /* 0x000fca00078e0009 */
[----:B------:R1:W-:Y:S01]  /*64fc0*/  LDGSTS.E [R4+0x6d80], desc[UR28][R6.64], P1 ;  /* 0x06d8000006047fae */ /* 0x0003e200089a101c */
[----:B------:R-:W-:-:S03]  /*64fd0*/  IADD3.X R21, PT, PT, R21, UR9, RZ, P2, !PT ;  /* 0x0000000915157c10 */ /* 0x000fc600097fe4ff */
[----:B-1----:R-:W4:Y:S01]  /*64fe0*/  LDL.LU R12, [R1+0x1860] ;  /* 0x00186000010c7983 */ /* 0x002f220000300800 */
[----:B------:R-:W-:-:S05]  /*64ff0*/  IADD3 R11, P3, PT, R11, UR15, RZ ;  /* 0x0000000f0b0b7c10 */ /* 0x000fca000ff7e0ff */
[----:B------:R-:W-:Y:S04]  /*65000*/  STL [R1+0x1764], R11 ;  /* 0x0017640b01007387 */ /* 0x000fe80000100800 */
[----:B------:R1:W-:Y:S04]  /*65010*/  STL [R1+0x1758], R21 ;  /* 0x0017581501007387 */ /* 0x0003e80000100800 */
[----:B------:R-:W4:Y:S04]  /*65020*/  LDL.LU R13, [R1+0x18d8] ;  /* 0x0018d800010d7983 */ /* 0x000f280000300800 */
[----:B------:R-:W4:Y:S01]  /*65030*/  LDL.LU R9, [R1+0x18e4] ;  /* 0x0018e40001097983 */ /* 0x000f220000300800 */
[----:B------:R-:W-:Y:S01]  /*65040*/  IMAD.MOV.U32 R6, RZ, RZ, R20 ;  /* 0x000000ffff067224 */ /* 0x000fe200078e0014 */
[----:B------:R-:W-:-:S02]  /*65050*/  MOV R7, R21 ;  /* 0x0000001500077202 */ /* 0x000fc40000000f00 */
[----:B------:R-:W-:Y:S01]  /*65060*/  IADD3 R5, P2, PT, R5, UR15, RZ ;  /* 0x0000000f05057c10 */ /* 0x000fe2000ff5e0ff */
[----:B-1----:R-:W4:Y:S04]  /*65070*/  LDL.LU R21, [R1+0x195c] ;  /* 0x00195c0001157983 */ /* 0x002f280000300800 */
[----:B------:R1:W-:Y:S04]  /*65080*/  LDGSTS.E [R4+0x7500], desc[UR28][R6.64], P0 ;  /* 0x0750000006047fae */ /* 0x0003e800081a101c */
[----:B------:R-:W-:Y:S01]  /*65090*/  STL [R1+0x17dc], R5 ;  /* 0x0017dc0501007387 */ /* 0x000fe20000100800 */
[----:B---3--:R-:W-:Y:S01]  /*650a0*/  IADD3.X R18, PT, PT, R18, UR9, RZ, P3, !PT ;  /* 0x0000000912127c10 */ /* 0x008fe20009ffe4ff */
[----:B-1----:R-:W-:-:S03]  /*650b0*/  IMAD.MOV.U32 R6, RZ, RZ, R11 ;  /* 0x000000ffff067224 */ /* 0x002fc600078e000b */
[----:B------:R-:W-:Y:S01]  /*650c0*/  MOV R7, R18 ;  /* 0x0000001200077202 */ /* 0x000fe20000000f00 */
[----:B------:R1:W-:Y:S04]  /*650d0*/  STL [R1+0x1760], R18 ;  /* 0x0017601201007387 */ /* 0x0003e80000100800 */
[----:B------:R-:W3:Y:S04]  /*650e0*/  LDL.LU R11, [R1+0x18e0] ;  /* 0x0018e000010b7983 */ /* 0x000ee80000300800 */
[----:B------:R1:W-:Y:S01]  /*650f0*/  LDGSTS.E [R4+0x7580], desc[UR28][R6.64], P1 ;  /* 0x0758000006047fae */ /* 0x0003e200089a101c */
[----:B------:R-:W-:-:S02]  /*65100*/  IADD3.X R19, PT, PT, R19, UR9, RZ, P2, !PT ;  /* 0x0000000913137c10 */ /* 0x000fc400097fe4ff */
[----:B------:R-:W-:-:S04]  /*65110*/  IADD3 R8, P3, PT, R8, UR15, RZ ;  /* 0x0000000f08087c10 */ /* 0x000fc8000ff7e0ff */
[----:B------:R-:W-:Y:S01]  /*65120*/  IADD3.X R14, PT, PT, R14, UR9, RZ, P3, !PT ;  /* 0x000000090e0e7c10 */ /* 0x000fe20009ffe4ff */
[----:B------:R-:W-:Y:S01]  /*65130*/  STL [R1+0x17e4], R8 ;  /* 0x0017e40801007387 */ /* 0x000fe20000100800 */
[----:B-1----:R-:W-:Y:S01]  /*65140*/  IMAD.MOV.U32 R6, RZ, RZ, R5 ;  /* 0x000000ffff067224 */ /* 0x002fe200078e0005 */
[----:B------:R-:W-:Y:S02]  /*65150*/  MOV R7, R19 ;  /* 0x0000001300077202 */ /* 0x000fe40000000f00 */
[----:B------:R1:W-:Y:S04]  /*65160*/  STL [R1+0x17d8], R19 ;  /* 0x0017d81301007387 */ /* 0x0003e80000100800 */
[----:B------:R-:W3:Y:S04]  /*65170*/  LDL.LU R18, [R1+0x1964] ;  /* 0x0019640001127983 */ /* 0x000ee80000300800 */
[----:B------:R-:W3:Y:S04]  /*65180*/  LDL.LU R22, [R1+0x1958] ;  /* 0x0019580001167983 */ /* 0x000ee80000300800 */
[----:B------:R1:W-:Y:S02]  /*65190*/  LDGSTS.E [R4+0x7d00], desc[UR28][R6.64], P0 ;  /* 0x07d0000006047fae */ /* 0x0003e400081a101c */
[----:B-1----:R-:W-:Y:S01]  /*651a0*/  IMAD.MOV.U32 R6, RZ, RZ, R8 ;  /* 0x000000ffff067224 */ /* 0x002fe200078e0008 */
[----:B------:R-:W-:-:S05]  /*651b0*/  MOV R7, R14 ;  /* 0x0000000e00077202 */ /* 0x000fca0000000f00 */
[----:B------:R1:W-:Y:S01]  /*651c0*/  LDGSTS.E [R4+0x7d80], desc[UR28][R6.64], P1 ;  /* 0x07d8000006047fae */ /* 0x0003e200089a101c */
[----:B------:R-:W-:-:S05]  /*651d0*/  IADD3 R16, P2, PT, R16, UR15, RZ ;  /* 0x0000000f10107c10 */ /* 0x000fca000ff5e0ff */
[----:B------:R-:W-:Y:S01]  /*651e0*/  STL [R1+0x185c], R16 ;  /* 0x00185c1001007387 */ /* 0x000fe20000100800 */
[----:B------:R-:W-:-:S03]  /*651f0*/  IADD3.X R17, PT, PT, R17, UR9, RZ, P2, !PT ;  /* 0x0000000911117c10 */ /* 0x000fc600097fe4ff */
[----:B------:R1:W-:Y:S04]  /*65200*/  STL [R1+0x17e0], R14 ;  /* 0x0017e00e01007387 */ /* 0x0003e80000100800 */
[----:B------:R-:W3:Y:S04]  /*65210*/  LDL.LU R5, [R1+0x19dc] ;  /* 0x0019dc0001057983 */ /* 0x000ee80000300800 */
[----:B------:R-:W3:Y:S01]  /*65220*/  LDL.LU R19, [R1+0x1960] ;  /* 0x0019600001137983 */ /* 0x000ee20000300800 */
[----:B--2---:R-:W-:-:S05]  /*65230*/  IADD3 R10, P3, PT, R10, UR15, RZ ;  /* 0x0000000f0a0a7c10 */ /* 0x004fca000ff7e0ff */
[----:B------:R-:W-:Y:S01]  /*65240*/  STL [R1+0x1864], R10 ;  /* 0x0018640a01007387 */ /* 0x000fe20000100800 */
[----:B----4-:R-:W-:-:S03]  /*65250*/  IADD3 R2, P2, PT, R2, UR15, RZ ;  /* 0x0000000f02027c10 */ /* 0x010fc6000ff5e0ff */
[----:B------:R-:W-:Y:S04]  /*65260*/  STL [R1+0x1858], R17 ;  /* 0x0018581101007387 */ /* 0x000fe80000100800 */
[----:B------:R-:W2:Y:S01]  /*65270*/  LDL.LU R8, [R1+0x19d8] ;  /* 0x0019d80001087983 */ /* 0x000ea20000300800 */
[----:B-1----:R-:W-:-:S03]  /*65280*/  IMAD.MOV.U32 R6, RZ, RZ, R16 ;  /* 0x000000ffff067224 */ /* 0x002fc600078e0010 */
[----:B------:R-:W4:Y:S01]  /*65290*/  LDL.LU R14, [R1+0x19e4] ;  /* 0x0019e400010e7983 */ /* 0x000f220000300800 */
[----:B------:R-:W-:-:S03]  /*652a0*/  MOV R7, R17 ;  /* 0x0000001100077202 */ /* 0x000fc60000000f00 */
[----:B------:R-:W4:Y:S04]  /*652b0*/  LDL.LU R16, [R1+0x1a5c] ;  /* 0x001a5c0001107983 */ /* 0x000f280000300800 */
[----:B------:R-:W-:Y:S04]  /*652c0*/  STL [R1+0x18dc], R2 ;  /* 0x0018dc0201007387 */ /* 0x000fe80000100800 */
[----:B------:R1:W-:Y:S01]  /*652d0*/  LDGSTS.E [R4+0x8500], desc[UR28][R6.64], P0 ;  /* 0x0850000006047fae */ /* 0x0003e200081a101c */
[----:B------:R-:W-:-:S05]  /*652e0*/  IADD3.X R12, PT, PT, R12, UR9, RZ, P3, !PT ;  /* 0x000000090c0c7c10 */ /* 0x000fca0009ffe4ff */
[----:B------:R1:W-:Y:S04]  /*652f0*/  STL [R1+0x1860], R12 ;  /* 0x0018600c01007387 */ /* 0x0003e80000100800 */
[----:B------:R-:W4:Y:S01]  /*65300*/  LDL.LU R20, [R1+0x19e0] ;  /* 0x0019e00001147983 */ /* 0x000f220000300800 */
[----:B------:R-:W-:Y:S02]  /*65310*/  IADD3.X R13, PT, PT, R13, UR9, RZ, P2, !PT ;  /* 0x000000090d0d7c10 */ /* 0x000fe400097fe4ff */
[----:B------:R-:W-:Y:S02]  /*65320*/  IADD3 R9, P3, PT, R9, UR15, RZ ;  /* 0x0000000f09097c10 */ /* 0x000fe4000ff7e0ff */
[----:B-1----:R-:W-:-:S03]  /*65330*/  MOV R7, R12 ;  /* 0x0000000c00077202 */ /* 0x002fc60000000f00 */
[----:B------:R-:W-:Y:S04]  /*65340*/  STL [R1+0x18e4], R9 ;  /* 0x0018e40901007387 */ /* 0x000fe80000100800 */
[----:B------:R1:W-:Y:S04]  /*65350*/  STL [R1+0x18d8], R13 ;  /* 0x0018d80d01007387 */ /* 0x0003e80000100800 */
[----:B------:R-:W4:Y:S01]  /*65360*/  LDL.LU R12, [R1+0x1a64] ;  /* 0x001a6400010c7983 */ /* 0x000f220000300800 */
[----:B------:R-:W-:Y:S01]  /*65370*/  IMAD.MOV.U32 R6, RZ, RZ, R10 ;  /* 0x000000ffff067224 */ /* 0x000fe200078e000a */
[----:B------:R-:W-:-:S02]  /*65380*/  IADD3 R21, P2, PT, R21, UR15, RZ ;  /* 0x0000000f15157c10 */ /* 0x000fc4000ff5e0ff */
[----:B------:R-:W4:Y:S04]  /*65390*/  LDL.LU R10, [R1+0x1adc] ;  /* 0x001adc00010a7983 */ /* 0x000f280000300800 */
[----:B------:R1:W-:Y:S04]  /*653a0*/  LDGSTS.E [R4+0x8580], desc[UR28][R6.64], P1 ;  /* 0x0858000006047fae */ /* 0x0003e800089a101c */
[----:B------:R-:W4:Y:S01]  /*653b0*/  LDL.LU R17, [R1+0x1a58] ;  /* 0x001a580001117983 */ /* 0x000f220000300800 */
[----:B-1----:R-:W-:Y:S01]  /*653c0*/  IMAD.MOV.U32 R6, RZ, RZ, R2 ;  /* 0x000000ffff067224 */ /* 0x002fe200078e0002 */
[----:B------:R-:W-:-:S02]  /*653d0*/  MOV R7, R13 ;  /* 0x0000000d00077202 */ /* 0x000fc40000000f00 */
[----:B---3--:R-:W-:-:S03]  /*653e0*/  IADD3.X R11, PT, PT, R11, UR9, RZ, P3, !PT ;  /* 0x000000090b0b7c10 */ /* 0x008fc60009ffe4ff */
[----:B------:R1:W-:Y:S04]  /*653f0*/  LDGSTS.E [R4+0x8d00], desc[UR28][R6.64], P0 ;  /* 0x08d0000006047fae */ /* 0x0003e800081a101c */
[----:B------:R-:W-:Y:S04]  /*65400*/  STL [R1+0x195c], R21 ;  /* 0x00195c1501007387 */ /* 0x000fe80000100800 */
[----:B------:R3:W-:Y:S01]  /*65410*/  STL [R1+0x18e0], R11 ;  /* 0x0018e00b01007387 */ /* 0x0007e20000100800 */
[----:B-1----:R-:W-:Y:S01]  /*65420*/  IMAD.MOV.U32 R6, RZ, RZ, R9 ;  /* 0x000000ffff067224 */ /* 0x002fe200078e0009 */
[----:B------:R-:W-:-:S02]  /*65430*/  MOV R7, R11 ;  /* 0x0000000b00077202 */ /* 0x000fc40000000f00 */
[----:B------:R-:W4:Y:S04]  /*65440*/  LDL.LU R2, [R1+0x1ae4] ;  /* 0x001ae40001027983 */ /* 0x000f280000300800 */
[----:B------:R1:W-:Y:S01]  /*65450*/  LDGSTS.E [R4+0x8d80], desc[UR28][R6.64], P1 ;  /* 0x08d8000006047fae */ /* 0x0003e200089a101c */
[----:B------:R-:W-:-:S03]  /*65460*/  IADD3 R18, P3, PT, R18, UR15, RZ ;  /* 0x0000000f12127c10 */ /* 0x000fc6000ff7e0ff */
[----:B------:R-:W4:Y:S01]  /*65470*/  LDL.LU R13, [R1+0x1a60] ;  /* 0x001a6000010d7983 */ /* 0x000f220000300800 */
[----:B------:R-:W-:-:S03]  /*65480*/  IADD3.X R22, PT, PT, R22, UR9, RZ, P2, !PT ;  /* 0x0000000916167c10 */ /* 0x000fc600097fe4ff */
[----:B------:R3:W-:Y:S01]  /*65490*/  STL [R1+0x1964], R18 ;  /* 0x0019641201007387 */ /* 0x0007e20000100800 */
[----:B-1----:R-:W-:Y:S01]  /*654a0*/  IMAD.MOV.U32 R6, RZ, RZ, R21 ;  /* 0x000000ffff067224 */ /* 0x002fe200078e0015 */
[----:B------:R-:W-:Y:S02]  /*654b0*/  MOV R7, R22 ;  /* 0x0000001600077202 */ /* 0x000fe40000000f00 */
[----:B------:R-:W-:Y:S04]  /*654c0*/  STL [R1+0x1958], R22 ;  /* 0x0019581601007387 */ /* 0x000fe80000100800 */
[----:B---3--:R-:W3:Y:S04]  /*654d0*/  LDL.LU R11, [R1+0x1ad8] ;  /* 0x001ad800010b7983 */ /* 0x008ee80000300800 */
        /* <DEDUP_REMOVED lines=8> */
[----:B------:R-:W3:Y:S04]  /*65560*/  LDL.LU R18, [R1+0x400] ;  /* 0x0004000001127983 */ /* 0x000ee80000300800 */
[----:B------:R1:W-:Y:S01]  /*65570*/  LDGSTS.E [R4+0x9580], desc[UR28][R6.64], P1 ;  /* 0x0958000006047fae */ /* 0x0003e200089a101c */
[----:B--2---:R-:W-:Y:S02]  /*65580*/  IADD3.X R8, PT, PT, R8, UR9, RZ, P2, !PT ;  /* 0x0000000908087c10 */ /* 0x004fe400097fe4ff */
[----:B----4-:R-:W-:-:S02]  /*65590*/  IADD3 R14, P3, PT, R14, UR15, RZ ;  /* 0x0000000f0e0e7c10 */ /* 0x010fc4000ff7e0ff */
[----:B------:R-:W-:-:S03]  /*655a0*/  IADD3 R16, P2, PT, R16, UR15, RZ ;  /* 0x0000000f10107c10 */ /* 0x000fc6000ff5e0ff */
[----:B------:R-:W-:Y:S04]  /*655b0*/  STL [R1+0x19e4], R14 ;  /* 0x0019e40e01007387 */ /* 0x000fe80000100800 */
[----:B------:R2:W-:Y:S01]  /*655c0*/  STL [R1+0x19d8], R8 ;  /* 0x0019d80801007387 */ /* 0x0005e20000100800 */
[----:B-1----:R-:W-:-:S03]  /*655d0*/  IMAD.MOV.U32 R6, RZ, RZ, R5 ;  /* 0x000000ffff067224 */ /* 0x002fc600078e0005 */
[----:B------:R-:W4:Y:S01]  /*655e0*/  LDL.LU R19, [R1+0x460] ;  /* 0x0004600001137983 */ /* 0x000f220000300800 */
[----:B------:R-:W-:-:S03]  /*655f0*/  MOV R7, R8 ;  /* 0x0000000800077202 */ /* 0x000fc60000000f00 */
[----:B------:R-:W4:Y:S04]  /*65600*/  LDL.LU R26, [R1+0x404] ;  /* 0x00040400011a7983 */ /* 0x000f280000300800 */
[----:B------:R-:W4:Y:S01]  /*65610*/  LDL.LU R22, [R1+0x464] ;  /* 0x0004640001167983 */ /* 0x000f220000300800 */
[----:B------:R-:W-:-:S03]  /*65620*/  IADD3.X R20, PT, PT, R20, UR9, RZ, P3, !PT ;  /* 0x0000000914147c10 */ /* 0x000fc60009ffe4ff */
[----:B------:R-:W4:Y:S04]  /*65630*/  LDL.LU R23, [R1+0x408] ;  /* 0x0004080001177983 */ /* 0x000f280000300800 */
[----:B------:R-:W-:Y:S04]  /*65640*/  STL [R1+0x1a5c], R16 ;  /* 0x001a5c1001007387 */ /* 0x000fe80000100800 */
[----:B------:R-:W-:Y:S04]  /*65650*/  STL [R1+0x19e0], R20 ;  /* 0x0019e01401007387 */ /* 0x000fe80000100800 */
[----:B------:R-:W4:Y:S04]  /*65660*/  LDL.LU R5, [R1+0x106c] ;  /* 0x00106c0001057983 */ /* 0x000f280000300800 */
[----:B--2---:R-:W2:Y:S04]  /*65670*/  LDL.LU R8, [R1+0x1074] ;  /* 0x0010740001087983 */ /* 0x004ea80000300800 */
[----:B------:R1:W-:Y:S01]  /*65680*/  LDGSTS.E [R4+0x9d00], desc[UR28][R6.64], P0 ;  /* 0x09d0000006047fae */ /* 0x0003e200081a101c */
[----:B------:R-:W-:-:S05]  /*65690*/  IADD3 R12, P3, PT, R12, UR15, RZ ;  /* 0x0000000f0c0c7c10 */ /* 0x000fca000ff7e0ff */
[----:B------:R-:W-:Y:S01]  /*656a0*/  STL [R1+0x1a64], R12 ;  /* 0x001a640c01007387 */ /* 0x000fe20000100800 */
[----:B-1----:R-:W-:-:S03]  /*656b0*/  IMAD.MOV.U32 R6, RZ, RZ, R14 ;  /* 0x000000ffff067224 */ /* 0x002fc600078e000e */
[----:B------:R-:W2:Y:S01]  /*656c0*/  LDL.LU R14, [R1+0x1068] ;  /* 0x00106800010e7983 */ /* 0x000ea20000300800 */
[----:B------:R-:W-:Y:S02]  /*656d0*/  MOV R7, R20 ;  /* 0x0000001400077202 */ /* 0x000fe40000000f00 */
[----:B------:R-:W-:Y:S02]  /*656e0*/  IADD3.X R17, PT, PT, R17, UR9, RZ, P2, !PT ;  /* 0x0000000911117c10 */ /* 0x000fe400097fe4ff */
[----:B------:R-:W-:Y:S01]  /*656f0*/  IADD3 R10, P4, PT, R10, UR15, RZ ;  /* 0x0000000f0a0a7c10 */ /* 0x000fe2000ff9e0ff */
[----:B------:R1:W-:Y:S04]  /*65700*/  LDGSTS.E [R4+0x9d80], desc[UR28][R6.64], P1 ;  /* 0x09d8000006047fae */ /* 0x0003e800089a101c */
[----:B------:R-:W-:Y:S01]  /*65710*/  STL [R1+0x1a58], R17 ;  /* 0x001a581101007387 */ /* 0x000fe20000100800 */
[----:B-1----:R-:W-:Y:S01]  /*65720*/  IMAD.MOV.U32 R6, RZ, RZ, R16 ;  /* 0x000000ffff067224 */ /* 0x002fe200078e0010 */
[----:B------:R-:W-:-:S02]  /*65730*/  MOV R7, R17 ;  /* 0x0000001100077202 */ /* 0x000fc40000000f00 */
[----:B------:R1:W-:Y:S04]  /*65740*/  STL [R1+0x1adc], R10 ;  /* 0x001adc0a01007387 */ /* 0x0003e80000100800 */
[----:B------:R1:W-:Y:S01]  /*65750*/  LDGSTS.E [R4+0xa500], desc[UR28][R6.64], P0 ;  /* 0x0a50000006047fae */ /* 0x0003e200081a101c */
[----:B------:R-:W-:Y:S02]  /*65760*/  IADD3 R2, P2, PT, R2, UR15, RZ ;  /* 0x0000000f02027c10 */ /* 0x000fe4000ff5e0ff */
[----:B------:R-:W-:-:S03]  /*65770*/  IADD3.X R13, PT, PT, R13, UR9, RZ, P3, !PT ;  /* 0x000000090d0d7c10 */ /* 0x000fc60009ffe4ff */
[----:B------:R-:W-:Y:S01]  /*65780*/  STL [R1+0x1ae4], R2 ;  /* 0x001ae40201007387 */ /* 0x000fe20000100800 */
[----:B-1----:R-:W-:Y:S01]  /*65790*/  IMAD.MOV.U32 R6, RZ, RZ, R12 ;  /* 0x000000ffff067224 */ /* 0x002fe200078e000c */
[----:B------:R-:W-:Y:S02]  /*657a0*/  MOV R7, R13 ;  /* 0x0000000d00077202 */ /* 0x000fe40000000f00 */
[----:B------:R1:W-:Y:S04]  /*657b0*/  STL [R1+0x1a60], R13 ;  /* 0x001a600d01007387 */ /* 0x0003e80000100800 */
[----:B------:R1:W-:Y:S01]  /*657c0*/  LDGSTS.E [R4+0xa580], desc[UR28][R6.64], P1 ;  /* 0x0a58000006047fae */ /* 0x0003e200089a101c */
[----:B---3--:R-:W-:Y:S02]  /*657d0*/  IADD3.X R11, PT, PT, R11, UR9, RZ, P4, !PT ;  /* 0x000000090b0b7c10 */ /* 0x008fe4000a7fe4ff */
[----:B------:R-:W-:-:S03]  /*657e0*/  IADD3.X R9, PT, PT, R9, UR9, RZ, P2, !PT ;  /* 0x0000000909097c10 */ /* 0x000fc600097fe4ff */
[----:B------:R3:W-:Y:S04]  /*657f0*/  STL [R1+0x1ad8], R11 ;  /* 0x001ad80b01007387 */ /* 0x0007e80000100800 */
[----:B------:R2:W-:Y:S01]  /*65800*/  STL [R1+0x1ae0], R9 ;  /* 0x001ae00901007387 */ /* 0x0005e20000100800 */
[----:B-1----:R-:W-:Y:S02]  /*65810*/  IMAD.MOV.U32 R6, RZ, RZ, R10 ;  /* 0x000000ffff067224 */ /* 0x002fe400078e000a */
        /* <DEDUP_REMOVED lines=20> */
[----:B------:R1:W-:Y:S01]  /*65960*/  LDGSTS.E [R4+0xad00], desc[UR28][R6.64], P0 ;  /* 0x0ad0000006047fae */ /* 0x0003e200081a101c */
[----:B------:R-:W-:Y:S01]  /*65970*/  MOV R35, R137 ;  /* 0x0000008900237202 */ /* 0x000fe20000000f00 */
[----:B------:R-:W-:Y:S01]  /*65980*/  IMAD.MOV.U32 R34, RZ, RZ, R138 ;  /* 0x000000ffff227224 */ /* 0x000fe200078e008a */
[----:B------:R-:W-:Y:S01]  /*65990*/  MOV R33, R139 ;  /* 0x0000008b00217202 */ /* 0x000fe20000000f00 */
[----:B------:R-:W-:Y:S01]  /*659a0*/  IMAD.MOV.U32 R32, RZ, RZ, R132 ;  /* 0x000000ffff207224 */ /* 0x000fe200078e0084 */
[----:B------:R-:W-:Y:S01]  /*659b0*/  MOV R31, R133 ;  /* 0x00000085001f7202 */ /* 0x000fe20000000f00 */
[----:B------:R-:W-:-:S02]  /*659c0*/  IMAD.MOV.U32 R30, RZ, RZ, R134 ;  /* 0x000000ffff1e7224 */ /* 0x000fc400078e0086 */
[----:B-1----:R-:W-:Y:S01]  /*659d0*/  IMAD.MOV.U32 R6, RZ, RZ, R2 ;  /* 0x000000ffff067224 */ /* 0x002fe200078e0002 */
[----:B------:R-:W-:-:S05]  /*659e0*/  MOV R7, R9 ;  /* 0x0000000900077202 */ /* 0x000fca0000000f00 */
[----:B------:R1:W-:Y:S01]  /*659f0*/  LDGSTS.E [R4+0xad80], desc[UR28][R6.64], P1 ;  /* 0x0ad8000006047fae */ /* 0x0003e200089a101c */
[----:B------:R-:W-:Y:S01]  /*65a00*/  MOV R29, R157 ;  /* 0x0000009d001d7202 */ /* 0x000fe20000000f00 */
[----:B------:R-:W-:Y:S02]  /*65a10*/  IMAD.MOV.U32 R28, RZ, RZ, R158 ;  /* 0x000000ffff1c7224 */ /* 0x000fe400078e009e */
[----:B------:R-:W-:Y:S02]  /*65a20*/  IMAD.SHL.U32 R187, R27, 0x4, RZ ;  /* 0x000000041bbb7824 */ /* 0x000fe400078e00ff */
[----:B------:R-:W-:Y:S01]  /*65a30*/  IMAD.MOV.U32 R27, RZ, RZ, R159 ;  /* 0x000000ffff1b7224 */ /* 0x000fe200078e009f */
[----:B-1----:R-:W-:Y:S01]  /*65a40*/  MOV R7, R135 ;  /* 0x0000008700077202 */ /* 0x002fe20000000f00 */
[----:B------:R-:W-:Y:S01]  /*65a50*/  IMAD.MOV.U32 R6, RZ, RZ, R156 ;  /* 0x000000ffff067224 */ /* 0x000fe200078e009c */
[----:B------:R-:W-:Y:S01]  /*65a60*/  MOV R24, R162 ;  /* 0x000000a200187202 */ /* 0x000fe20000000f00 */
[----:B------:R-:W-:Y:S01]  /*65a70*/  IMAD.MOV.U32 R25, RZ, RZ, R161 ;  /* 0x000000ffff197224 */ /* 0x000fe200078e00a1 */
[----:B----4-:R-:W-:-:S04]  /*65a80*/  LOP3.LUT R19, R19, R18, RZ, 0x3c, !PT ;  /* 0x0000001213137212 */ /* 0x010fc800078e3cff */
[C---:B------:R-:W-:Y:S02]  /*65a90*/  LOP3.LUT R18, R19.reuse, R18, RZ, 0x3c, !PT ;  /* 0x0000001213127212 */ /* 0x040fe400078e3cff */
[----:B------:R-:W-:Y:S02]  /*65aa0*/  MOV R49, R26 ;  /* 0x0000001a00317202 */ /* 0x000fe40000000f00 */
[----:B------:R-:W-:Y:S01]  /*65ab0*/  LOP3.LUT R19, R19, R18, RZ, 0x3c, !PT ;  /* 0x0000001213137212 */ /* 0x000fe200078e3cff */
[----:B------:R-:W-:Y:S01]  /*65ac0*/  IMAD.MOV.U32 R48, RZ, RZ, R22 ;  /* 0x000000ffff307224 */ /* 0x000fe200078e0016 */
[----:B------:R-:W-:-:S03]  /*65ad0*/  IADD3 R5, P2, PT, R5, UR15, RZ ;  /* 0x0000000f05057c10 */ /* 0x000fc6000ff5e0ff */
[----:B------:R-:W-:Y:S01]  /*65ae0*/  LDGSTS.E [R4+0xb500], desc[UR28][R18.64], P0 ;  /* 0x0b50000012047fae */ /* 0x000fe200081a101c */
[----:B--2---:R-:W-:-:S03]  /*65af0*/  IADD3 R8, P3, PT, R8, UR15, RZ ;  /* 0x0000000f08087c10 */ /* 0x004fc6000ff7e0ff */
[----:B------:R-:W-:Y:S04]  /*65b00*/  STL [R1+0x106c], R5 ;  /* 0x00106c0501007387 */ /* 0x000fe80000100800 */
[----:B------:R-:W-:Y:S01]  /*65b10*/  STL [R1+0x1074], R8 ;  /* 0x0010740801007387 */ /* 0x000fe20000100800 */
[----:B---3--:R-:W-:Y:S02]  /*65b20*/  MOV R11, R23 ;  /* 0x00000017000b7202 */ /* 0x008fe40000000f00 */
[----:B------:R-:W-:Y:S01]  /*65b30*/  IADD3.X R14, PT, PT, R14, UR9, RZ, P2, !PT ;  /* 0x000000090e0e7c10 */ /* 0x000fe200097fe4ff */
[----:B------:R-:W-:Y:S01]  /*65b40*/  IMAD.MOV.U32 R22, RZ, RZ, R144 ;  /* 0x000000ffff167224 */ /* 0x000fe200078e0090 */
[----:B------:R-:W-:Y:S01]  /*65b50*/  MOV R26, R160 ;  /* 0x000000a0001a7202 */ /* 0x000fe20000000f00 */
[----:B------:R-:W-:Y:S04]  /*65b60*/  LDGSTS.E [R4+0xb580], desc[UR28][R48.64], P1 ;  /* 0x0b58000030047fae */ /* 0x000fe800089a101c */
[----:B------:R-:W-:Y:S04]  /*65b70*/  STL [R1+0x1068], R14 ;  /* 0x0010680e01007387 */ /* 0x000fe80000100800 */
[----:B------:R1:W-:Y:S04]  /*65b80*/  STL.64 [R1+0xcc0], R18 ;  /* 0x000cc01201007387 */ /* 0x0003e80000100a00 */
[----:B------:R-:W5:Y:S04]  /*65b90*/  LDL.LU R124, [R1+0x2570] ;  /* 0x00257000017c7983 */ /* 0x000f680000300800 */
[----:B------:R-:W-:Y:S04]  /*65ba0*/  STL.64 [R1+0xcb8], R48 ;  /* 0x000cb83001007387 */ /* 0x000fe80000100a00 */
[----:B------:R-:W5:Y:S04]  /*65bb0*/  LDL.LU R125, [R1+0x256c] ;  /* 0x00256c00017d7983 */ /* 0x000f680000300800 */
[----:B------:R-:W5:Y:S04]  /*65bc0*/  LDL.LU R126, [R1+0x2568] ;  /* 0x00256800017e7983 */ /* 0x000f680000300800 */
[----:B------:R-:W5:Y:S04]  /*65bd0*/  LDL.LU R127, [R1+0x2564] ;  /* 0x00256400017f7983 */ /* 0x000f680000300800 */
[----:B------:R-:W5:Y:S04]  /*65be0*/  LDL.LU R128, [R1+0x2560] ;  /* 0x0025600001807983 */ /* 0x000f680000300800 */
[----:B------:R-:W5:Y:S04]  /*65bf0*/  LDL.LU R129, [R1+0x255c] ;  /* 0x00255c0001817983 */ /* 0x000f680000300800 */
[----:B------:R-:W5:Y:S04]  /*65c00*/  LDL.LU R130, [R1+0x2558] ;  /* 0x0025580001827983 */ /* 0x000f680000300800 */
[----:B------:R2:W-:Y:S04]  /*65c10*/  STL.64 [R1+0xcb0], R10 ;  /* 0x000cb00a01007387 */ /* 0x0005e80000100a00 */
[----:B------:R-:W5:Y:S04]  /*65c20*/  LDL.LU R131, [R1+0x2554] ;  /* 0x0025540001837983 */ /* 0x000f680000300800 */
[----:B------:R-:W5:Y:S01]  /*65c30*/  LDL.LU R148, [R1+0x2550] ;  /* 0x0025500001947983 */ /* 0x000f620000300800 */
[----:B------:R-:W-:-:S03]  /*65c40*/  MOV R23, R151 ;  /* 0x0000009700177202 */ /* 0x000fc60000000f00 */
[----:B------:R-:W-:Y:S04]  /*65c50*/  STL.64 [R1+0xca8], R46 ;  /* 0x000ca82e01007387 */ /* 0x000fe80000100a00 */
[----:B------:R-:W5:Y:S04]  /*65c60*/  LDL.LU R149, [R1+0x254c] ;  /* 0x00254c0001957983 */ /* 0x000f680000300800 */
[----:B------:R-:W5:Y:S04]  /*65c70*/  LDL.LU R150, [R1+0x2548] ;  /* 0x0025480001967983 */ /* 0x000f680000300800 */
[----:B------:R-:W-:Y:S04]  /*65c80*/  STL.64 [R1+0xca0], R44 ;  /* 0x000ca02c01007387 */ /* 0x000fe80000100a00 */
[----:B------:R-:W5:Y:S04]  /*65c90*/  LDL.LU R151, [R1+0x2544] ;  /* 0x0025440001977983 */ /* 0x000f680000300800 */
[----:B------:R-:W5:Y:S04]  /*65ca0*/  LDL.LU R144, [R1+0x2540] ;  /* 0x0025400001907983 */ /* 0x000f680000300800 */
[----:B------:R3:W-:Y:S04]  /*65cb0*/  STL.64 [R1+0xc98], R16 ;  /* 0x000c981001007387 */ /* 0x0007e80000100a00 */
[----:B------:R-:W5:Y:S04]  /*65cc0*/  LDL.LU R145, [R1+0x253c] ;  /* 0x00253c0001917983 */ /* 0x000f680000300800 */
[----:B------:R-:W5:Y:S04]  /*65cd0*/  LDL.LU R146, [R1+0x2538] ;  /* 0x0025380001927983 */ /* 0x000f680000300800 */
[----:B------:R-:W-:Y:S04]  /*65ce0*/  STL.64 [R1+0xc90], R42 ;  /* 0x000c902a01007387 */ /* 0x000fe80000100a00 */
[----:B------:R-:W5:Y:S04]  /*65cf0*/  LDL.LU R147, [R1+0x2534] ;  /* 0x0025340001937983 */ /* 0x000f680000300800 */
[----:B------:R-:W5:Y:S04]  /*65d00*/  LDL.LU R140, [R1+0x2530] ;  /* 0x00253000018c7983 */ /* 0x000f680000300800 */
[----:B------:R-:W-:Y:S04]  /*65d10*/  STL.64 [R1+0xc88], R40 ;  /* 0x000c882801007387 */ /* 0x000fe80000100a00 */
[----:B------:R-:W5:Y:S04]  /*65d20*/  LDL.LU R141, [R1+0x252c] ;  /* 0x00252c00018d7983 */ /* 0x000f680000300800 */
[----:B------:R-:W5:Y:S04]  /*65d30*/  LDL.LU R142, [R1+0x2528] ;  /* 0x00252800018e7983 */ /* 0x000f680000300800 */
[----:B------:R-:W-:Y:S04]  /*65d40*/  STL.64 [R1+0xc28], R22 ;  /* 0x000c281601007387 */ /* 0x000fe80000100a00 */
        /* <DEDUP_REMOVED lines=23> */
[----:B------:R1:W-:Y:S04]  /*65ec0*/  STL.64 [R1+0xc48], R6 ;  /* 0x000c480601007387 */ /* 0x0003e80000100a00 */
[----:B------:R-:W4:Y:S04]  /*65ed0*/  LDL.LU R9, [R1+0x10ec] ;  /* 0x0010ec0001097983 */ /* 0x000f280000300800 */
[----:B------:R-:W-:Y:S04]  /*65ee0*/  STL.64 [R1+0xc40], R28 ;  /* 0x000c401c01007387 */ /* 0x000fe80000100a00 */
[----:B------:R-:W-:Y:S04]  /*65ef0*/  STL.64 [R1+0xc38], R26 ;  /* 0x000c381a01007387 */ /* 0x000fe80000100a00 */
[----:B------:R-:W-:Y:S04]  /*65f00*/  STL.64 [R1+0xc30], R24 ;  /* 0x000c301801007387 */ /* 0x000fe80000100a00 */
[----:B-1----:R-:W4:Y:S04]  /*65f10*/  LDL.LU R18, [R1+0x1070] ;  /* 0x0010700001127983 */ /* 0x002f280000300800 */
[----:B------:R-:W-:Y:S04]  /*65f20*/  LDGSTS.E [R4+0xbd00], desc[UR28][R10.64], P0 ;  /* 0x0bd000000a047fae */ /* 0x000fe800081a101c */
[----:B------:R-:W-:Y:S04]  /*65f30*/  LDGSTS.E [R4+0xbd80], desc[UR28][R46.64], P1 ;  /* 0x0bd800002e047fae */ /* 0x000fe800089a101c */
[----:B------:R-:W-:Y:S04]  /*65f40*/  LDGSTS.E [R4+0xc500], desc[UR28][R44.64], P0 ;  /* 0x0c5000002c047fae */ /* 0x000fe800081a101c */
[----:B--2---:R-:W2:Y:S04]  /*65f50*/  LDL.LU R10, [R1+0x10f4] ;  /* 0x0010f400010a7983 */ /* 0x004ea80000300800 */
[----:B------:R-:W-:Y:S04]  /*65f60*/  LDGSTS.E [R4+0xc580], desc[UR28][R16.64], P1 ;  /* 0x0c58000010047fae */ /* 0x000fe800089a101c */
[----:B------:R-:W-:Y:S04]  /*65f70*/  LDGSTS.E [R4+0xcd00], desc[UR28][R42.64], P0 ;  /* 0x0cd000002a047fae */ /* 0x000fe800081a101c */
[----:B------:R-:W-:Y:S04]  /*65f80*/  LDGSTS.E [R4+0xcd80], desc[UR28][R40.64], P1 ;  /* 0x0cd8000028047fae */ /* 0x000fe800089a101c */
[----:B---3--:R-:W3:Y:S04]  /*65f90*/  LDL.LU R16, [R1+0x10e8] ;  /* 0x0010e80001107983 */ /* 0x008ee80000300800 */
[----:B------:R-:W-:Y:S04]  /*65fa0*/  LDGSTS.E [R4+0xd500], desc[UR28][R38.64], P0 ;  /* 0x0d50000026047fae */ /* 0x000fe800081a101c */
[----:B------:R-:W-:Y:S04]  /*65fb0*/  LDGSTS.E [R4+0xd580], desc[UR28][R36.64], P1 ;  /* 0x0d58000024047fae */ /* 0x000fe800089a101c */
[----:B------:R-:W3:Y:S04]  /*65fc0*/  LDL.LU R11, [R1+0x116c] ;  /* 0x00116c00010b7983 */ /* 0x000ee80000300800 */
[----:B------:R-:W-:Y:S04]  /*65fd0*/  LDGSTS.E [R4+0xdd00], desc[UR28][R20.64], P0 ;  /* 0x0dd0000014047fae */ /* 0x000fe800081a101c */
[----:B------:R-:W-:Y:S04]  /*65fe0*/  LDGSTS.E [R4+0xdd80], desc[UR28][R12.64], P1 ;  /* 0x0dd800000c047fae */ /* 0x000fe800089a101c */
[----:B------:R-:W-:Y:S04]  /*65ff0*/  LDGSTS.E [R4+0xe500], desc[UR28][R34.64], P0 ;  /* 0x0e50000022047fae */ /* 0x000fe800081a101c */
[----:B----4-:R-:W4:Y:S04]  /*66000*/  LDL.LU R20, [R1+0x10f0] ;  /* 0x0010f00001147983 */ /* 0x010f280000300800 */
[----:B------:R-:W4:Y:S04]  /*66010*/  LDL.LU R13, [R1+0x1174] ;  /* 0x00117400010d7983 */ /* 0x000f280000300800 */
[----:B------:R-:W4:Y:S04]  /*66020*/  LDL.LU R12, [R1+0x1168] ;  /* 0x00116800010c7983 */ /* 0x000f280000300800 */
[----:B------:R-:W-:Y:S04]  /*66030*/  LDGSTS.E [R4+0xe580], desc[UR28][R32.64], P1 ;  /* 0x0e58000020047fae */ /* 0x000fe800089a101c */
[----:B------:R-:W-:Y:S04]  /*66040*/  LDGSTS.E [R4+0xed00], desc[UR28][R30.64], P0 ;  /* 0x0ed000001e047fae */ /* 0x000fe800081a101c */
[----:B------:R-:W-:Y:S01]  /*66050*/  LDGSTS.E [R4+0xed80], desc[UR28][R6.64], P1 ;  /* 0x0ed8000006047fae */ /* 0x000fe200089a101c */
[----:B------:R-:W-:-:S03]  /*66060*/  LOP3.LUT R187, R187, 0x60, RZ, 0x3c, !PT ;  /* 0x00000060bbbb7812 */ /* 0x000fc600078e3cff */
[----:B------:R-:W-:Y:S04]  /*66070*/  LDGSTS.E [R4+0xf500], desc[UR28][R28.64], P0 ;  /* 0x0f5000001c047fae */ /* 0x000fe800081a101c */
[----:B------:R-:W-:Y:S04]  /*66080*/  LDGSTS.E [R4+0xf580], desc[UR28][R26.64], P1 ;  /* 0x0f5800001a047fae */ /* 0x000fe800089a101c */
[----:B------:R-:W4:Y:S04]  /*66090*/  LDL.LU R6, [R1+0x11ec] ;  /* 0x0011ec0001067983 */ /* 0x000f280000300800 */
[----:B------:R-:W4:Y:S01]  /*660a0*/  LDL.LU R17, [R1+0x1170] ;  /* 0x0011700001117983 */ /* 0x000f220000300800 */
[----:B------:R-:W-:-:S03]  /*660b0*/  IADD3 R2, PT, PT, R187, UR12, RZ ;  /* 0x0000000cbb027c10 */ /* 0x000fc6000fffe0ff */
[----:B------:R-:W-:Y:S04]  /*660c0*/  LDGSTS.E [R4+0xfd00], desc[UR28][R24.64], P0 ;  /* 0x0fd0000018047fae */ /* 0x000fe800081a101c */
[----:B------:R-:W4:Y:S04]  /*660d0*/  LDL.LU R7, [R1+0x11f4] ;  /* 0x0011f40001077983 */ /* 0x000f280000300800 */
[----:B------:R1:W-:Y:S04]  /*660e0*/  LDGSTS.E [R4+0xfd80], desc[UR28][R22.64], P1 ;  /* 0x0fd8000016047fae */ /* 0x0003e800089a101c */
[----:B------:R-:W4:Y:S01]  /*660f0*/  LDL.LU R21, [R1+0x11e8] ;  /* 0x0011e80001157983 */ /* 0x000f220000300800 */
[----:B-1----:R-:W-:Y:S01]  /*66100*/  IMAD.MOV.U32 R4, RZ, RZ, R5 ;  /* 0x000000ffff047224 */ /* 0x002fe200078e0005 */
[----:B------:R-:W-:-:S05]  /*66110*/  MOV R5, R14 ;  /* 0x0000000e00057202 */ /* 0x000fca0000000f00 */
[----:B------:R1:W-:Y:S02]  /*66120*/  LDGSTS.E [R2+0x600], desc[UR28][R4.64], P0 ;  /* 0x0060000004027fae */ /* 0x0003e400081a101c */
[----:B-1----:R-:W-:Y:S01]  /*66130*/  IMAD.MOV.U32 R4, RZ, RZ, R8 ;  /* 0x000000ffff047224 */ /* 0x002fe200078e0008 */
[----:B------:R-:W-:-:S05]  /*66140*/  IADD3 R9, P2, PT, R9, UR15, RZ ;  /* 0x0000000f09097c10 */ /* 0x000fca000ff5e0ff */
[----:B------:R-:W-:Y:S01]  /*66150*/  STL [R1+0x10ec], R9 ;  /* 0x0010ec0901007387 */ /* 0x000fe20000100800 */
[----:B------:R-:W-:-:S05]  /*66160*/  IADD3.X R18, PT, PT, R18, UR9, RZ, P3, !PT ;  /* 0x0000000912127c10 */ /* 0x000fca0009ffe4ff */
[----:B------:R1:W-:Y:S01]  /*66170*/  STL [R1+0x1070], R18 ;  /* 0x0010701201007387 */ /* 0x0003e20000100800 */
[----:B------:R-:W-:-:S03]  /*66180*/  MOV R5, R18 ;  /* 0x0000001200057202 */ /* 0x000fc60000000f00 */
[----:B------:R-:W4:Y:S04]  /*66190*/  LDL.LU R14, [R1+0x126c] ;  /* 0x00126c00010e7983 */ /* 0x000f280000300800 */
[----:B------:R-:W4:Y:S01]  /*661a0*/  LDL.LU R19, [R1+0x11f0] ;  /* 0x0011f00001137983 */ /* 0x000f220000300800 */
[----:B--2---:R-:W-:-:S03]  /*661b0*/  IADD3 R10, P3, PT, R10, UR15, RZ ;  /* 0x0000000f0a0a7c10 */ /* 0x004fc6000ff7e0ff */
[----:B------:R2:W-:Y:S04]  /*661c0*/  LDGSTS.E [R2+0x680], desc[UR28][R4.64], P1 ;  /* 0x0068000004027fae */ /* 0x0005e800089a101c */
[----:B------:R-:W-:Y:S01]  /*661d0*/  STL [R1+0x10f4], R10 ;  /* 0x0010f40a01007387 */ /* 0x000fe20000100800 */
[----:B---3--:R-:W-:-:S05]  /*661e0*/  IADD3.X R16, PT, PT, R16, UR9, RZ, P2, !PT ;  /* 0x0000000910107c10 */ /* 0x008fca00097fe4ff */
[----:B------:R3:W-:Y:S04]  /*661f0*/  STL [R1+0x10e8], R16 ;  /* 0x0010e81001007387 */ /* 0x0007e80000100800 */
[----:B-1----:R-:W4:Y:S04]  /*66200*/  LDL.LU R18, [R1+0x1268] ;  /* 0x0012680001127983 */ /* 0x002f280000300800 */
[----:B------:R-:W4:Y:S01]  /*66210*/  LDL.LU R8, [R1+0x1274] ;  /* 0x0012740001087983 */ /* 0x000f220000300800 */
[----:B------:R-:W-:Y:S02]  /*66220*/  IADD3 R11, P2, PT, R11, UR15, RZ ;  /* 0x0000000f0b0b7c10 */ /* 0x000fe4000ff5e0ff */
[----:B--2---:R-:W-:-:S02]  /*66230*/  MOV R5, R16 ;  /* 0x0000001000057202 */ /* 0x004fc40000000f00 */
[----:B---3--:R-:W2:Y:S01]  /*66240*/  LDL.LU R16, [R1+0x1270] ;  /* 0x0012700001107983 */ /* 0x008ea20000300800 */
[----:B------:R-:W-:-:S03]  /*66250*/  IMAD.MOV.U32 R4, RZ, RZ, R9 ;  /* 0x000000ffff047224 */ /* 0x000fc600078e0009 */
[----:B------:R-:W-:Y:S04]  /*66260*/  STL [R1+0x116c], R11 ;  /* 0x00116c0b01007387 */ /* 0x000fe80000100800 */
[----:B------:R1:W-:Y:S01]  /*66270*/  LDGSTS.E [R2+0xe00], desc[UR28][R4.64], P0 ;  /* 0x00e0000004027fae */ /* 0x0003e200081a101c */
[----:B----4-:R-:W-:-:S05]  /*66280*/  IADD3.X R20, PT, PT, R20, UR9, RZ, P3, !PT ;  /* 0x0000000914147c10 */ /* 0x010fca0009ffe4ff */
[----:B------:R3:W-:Y:S04]  /*66290*/  STL [R1+0x10f0], R20 ;  /* 0x0010f01401007387 */ /* 0x0007e80000100800 */
[----:B------:R-:W4:Y:S01]  /*662a0*/  LDL.LU R9, [R1+0x12ec] ;  /* 0x0012ec0001097983 */ /* 0x000f220000300800 */
[----:B------:R-:W-:Y:S01]  /*662b0*/  IADD3 R13, P3, PT, R13, UR15, RZ ;  /* 0x0000000f0d0d7c10 */ /* 0x000fe2000ff7e0ff */
[----:B-1----:R-:W-:Y:S01]  /*662c0*/  IMAD.MOV.U32 R4, RZ, RZ, R10 ;  /* 0x000000ffff047224 */ /* 0x002fe200078e000a */
[----:B------:R-:W-:Y:S02]  /*662d0*/  MOV R5, R20 ;  /* 0x0000001400057202 */ /* 0x000fe40000000f00 */
[----:B------:R-:W-:Y:S01]  /*662e0*/  IADD3.X R12, PT, PT, R12, UR9, RZ, P2, !PT ;  /* 0x000000090c0c7c10 */ /* 0x000fe200097fe4ff */
[----:B---3--:R-:W3:Y:S04]  /*662f0*/  LDL.LU R20, [R1+0x12e8] ;  /* 0x0012e80001147983 */ /* 0x008ee80000300800 */
[----:B------:R-:W-:Y:S04]  /*66300*/  STL [R1+0x1174], R13 ;  /* 0x0011740d01007387 */ /* 0x000fe80000100800 */
[----:B------:R1:W-:Y:S04]  /*66310*/  LDGSTS.E [R2+0xe80], desc[UR28][R4.64], P1 ;  /* 0x00e8000004027fae */ /* 0x0003e800089a101c */
[----:B------:R1:W-:Y:S04]  /*66320*/  STL [R1+0x1168], R12 ;  /* 0x0011680c01007387 */ /* 0x0003e80000100800 */
[----:B------:R-:W3:Y:S01]  /*66330*/  LDL.LU R10, [R1+0x12f4] ;  /* 0x0012f400010a7983 */ /* 0x000ee20000300800 */
[----:B------:R-:W-:Y:S01]  /*66340*/  IADD3 R6, P2, PT, R6, UR15, RZ ;  /* 0x0000000f06067c10 */ /* 0x000fe2000ff5e0ff */
[----:B-1----:R-:W-:Y:S01]  /*66350*/  IMAD.MOV.U32 R4, RZ, RZ, R11 ;  /* 0x000000ffff047224 */ /* 0x002fe200078e000b */
[----:B------:R-:W-:-:S02]  /*66360*/  MOV R5, R12 ;  /* 0x0000000c00057202 */ /* 0x000fc40000000f00 */
[----:B------:R-:W-:Y:S01]  /*66370*/  IADD3.X R17, PT, PT, R17, UR9, RZ, P3, !PT ;  /* 0x0000000911117c10 */ /* 0x000fe20009ffe4ff */
[----:B------:R-:W3:Y:S04]  /*66380*/  LDL.LU R12, [R1+0x12f0] ;  /* 0x0012f000010c7983 */ /* 0x000ee80000300800 */
[----:B------:R1:W-:Y:S01]  /*66390*/  LDGSTS.E [R2+0x1600], desc[UR28][R4.64], P0 ;  /* 0x0160000004027fae */ /* 0x0003e200081a101c */
[----:B------:R-:W-:-:S03]  /*663a0*/  IADD3 R7, P3, PT, R7, UR15, RZ ;  /* 0x0000000f07077c10 */ /* 0x000fc6000ff7e0ff */
[----:B------:R-:W-:Y:S04]  /*663b0*/  STL [R1+0x11ec], R6 ;  /* 0x0011ec0601007387 */ /* 0x000fe80000100800 */
[----:B------:R1:W-:Y:S01]  /*663c0*/  STL [R1+0x1170], R17 ;  /* 0x0011701101007387 */ /* 0x0003e20000100800 */
[----:B------:R-:W-:Y:S01]  /*663d0*/  IADD3.X R21, PT, PT, R21, UR9, RZ, P2, !PT ;  /* 0x0000000915157c10 */ /* 0x000fe200097fe4ff */
[----:B-1----:R-:W-:Y:S01]  /*663e0*/  IMAD.MOV.U32 R4, RZ, RZ, R13 ;  /* 0x000000ffff047224 */ /* 0x002fe200078e000d */
[----:B------:R-:W-:Y:S01]  /*663f0*/  MOV R5, R17 ;  /* 0x0000001100057202 */ /* 0x000fe20000000f00 */
[----:B------:R-:W3:Y:S04]  /*66400*/  LDL.LU R11, [R1+0x136c] ;  /* 0x00136c00010b7983 */ /* 0x000ee80000300800 */
[----:B------:R-:W3:Y:S04]  /*66410*/  LDL.LU R13, [R1+0x1368] ;  /* 0x00136800010d7983 */ /* 0x000ee80000300800 */
[----:B------:R-:W-:Y:S04]  /*66420*/  STL [R1+0x11f4], R7 ;  /* 0x0011f40701007387 */ /* 0x000fe80000100800 */
[----:B------:R1:W-:Y:S04]  /*66430*/  LDGSTS.E [R2+0x1680], desc[UR28][R4.64], P1 ;  /* 0x0168000004027fae */ /* 0x0003e800089a101c */
[----:B------:R-:W-:Y:S04]  /*66440*/  STL [R1+0x11e8], R21 ;  /* 0x0011e81501007387 */ /* 0x000fe80000100800 */
[----:B------:R-:W3:Y:S01]  /*66450*/  LDL.LU R17, [R1+0x1374] ;  /* 0x0013740001117983 */ /* 0x000ee20000300800 */
[----:B-1----:R-:W-:Y:S01]  /*66460*/  IMAD.MOV.U32 R4, RZ, RZ, R6 ;  /* 0x000000ffff047224 */ /* 0x002fe200078e0006 */
[----:B------:R-:W-:-:S02]  /*66470*/  MOV R5, R21 ;  /* 0x0000001500057202 */ /* 0x000fc40000000f00 */
[----:B------:R-:W3:Y:S04]  /*66480*/  LDL.LU R6, [R1+0x13ec] ;  /* 0x0013ec0001067983 */ /* 0x000ee80000300800 */
[----:B------:R1:W-:Y:S02]  /*66490*/  LDGSTS.E [R2+0x1e00], desc[UR28][R4.64], P0 ;  /* 0x01e0000004027fae */ /* 0x0003e400081a101c */
[----:B-1----:R-:W-:Y:S01]  /*664a0*/  IMAD.MOV.U32 R4, RZ, RZ, R7 ;  /* 0x000000ffff047224 */ /* 0x002fe200078e0007 */
[----:B------:R-:W-:Y:S02]  /*664b0*/  IADD3 R14, P2, PT, R14, UR15, RZ ;  /* 0x0000000f0e0e7c10 */ /* 0x000fe4000ff5e0ff */
[----:B------:R-:W-:-:S03]  /*664c0*/  IADD3.X R19, PT, PT, R19, UR9, RZ, P3, !PT ;  /* 0x0000000913137c10 */ /* 0x000fc60009ffe4ff */
[----:B------:R-:W-:Y:S01]  /*664d0*/  STL [R1+0x126c], R14 ;  /* 0x00126c0e01007387 */ /* 0x000fe20000100800 */
[----:B------:R-:W-:-:S03]  /*664e0*/  MOV R5, R19 ;  /* 0x0000001300057202 */ /* 0x000fc60000000f00 */
[----:B------:R1:W-:Y:S04]  /*664f0*/  STL [R1+0x11f0], R19 ;  /* 0x0011f01301007387 */ /* 0x0003e80000100800 */
[----:B------:R2:W-:Y:S04]  /*66500*/  LDGSTS.E [R2+0x1e80], desc[UR28][R4.64], P1 ;  /* 0x01e8000004027fae */ /* 0x0005e800089a101c */
[----:B-1----:R-:W3:Y:S01]  /*66510*/  LDL.LU R19, [R1+0x1370] ;  /* 0x0013700001137983 */ /* 0x002ee20000300800 */
[----:B------:R-:W-:Y:S02]  /*66520*/  IADD3.X R18, PT, PT, R18, UR9, RZ, P2, !PT ;  /* 0x0000000912127c10 */ /* 0x000fe400097fe4ff */
[----:B------:R-:W-:-:S02]  /*66530*/  IADD3 R8, P3, PT, R8, UR15, RZ ;  /* 0x0000000f08087c10 */ /* 0x000fc4000ff7e0ff */
[----:B--2---:R-:W-:-:S03]  /*66540*/  MOV R5, R18 ;  /* 0x0000001200057202 */ /* 0x004fc60000000f00 */
[----:B------:R-:W-:Y:S04]  /*66550*/  STL [R1+0x1274], R8 ;  /* 0x0012740801007387 */ /* 0x000fe80000100800 */
[----:B------:R1:W-:Y:S01]  /*66560*/  STL [R1+0x1268], R18 ;  /* 0x0012681201007387 */ /* 0x0003e20000100800 */
[----:B------:R-:W-:-:S03]  /*66570*/  IADD3.X R16, PT, PT, R16, UR9, RZ, P3, !PT ;  /* 0x0000000910107c10 */ /* 0x000fc60009ffe4ff */
[----:B------:R-:W2:Y:S01]  /*66580*/  LDL.LU R7, [R1+0x13f4] ;  /* 0x0013f40001077983 */ /* 0x000ea20000300800 */
[----:B------:R-:W-:-:S03]  /*66590*/  IMAD.MOV.U32 R4, RZ, RZ, R14 ;  /* 0x000000ffff047224 */ /* 0x000fc600078e000e */
[----:B-1----:R-:W2:Y:S04]  /*665a0*/  LDL.LU R18, [R1+0x13e8] ;  /* 0x0013e80001127983 */ /* 0x002ea80000300800 */
[----:B------:R1:W-:Y:S01]  /*665b0*/  LDGSTS.E [R2+0x2600], desc[UR28][R4.64], P0 ;  /* 0x0260000004027fae */ /* 0x0003e200081a101c */
[----:B----4-:R-:W-:-:S05]  /*665c0*/  IADD3 R9, P2, PT, R9, UR15, RZ ;  /* 0x0000000f09097c10 */ /* 0x010fca000ff5e0ff */
[----:B------:R-:W-:Y:S04]  /*665d0*/  STL [R1+0x12ec], R9 ;  /* 0x0012ec0901007387 */ /* 0x000fe80000100800 */
[----:B------:R4:W-:Y:S01]  /*665e0*/  STL [R1+0x1270], R16 ;  /* 0x0012701001007387 */ /* 0x0009e20000100800 */
[----:B-1----:R-:W-:-:S03]  /*665f0*/  MOV R5, R16 ;  /* 0x0000001000057202 */ /* 0x002fc60000000f00 */
[----:B------:R-:W2:Y:S04]  /*66600*/  LDL.LU R14, [R1+0x146c] ;  /* 0x00146c00010e7983 */ /* 0x000ea80000300800 */
[----:B----4-:R-:W4:Y:S01]  /*66610*/  LDL.LU R16, [R1+0x13f0] ;  /* 0x0013f00001107983 */ /* 0x010f220000300800 */
[----:B---3--:R-:W-:Y:S02]  /*66620*/  IADD3.X R20, PT, PT, R20, UR9, RZ, P2, !PT ;  /* 0x0000000914147c10 */ /* 0x008fe400097fe4ff */
[----:B------:R-:W-:Y:S01]  /*66630*/  IADD3 R10, P3, PT, R10, UR15, RZ ;  /* 0x0000000f0a0a7c10 */ /* 0x000fe2000ff7e0ff */
[----:B------:R-:W-:-:S04]  /*66640*/  IMAD.MOV.U32 R4, RZ, RZ, R8 ;  /* 0x000000ffff047224 */ /* 0x000fc800078e0008 */
[----:B------:R1:W-:Y:S04]  /*66650*/  STL [R1+0x12f4], R10 ;  /* 0x0012f40a01007387 */ /* 0x0003e80000100800 */
[----:B------:R3:W-:Y:S01]  /*66660*/  STL [R1+0x12e8], R20 ;  /* 0x0012e81401007387 */ /* 0x0007e20000100800 */
[----:B------:R-:W-:-:S03]  /*66670*/  IADD3.X R12, PT, PT, R12, UR9, RZ, P3, !PT ;  /* 0x000000090c0c7c10 */ /* 0x000fc60009ffe4ff */
[----:B------:R-:W4:Y:S04]  /*66680*/  LDL.LU R8, [R1+0x1474] ;  /* 0x0014740001087983 */ /* 0x000f280000300800 */
[----:B------:R1:W-:Y:S04]  /*66690*/  LDGSTS.E [R2+0x2680], desc[UR28][R4.64], P1 ;  /* 0x0268000004027fae */ /* 0x0003e800089a101c */
[----:B------:R-:W4:Y:S01]  /*666a0*/  LDL.LU R21, [R1+0x1468] ;  /* 0x0014680001157983 */ /* 0x000f220000300800 */
[----:B------:R-:W-:Y:S01]  /*666b0*/  IADD3 R11, P2, PT, R11, UR15, RZ ;  /* 0x0000000f0b0b7c10 */ /* 0x000fe2000ff5e0ff */
[----:B-1----:R-:W-:Y:S01]  /*666c0*/  IMAD.MOV.U32 R4, RZ, RZ, R9 ;  /* 0x000000ffff047224 */ /* 0x002fe200078e0009 */
[----:B------:R-:W-:-:S03]  /*666d0*/  MOV R5, R20 ;  /* 0x0000001400057202 */ /* 0x000fc60000000f00 */
[----:B------:R-:W-:Y:S01]  /*666e0*/  STL [R1+0x136c], R11 ;  /* 0x00136c0b01007387 */ /* 0x000fe20000100800 */
[----:B------:R-:W-:-:S03]  /*666f0*/  IADD3.X R13, PT, PT, R13, UR9, RZ, P2, !PT ;  /* 0x000000090d0d7c10 */ /* 0x000fc600097fe4ff */
[----:B------:R1:W-:Y:S04]  /*66700*/  LDGSTS.E [R2+0x2e00], desc[UR28][R4.64], P0 ;  /* 0x02e0000004027fae */ /* 0x0003e800081a101c */
[----:B------:R3:W-:Y:S04]  /*66710*/  STL [R1+0x12f0], R12 ;  /* 0x0012f00c01007387 */ /* 0x0007e80000100800 */
[----:B------:R-:W4:Y:S01]  /*66720*/  LDL.LU R9, [R1+0x14ec] ;  /* 0x0014ec0001097983 */ /* 0x000f220000300800 */
[----:B------:R-:W-:Y:S01]  /*66730*/  IADD3 R17, P3, PT, R17, UR15, RZ ;  /* 0x0000000f11117c10 */ /* 0x000fe2000ff7e0ff */
[----:B-1----:R-:W-:Y:S01]  /*66740*/  IMAD.MOV.U32 R4, RZ, RZ, R10 ;  /* 0x000000ffff047224 */ /* 0x002fe200078e000a */
[----:B------:R-:W-:Y:S01]  /*66750*/  MOV R5, R12 ;  /* 0x0000000c00057202 */ /* 0x000fe20000000f00 */
[----:B------:R-:W4:Y:S04]  /*66760*/  LDL.LU R10, [R1+0x1470] ;  /* 0x00147000010a7983 */ /* 0x000f280000300800 */
[----:B------:R-:W-:Y:S01]  /*66770*/  STL [R1+0x1374], R17 ;  /* 0x0013741101007387 */ /* 0x000fe20000100800 */
[----:B------:R-:W-:-:S03]  /*66780*/  IADD3 R6, P2, PT, R6, UR15, RZ ;  /* 0x0000000f06067c10 */ /* 0x000fc6000ff5e0ff */
[----:B------:R1:W-:Y:S04]  /*66790*/  STL [R1+0x1368], R13 ;  /* 0x0013680d01007387 */ /* 0x0003e80000100800 */
[----:B---3--:R-:W3:Y:S04]  /*667a0*/  LDL.LU R20, [R1+0x14e8] ;  /* 0x0014e80001147983 */ /* 0x008ee80000300800 */
[----:B------:R1:W-:Y:S04]  /*667b0*/  LDGSTS.E [R2+0x2e80], desc[UR28][R4.64], P1 ;  /* 0x02e8000004027fae */ /* 0x0003e800089a101c */
[----:B------:R-:W3:Y:S01]  /*667c0*/  LDL.LU R12, [R1+0x14f4] ;  /* 0x0014f400010c7983 */ /* 0x000ee20000300800 */
[----:B-1----:R-:W-:Y:S01]  /*667d0*/  IMAD.MOV.U32 R4, RZ, RZ, R11 ;  /* 0x000000ffff047224 */ /* 0x002fe200078e000b */
[----:B------:R-:W-:-:S02]  /*667e0*/  MOV R5, R13 ;  /* 0x0000000d00057202 */ /* 0x000fc40000000f00 */
        /* <DEDUP_REMOVED lines=11> */
[----:B------:R-:W-:-:S03]  /*668a0*/  IADD3.X R18, PT, PT, R18, UR9, RZ, P2, !PT ;  /* 0x0000000912127c10 */ /* 0x000fc600097fe4ff */
[----:B------:R-:W-:Y:S04]  /*668b0*/  STL [R1+0x13f4], R7 ;  /* 0x0013f40701007387 */ /* 0x000fe80000100800 */
[----:B------:R1:W-:Y:S04]  /*668c0*/  STL [R1+0x13e8], R18 ;  /* 0x0013e81201007387 */ /* 0x0003e80000100800 */
[----:B------:R-:W2:Y:S01]  /*668d0*/  LDL.LU R17, [R1+0x1574] ;  /* 0x0015740001117983 */ /* 0x000ea20000300800 */
[----:B------:R-:W-:Y:S01]  /*668e0*/  MOV R5, R18 ;  /* 0x0000001200057202 */ /* 0x000fe20000000f00 */
[----:B------:R-:W-:-:S02]  /*668f0*/  IMAD.MOV.U32 R4, RZ, RZ, R6 ;  /* 0x000000ffff047224 */ /* 0x000fc400078e0006 */
[----:B-1----:R-:W2:Y:S01]  /*66900*/  LDL.LU R18, [R1+0x1570] ;  /* 0x0015700001127983 */ /* 0x002ea20000300800 */
[----:B------:R-:W-:-:S03]  /*66910*/  IADD3 R14, P2, PT, R14, UR15, RZ ;  /* 0x0000000f0e0e7c10 */ /* 0x000fc6000ff5e0ff */
[----:B------:R1:W-:Y:S01]  /*66920*/  LDGSTS.E [R2+0x3e00], desc[UR28][R4.64], P0 ;  /* 0x03e0000004027fae */ /* 0x0003e200081a101c */
[----:B----4-:R-:W-:-:S03]  /*66930*/  IADD3.X R16, PT, PT, R16, UR9, RZ, P3, !PT ;  /* 0x0000000910107c10 */ /* 0x010fc60009ffe4ff */
[----:B------:R-:W-:Y:S04]  /*66940*/  STL [R1+0x146c], R14 ;  /* 0x00146c0e01007387 */ /* 0x000fe80000100800 */
[----:B------:R4:W-:Y:S04]  /*66950*/  STL [R1+0x13f0], R16 ;  /* 0x0013f01001007387 */ /* 0x0009e80000100800 */
[----:B------:R-:W2:Y:S01]  /*66960*/  LDL.LU R6, [R1+0x15ec] ;  /* 0x0015ec0001067983 */ /* 0x000ea20000300800 */
[----:B-1----:R-:W-:Y:S01]  /*66970*/  IMAD.MOV.U32 R4, RZ, RZ, R7 ;  /* 0x000000ffff047224 */ /* 0x002fe200078e0007 */
[----:B------:R-:W-:-:S02]  /*66980*/  MOV R5, R16 ;  /* 0x0000001000057202 */ /* 0x000fc40000000f00 */
[----:B----4-:R-:W4:Y:S01]  /*66990*/  LDL.LU R16, [R1+0x15e8] ;  /* 0x0015e80001107983 */ /* 0x010f220000300800 */
[----:B------:R-:W-:-:S03]  /*669a0*/  IADD3 R8, P3, PT, R8, UR15, RZ ;  /* 0x0000000f08087c10 */ /* 0x000fc6000ff7e0ff */
[----:B------:R1:W-:Y:S01]  /*669b0*/  LDGSTS.E [R2+0x3e80], desc[UR28][R4.64], P1 ;  /* 0x03e8000004027fae */ /* 0x0003e200089a101c */
[----:B------:R-:W-:-:S03]  /*669c0*/  IADD3.X R21, PT, PT, R21, UR9, RZ, P2, !PT ;  /* 0x0000000915157c10 */ /* 0x000fc600097fe4ff */
[----:B------:R-:W-:Y:S04]  /*669d0*/  STL [R1+0x1474], R8 ;  /* 0x0014740801007387 */ /* 0x000fe80000100800 */
[----:B------:R-:W-:Y:S01]  /*669e0*/  STL [R1+0x1468], R21 ;  /* 0x0014681501007387 */ /* 0x000fe20000100800 */
[----:B-1----:R-:W-:Y:S01]  /*669f0*/  IMAD.MOV.U32 R4, RZ, RZ, R14 ;  /* 0x000000ffff047224 */ /* 0x002fe200078e000e */
[----:B------:R-:W-:Y:S02]  /*66a00*/  MOV R5, R21 ;  /* 0x0000001500057202 */ /* 0x000fe40000000f00 */
[----:B------:R-:W4:Y:S04]  /*66a10*/  LDL.LU R7, [R1+0x15f4] ;  /* 0x0015f40001077983 */ /* 0x000f280000300800 */
[----:B------:R-:W4:Y:S04]  /*66a20*/  LDL.LU R14, [R1+0x166c] ;  /* 0x00166c00010e7983 */ /* 0x000f280000300800 */
[----:B------:R1:W-:Y:S01]  /*66a30*/  LDGSTS.E [R2+0x4600], desc[UR28][R4.64], P0 ;  /* 0x0460000004027fae */ /* 0x0003e200081a101c */
[----:B------:R-:W-:-:S02]  /*66a40*/  IADD3 R9, P2, PT, R9, UR15, RZ ;  /* 0x0000000f09097c10 */ /* 0x000fc4000ff5e0ff */
[----:B------:R-:W-:-:S03]  /*66a50*/  IADD3.X R10, PT, PT, R10, UR9, RZ, P3, !PT ;  /* 0x000000090a0a7c10 */ /* 0x000fc60009ffe4ff */
[----:B------:R-:W-:Y:S01]  /*66a60*/  STL [R1+0x14ec], R9 ;  /* 0x0014ec0901007387 */ /* 0x000fe20000100800 */
[----:B-1----:R-:W-:Y:S01]  /*66a70*/  IMAD.MOV.U32 R4, RZ, RZ, R8 ;  /* 0x000000ffff047224 */ /* 0x002fe200078e0008 */
[----:B------:R-:W-:Y:S02]  /*66a80*/  MOV R5, R10 ;  /* 0x0000000a00057202 */ /* 0x000fe40000000f00 */
[----:B------:R1:W-:Y:S04]  /*66a90*/  STL [R1+0x1470], R10 ;  /* 0x0014700a01007387 */ /* 0x0003e80000100800 */
[----:B------:R3:W-:Y:S02]  /*66aa0*/  LDGSTS.E [R2+0x4680], desc[UR28][R4.64], P1 ;  /* 0x0468000004027fae */ /* 0x0007e400089a101c */
[----:B---3--:R-:W-:-:S02]  /*66ab0*/  IADD3.X R20, PT, PT, R20, UR9, RZ, P2, !PT ;  /* 0x0000000914147c10 */ /* 0x008fc400097fe4ff */
[----:B-1----:R-:W3:Y:S01]  /*66ac0*/  LDL.LU R10, [R1+0x15f0] ;  /* 0x0015f000010a7983 */ /* 0x002ee20000300800 */
[----:B------:R-:W-:Y:S01]  /*66ad0*/  IADD3 R12, P3, PT, R12, UR15, RZ ;  /* 0x0000000f0c0c7c10 */ /* 0x000fe2000ff7e0ff */
[----:B------:R-:W-:Y:S01]  /*66ae0*/  IMAD.MOV.U32 R4, RZ, RZ, R9 ;  /* 0x000000ffff047224 */ /* 0x000fe200078e0009 */
[----:B------:R-:W-:-:S03]  /*66af0*/  MOV R5, R20 ;  /* 0x0000001400057202 */ /* 0x000fc60000000f00 */
[----:B------:R1:W-:Y:S04]  /*66b00*/  STL [R1+0x14f4], R12 ;  /* 0x0014f40c01007387 */ /* 0x0003e80000100800 */
[----:B------:R-:W-:Y:S01]  /*66b10*/  STL [R1+0x14e8], R20 ;  /* 0x0014e81401007387 */ /* 0x000fe20000100800 */
[----:B------:R-:W-:-:S03]  /*66b20*/  IADD3.X R13, PT, PT, R13, UR9, RZ, P3, !PT ;  /* 0x000000090d0d7c10 */ /* 0x000fc60009ffe4ff */
        /* <DEDUP_REMOVED lines=12> */
[----:B-1----:R-:W-:Y:S01]  /*66bf0*/  IMAD.MOV.U32 R4, RZ, RZ, R11 ;  /* 0x000000ffff047224 */ /* 0x002fe200078e000b */
[----:B--2---:R-:W-:-:S05]  /*66c00*/  IADD3 R17, P3, PT, R17, UR15, RZ ;  /* 0x0000000f11117c10 */ /* 0x004fca000ff7e0ff */
[----:B------:R-:W-:Y:S04]  /*66c10*/  STL [R1+0x1574], R17 ;  /* 0x0015741101007387 */ /* 0x000fe80000100800 */
[----:B------:R1:W-:Y:S01]  /*66c20*/  STL [R1+0x1568], R19 ;  /* 0x0015681301007387 */ /* 0x0003e20000100800 */
[----:B------:R-:W-:-:S03]  /*66c30*/  IADD3.X R18, PT, PT, R18, UR9, RZ, P3, !PT ;  /* 0x0000000912127c10 */ /* 0x000fc60009ffe4ff */
[----:B------:R-:W2:Y:S04]  /*66c40*/  LDL.LU R13, [R1+0x16f4] ;  /* 0x0016f400010d7983 */ /* 0x000ea80000300800 */
[----:B------:R-:W2:Y:S01]  /*66c50*/  LDL.LU R21, [R1+0x16e8] ;  /* 0x0016e80001157983 */ /* 0x000ea20000300800 */
[----:B------:R-:W-:-:S05]  /*66c60*/  IADD3 R6, P2, PT, R6, UR15, RZ ;  /* 0x0000000f06067c10 */ /* 0x000fca000ff5e0ff */
[----:B------:R-:W-:Y:S04]  /*66c70*/  STL [R1+0x15ec], R6 ;  /* 0x0015ec0601007387 */ /* 0x000fe80000100800 */
[----:B------:R1:W-:Y:S04]  /*66c80*/  STL [R1+0x1570], R18 ;  /* 0x0015701201007387 */ /* 0x0003e80000100800 */
[----:B------:R-:W2:Y:S04]  /*66c90*/  LDL.LU R11, [R1+0x176c] ;  /* 0x00176c00010b7983 */ /* 0x000ea80000300800 */
[----:B------:R-:W2:Y:S01]  /*66ca0*/  LDL.LU R20, [R1+0x16f0] ;  /* 0x0016f00001147983 */ /* 0x000ea20000300800 */
[----:B------:R-:W-:-:S02]  /*66cb0*/  MOV R5, R19 ;  /* 0x0000001300057202 */ /* 0x000fc40000000f00 */
[----:B----4-:R-:W-:-:S03]  /*66cc0*/  IADD3.X R16, PT, PT, R16, UR9, RZ, P2, !PT ;  /* 0x0000000910107c10 */ /* 0x010fc600097fe4ff */
[----:B------:R4:W-:Y:S01]  /*66cd0*/  LDGSTS.E [R2+0x5600], desc[UR28][R4.64], P0 ;  /* 0x0560000004027fae */ /* 0x0009e200081a101c */
[----:B------:R-:W-:-:S05]  /*66ce0*/  IADD3 R7, P3, PT, R7, UR15, RZ ;  /* 0x0000000f07077c10 */ /* 0x000fca000ff7e0ff */
[----:B------:R-:W-:Y:S01]  /*66cf0*/  STL [R1+0x15f4], R7 ;  /* 0x0015f40701007387 */ /* 0x000fe20000100800 */
[----:B------:R-:W-:Y:S01]  /*66d00*/  IADD3 R14, P2, PT, R14, UR15, RZ ;  /* 0x0000000f0e0e7c10 */ /* 0x000fe2000ff5e0ff */
[----:B----4-:R-:W-:Y:S01]  /*66d10*/  IMAD.MOV.U32 R4, RZ, RZ, R17 ;  /* 0x000000ffff047224 */ /* 0x010fe200078e0011 */
[----:B------:R-:W-:Y:S01]  /*66d20*/  MOV R5, R18 ;  /* 0x0000001200057202 */ /* 0x000fe20000000f00 */
[----:B------:R4:W-:Y:S04]  /*66d30*/  STL [R1+0x15e8], R16 ;  /* 0x0015e81001007387 */ /* 0x0009e80000100800 */
[----:B-1----:R-:W2:Y:S04]  /*66d40*/  LDL.LU R19, [R1+0x1768] ;  /* 0x0017680001137983 */ /* 0x002ea80000300800 */
[----:B------:R1:W-:Y:S04]  /*66d50*/  LDGSTS.E [R2+0x5680], desc[UR28][R4.64], P1 ;  /* 0x0568000004027fae */ /* 0x0003e800089a101c */
[----:B------:R-:W2:Y:S04]  /*66d60*/  LDL.LU R17, [R1+0x1774] ;  /* 0x0017740001117983 */ /* 0x000ea80000300800 */
[----:B------:R-:W2:Y:S01]  /*66d70*/  LDL.LU R18, [R1+0x1770] ;  /* 0x0017700001127983 */ /* 0x000ea20000300800 */
[----:B-1----:R-:W-:Y:S01]  /*66d80*/  IMAD.MOV.U32 R4, RZ, RZ, R6 ;  /* 0x000000ffff047224 */ /* 0x002fe200078e0006 */
[----:B---3--:R-:W-:-:S02]  /*66d90*/  IADD3.X R10, PT, PT, R10, UR9, RZ, P3, !PT ;  /* 0x000000090a0a7c10 */ /* 0x008fc40009ffe4ff */
[----:B------:R-:W-:Y:S01]  /*66da0*/  MOV R5, R16 ;  /* 0x0000001000057202 */ /* 0x000fe20000000f00 */
[----:B------:R-:W-:Y:S04]  /*66db0*/  STL [R1+0x166c], R14 ;  /* 0x00166c0e01007387 */ /* 0x000fe80000100800 */
[----:B------:R1:W-:Y:S04]  /*66dc0*/  STL [R1+0x15f0], R10 ;  /* 0x0015f00a01007387 */ /* 0x0003e80000100800 */
[----:B------:R3:W-:Y:S04]  /*66dd0*/  LDGSTS.E [R2+0x5e00], desc[UR28][R4.64], P0 ;  /* 0x05e0000004027fae */ /* 0x0007e800081a101c */
[----:B------:R-:W2:Y:S01]  /*66de0*/  LDL.LU R6, [R1+0x17ec] ;  /* 0x0017ec0001067983 */ /* 0x000ea20000300800 */
[----:B------:R-:W-:-:S03]  /*66df0*/  IADD3 R8, P3, PT, R8, UR15, RZ ;  /* 0x0000000f08087c10 */ /* 0x000fc6000ff7e0ff */
[----:B----4-:R-:W4:Y:S01]  /*66e00*/  LDL.LU R16, [R1+0x17e8] ;  /* 0x0017e80001107983 */ /* 0x010f220000300800 */
[----:B------:R-:W-:Y:S01]  /*66e10*/  IADD3.X R22, PT, PT, R22, UR9, RZ, P2, !PT ;  /* 0x0000000916167c10 */ /* 0x000fe200097fe4ff */
[----:B---3--:R-:W-:Y:S01]  /*66e20*/  IMAD.MOV.U32 R4, RZ, RZ, R7 ;  /* 0x000000ffff047224 */ /* 0x008fe200078e0007 */
[----:B------:R-:W-:Y:S01]  /*66e30*/  MOV R5, R10 ;  /* 0x0000000a00057202 */ /* 0x000fe20000000f00 */
[----:B------:R-:W-:Y:S04]  /*66e40*/  STL [R1+0x1674], R8 ;  /* 0x0016740801007387 */ /* 0x000fe80000100800 */
[----:B------:R-:W-:Y:S04]  /*66e50*/  STL [R1+0x1668], R22 ;  /* 0x0016681601007387 */ /* 0x000fe80000100800 */
[----:B------:R3:W-:Y:S04]  /*66e60*/  LDGSTS.E [R2+0x5e80], desc[UR28][R4.64], P1 ;  /* 0x05e8000004027fae */ /* 0x0007e800089a101c */
[----:B------:R-:W4:Y:S04]  /*66e70*/  LDL.LU R7, [R1+0x17f4] ;  /* 0x0017f40001077983 */ /* 0x000f280000300800 */
[----:B-1----:R-:W4:Y:S01]  /*66e80*/  LDL.LU R10, [R1+0x186c] ;  /* 0x00186c00010a7983 */ /* 0x002f220000300800 */
[----:B---3--:R-:W-:Y:S01]  /*66e90*/  IMAD.MOV.U32 R4, RZ, RZ, R14 ;  /* 0x000000ffff047224 */ /* 0x008fe200078e000e */
        /* <DEDUP_REMOVED lines=11> */
[----:B--2---:R-:W-:Y:S01]  /*66f50*/  IMAD.MOV.U32 R4, RZ, RZ, R9 ;  /* 0x000000ffff047224 */ /* 0x004fe200078e0009 */
[----:B------:R-:W-:-:S02]  /*66f60*/  IADD3 R13, P3, PT, R13, UR15, RZ ;  /* 0x0000000f0d0d7c10 */ /* 0x000fc4000ff7e0ff */
[----:B------:R-:W-:-:S03]  /*66f70*/  IADD3.X R21, PT, PT, R21, UR9, RZ, P2, !PT ;  /* 0x0000000915157c10 */ /* 0x000fc600097fe4ff */
[----:B------:R1:W-:Y:S04]  /*66f80*/  STL [R1+0x16f4], R13 ;  /* 0x0016f40d01007387 */ /* 0x0003e80000100800 */
[----:B------:R-:W-:Y:S01]  /*66f90*/  STL [R1+0x16e8], R21 ;  /* 0x0016e81501007387 */ /* 0x000fe20000100800 */
[----:B------:R-:W-:-:S03]  /*66fa0*/  MOV R5, R21 ;  /* 0x0000001500057202 */ /* 0x000fc60000000f00 */
[----:B------:R-:W2:Y:S04]  /*66fb0*/  LDL.LU R8, [R1+0x1874] ;  /* 0x0018740001087983 */ /* 0x000ea80000300800 */
[----:B------:R-:W2:Y:S04]  /*66fc0*/  LDL.LU R9, [R1+0x18ec] ;  /* 0x0018ec0001097983 */ /* 0x000ea80000300800 */
[----:B------:R1:W-:Y:S01]  /*66fd0*/  LDGSTS.E [R2+0x6e00], desc[UR28][R4.64], P0 ;  /* 0x06e0000004027fae */ /* 0x0003e200081a101c */
[----:B------:R-:W-:Y:S02]  /*66fe0*/  IADD3 R11, P2, PT, R11, UR15, RZ ;  /* 0x0000000f0b0b7c10 */ /* 0x000fe4000ff5e0ff */
[----:B------:R-:W-:-:S03]  /*66ff0*/  IADD3.X R20, PT, PT, R20, UR9, RZ, P3, !PT ;  /* 0x0000000914147c10 */ /* 0x000fc60009ffe4ff */
[----:B------:R1:W-:Y:S04]  /*67000*/  STL [R1+0x176c], R11 ;  /* 0x00176c0b01007387 */ /* 0x0003e80000100800 */
[----:B------:R-:W-:Y:S01]  /*67010*/  STL [R1+0x16f0], R20 ;  /* 0x0016f01401007387 */ /* 0x000fe20000100800 */
[----:B-1----:R-:W-:-:S03]  /*67020*/  IMAD.MOV.U32 R4, RZ, RZ, R13 ;  /* 0x000000ffff047224 */ /* 0x002fc600078e000d */
[----:B------:R-:W2:Y:S01]  /*67030*/  LDL.LU R13, [R1+0x1870] ;  /* 0x00187000010d7983 */ /* 0x000ea20000300800 */
[----:B------:R-:W-:-:S05]  /*67040*/  MOV R5, R20 ;  /* 0x0000001400057202 */ /* 0x000fca0000000f00 */
[----:B------:R1:W-:Y:S01]  /*67050*/  LDGSTS.E [R2+0x6e80], desc[UR28][R4.64], P1 ;  /* 0x06e8000004027fae */ /* 0x0003e200089a101c */
[----:B------:R-:W-:Y:S02]  /*67060*/  IADD3.X R19, PT, PT, R19, UR9, RZ, P2, !PT ;  /* 0x0000000913137c10 */ /* 0x000fe400097fe4ff */
[----:B------:R-:W-:Y:S01]  /*67070*/  IADD3 R17, P3, PT, R17, UR15, RZ ;  /* 0x0000000f11117c10 */ /* 0x000fe2000ff7e0ff */
[----:B-1----:R-:W-:-:S04]  /*67080*/  IMAD.MOV.U32 R4, RZ, RZ, R11 ;  /* 0x000000ffff047224 */ /* 0x002fc800078e000b */
[----:B------:R-:W-:Y:S01]  /*67090*/  STL [R1+0x1774], R17 ;  /* 0x0017741101007387 */ /* 0x000fe20000100800 */
[----:B------:R-:W-:-:S03]  /*670a0*/  IADD3.X R18, PT, PT, R18, UR9, RZ, P3, !PT ;  /* 0x0000000912127c10 */ /* 0x000fc60009ffe4ff */
[----:B------:R1:W-:Y:S04]  /*670b0*/  STL [R1+0x1768], R19 ;  /* 0x0017681301007387 */ /* 0x0003e80000100800 */
[----:B------:R-:W2:Y:S01]  /*670c0*/  LDL.LU R23, [R1+0x18f4] ;  /* 0x0018f40001177983 */ /* 0x000ea20000300800 */
[----:B------:R-:W-:-:S03]  /*670d0*/  MOV R5, R19 ;  /* 0x0000001300057202 */ /* 0x000fc60000000f00 */
[----:B------:R-:W2:Y:S04]  /*670e0*/  LDL.LU R11, [R1+0x18e8] ;  /* 0x0018e800010b7983 */ /* 0x000ea80000300800 */
[----:B------:R1:W-:Y:S01]  /*670f0*/  LDGSTS.E [R2+0x7600], desc[UR28][R4.64], P0 ;  /* 0x0760000004027fae */ /* 0x0003e200081a101c */
[----:B------:R-:W-:-:S05]  /*67100*/  IADD3 R6, P2, PT, R6, UR15, RZ ;  /* 0x0000000f06067c10 */ /* 0x000fca000ff5e0ff */
[----:B------:R3:W-:Y:S01]  /*67110*/  STL [R1+0x17ec], R6 ;  /* 0x0017ec0601007387 */ /* 0x0007e20000100800 */
[----:B----4-:R-:W-:-:S03]  /*67120*/  IADD3.X R16, PT, PT, R16, UR9, RZ, P2, !PT ;  /* 0x0000000910107c10 */ /* 0x010fc600097fe4ff */
[----:B------:R-:W-:Y:S04]  /*67130*/  STL [R1+0x1770], R18 ;  /* 0x0017701201007387 */ /* 0x000fe80000100800 */
[----:B------:R-:W4:Y:S01]  /*67140*/  LDL.LU R21, [R1+0x196c] ;  /* 0x00196c0001157983 */ /* 0x000f220000300800 */
[----:B-1----:R-:W-:-:S03]  /*67150*/  IMAD.MOV.U32 R4, RZ, RZ, R17 ;  /* 0x000000ffff047224 */ /* 0x002fc600078e0011 */
[----:B------:R-:W4:Y:S01]  /*67160*/  LDL.LU R24, [R1+0x18f0] ;  /* 0x0018f00001187983 */ /* 0x000f220000300800 */
[----:B------:R-:W-:Y:S02]  /*67170*/  IADD3 R7, P3, PT, R7, UR15, RZ ;  /* 0x0000000f07077c10 */ /* 0x000fe4000ff7e0ff */
[----:B------:R-:W-:Y:S02]  /*67180*/  MOV R5, R18 ;  /* 0x0000001200057202 */ /* 0x000fe40000000f00 */
[----:B------:R-:W-:Y:S01]  /*67190*/  IADD3 R10, P2, PT, R10, UR15, RZ ;  /* 0x0000000f0a0a7c10 */ /* 0x000fe2000ff5e0ff */
[----:B------:R-:W-:Y:S01]  /*671a0*/  STL [R1+0x17f4], R7 ;  /* 0x0017f40701007387 */ /* 0x000fe20000100800 */
[----:B---3--:R-:W-:-:S03]  /*671b0*/  IADD3.X R14, PT, PT, R14, UR9, RZ, P3, !PT ;  /* 0x000000090e0e7c10 */ /* 0x008fc60009ffe4ff */
[----:B------:R1:W-:Y:S04]  /*671c0*/  STL [R1+0x17e8], R16 ;  /* 0x0017e81001007387 */ /* 0x0003e80000100800 */
[----:B------:R-:W3:Y:S04]  /*671d0*/  LDL.LU R22, [R1+0x1968] ;  /* 0x0019680001167983 */ /* 0x000ee80000300800 */
[----:B------:R-:W-:Y:S04]  /*671e0*/  STL [R1+0x186c], R10 ;  /* 0x00186c0a01007387 */ /* 0x000fe80000100800 */
[----:B------:R1:W-:Y:S04]  /*671f0*/  STL [R1+0x17f0], R14 ;  /* 0x0017f00e01007387 */ /* 0x0003e80000100800 */
[----:B------:R1:W-:Y:S04]  /*67200*/  LDGSTS.E [R2+0x7680], desc[UR28][R4.64], P1 ;  /* 0x0768000004027fae */ /* 0x0003e800089a101c */
[----:B------:R-:W3:Y:S01]  /*67210*/  LDL.LU R19, [R1+0x1974] ;  /* 0x0019740001137983 */ /* 0x000ee20000300800 */
[----:B-1----:R-:W-:Y:S01]  /*67220*/  IMAD.MOV.U32 R4, RZ, RZ, R6 ;  /* 0x000000ffff047224 */ /* 0x002fe200078e0006 */
[----:B------:R-:W-:-:S02]  /*67230*/  MOV R5, R16 ;  /* 0x0000001000057202 */ /* 0x000fc40000000f00 */
[----:B------:R-:W3:Y:S04]  /*67240*/  LDL.LU R6, [R1+0x19ec] ;  /* 0x0019ec0001067983 */ /* 0x000ee80000300800 */
[----:B------:R-:W3:Y:S04]  /*67250*/  LDL.LU R20, [R1+0x1970] ;  /* 0x0019700001147983 */ /* 0x000ee80000300800 */
[----:B------:R1:W-:Y:S02]  /*67260*/  LDGSTS.E [R2+0x7e00], desc[UR28][R4.64], P0 ;  /* 0x07e0000004027fae */ /* 0x0003e400081a101c */
[----:B-1----:R-:W-:Y:S01]  /*67270*/  IMAD.MOV.U32 R4, RZ, RZ, R7 ;  /* 0x000000ffff047224 */ /* 0x002fe200078e0007 */
[----:B------:R-:W-:-:S05]  /*67280*/  MOV R5, R14 ;  /* 0x0000000e00057202 */ /* 0x000fca0000000f00 */
[----:B------:R1:W-:Y:S01]  /*67290*/  LDGSTS.E [R2+0x7e80], desc[UR28][R4.64], P1 ;  /* 0x07e8000004027fae */ /* 0x0003e200089a101c */
[----:B------:R-:W-:-:S04]  /*672a0*/  IADD3.X R12, PT, PT, R12, UR9, RZ, P2, !PT ;  /* 0x000000090c0c7c10 */ /* 0x000fc800097fe4ff */
[----:B-1----:R-:W-:Y:S02]  /*672b0*/  MOV R5, R12 ;  /* 0x0000000c00057202 */ /* 0x002fe40000000f00 */
[----:B--2---:R-:W-:-:S05]  /*672c0*/  IADD3 R8, P3, PT, R8, UR15, RZ ;  /* 0x0000000f08087c10 */ /* 0x004fca000ff7e0ff */
[----:B------:R-:W-:Y:S01]  /*672d0*/  STL [R1+0x1874], R8 ;  /* 0x0018740801007387 */ /* 0x000fe20000100800 */
[----:B------:R-:W-:-:S03]  /*672e0*/  IADD3 R9, P2, PT, R9, UR15, RZ ;  /* 0x0000000f09097c10 */ /* 0x000fc6000ff5e0ff */
[----:B------:R1:W-:Y:S04]  /*672f0*/  STL [R1+0x1868], R12 ;  /* 0x0018680c01007387 */ /* 0x0003e80000100800 */
[----:B------:R-:W2:Y:S04]  /*67300*/  LDL.LU R16, [R1+0x19e8] ;  /* 0x0019e80001107983 */ /* 0x000ea80000300800 */
[----:B------:R-:W2:Y:S04]  /*67310*/  LDL.LU R7, [R1+0x19f4] ;  /* 0x0019f40001077983 */ /* 0x000ea80000300800 */
[----:B------:R-:W2:Y:S01]  /*67320*/  LDL.LU R14, [R1+0x1a6c] ;  /* 0x001a6c00010e7983 */ /* 0x000ea20000300800 */
[----:B------:R-:W-:-:S03]  /*67330*/  IADD3.X R13, PT, PT, R13, UR9, RZ, P3, !PT ;  /* 0x000000090d0d7c10 */ /* 0x000fc60009ffe4ff */
[----:B------:R-:W2:Y:S04]  /*67340*/  LDL.LU R18, [R1+0x19f0] ;  /* 0x0019f00001127983 */ /* 0x000ea80000300800 */
[----:B------:R-:W-:Y:S04]  /*67350*/  STL [R1+0x18ec], R9 ;  /* 0x0018ec0901007387 */ /* 0x000fe80000100800 */
[----:B------:R3:W-:Y:S04]  /*67360*/  STL [R1+0x1870], R13 ;  /* 0x0018700d01007387 */ /* 0x0007e80000100800 */
[----:B-1----:R-:W2:Y:S01]  /*67370*/  LDL.LU R12, [R1+0x1a74] ;  /* 0x001a7400010c7983 */ /* 0x002ea20000300800 */
[----:B------:R-:W-:-:S03]  /*67380*/  IMAD.MOV.U32 R4, RZ, RZ, R10 ;  /* 0x000000ffff047224 */ /* 0x000fc600078e000a */
[----:B------:R-:W2:Y:S04]  /*67390*/  LDL.LU R10, [R1+0x1aec] ;  /* 0x001aec00010a7983 */ /* 0x000ea80000300800 */
[----:B------:R1:W-:Y:S04]  /*673a0*/  LDGSTS.E [R2+0x8600], desc[UR28][R4.64], P0 ;  /* 0x0860000004027fae */ /* 0x0003e800081a101c */
[----:B------:R-:W2:Y:S01]  /*673b0*/  LDL.LU R17, [R1+0x1a68] ;  /* 0x001a680001117983 */ /* 0x000ea20000300800 */
[----:B-1----:R-:W-:Y:S01]  /*673c0*/  IMAD.MOV.U32 R4, RZ, RZ, R8 ;  /* 0x000000ffff047224 */ /* 0x002fe200078e0008 */
[----:B------:R-:W-:-:S02]  /*673d0*/  MOV R5, R13 ;  /* 0x0000000d00057202 */ /* 0x000fc40000000f00 */
[----:B------:R-:W-:-:S03]  /*673e0*/  IADD3 R23, P3, PT, R23, UR15, RZ ;  /* 0x0000000f17177c10 */ /* 0x000fc6000ff7e0ff */
[----:B------:R1:W-:Y:S01]  /*673f0*/  LDGSTS.E [R2+0x8680], desc[UR28][R4.64], P1 ;  /* 0x0868000004027fae */ /* 0x0003e200089a101c */
[----:B------:R-:W-:Y:S01]  /*67400*/  IADD3.X R11, PT, PT, R11, UR9, RZ, P2, !PT ;  /* 0x000000090b0b7c10 */ /* 0x000fe200097fe4ff */
[----:B-1----:R-:W-:-:S03]  /*67410*/  IMAD.MOV.U32 R4, RZ, RZ, R9 ;  /* 0x000000ffff047224 */ /* 0x002fc600078e0009 */
[----:B------:R-:W-:-:S05]  /*67420*/  MOV R5, R11 ;  /* 0x0000000b00057202 */ /* 0x000fca0000000f00 */
[----:B------:R1:W-:Y:S01]  /*67430*/  LDGSTS.E [R2+0x8e00], desc[UR28][R4.64], P0 ;  /* 0x08e0000004027fae */ /* 0x0003e200081a101c */
[----:B----4-:R-:W-:Y:S02]  /*67440*/  IADD3 R21, P2, PT, R21, UR15, RZ ;  /* 0x0000000f15157c10 */ /* 0x010fe4000ff5e0ff */
[----:B------:R-:W-:Y:S01]  /*67450*/  IADD3.X R24, PT, PT, R24, UR9, RZ, P3, !PT ;  /* 0x0000000918187c10 */ /* 0x000fe20009ffe4ff */
[----:B-1----:R-:W-:-:S03]  /*67460*/  IMAD.MOV.U32 R4, RZ, RZ, R23 ;  /* 0x000000ffff047224 */ /* 0x002fc600078e0017 */
[----:B------:R-:W-:Y:S01]  /*67470*/  MOV R5, R24 ;  /* 0x0000001800057202 */ /* 0x000fe20000000f00 */
[----:B------:R-:W-:Y:S04]  /*67480*/  STL [R1+0x18f4], R23 ;  /* 0x0018f41701007387 */ /* 0x000fe80000100800 */
[----:B------:R1:W-:Y:S04]  /*67490*/  LDGSTS.E [R2+0x8e80], desc[UR28][R4.64], P1 ;  /* 0x08e8000004027fae */ /* 0x0003e800089a101c */
[----:B------:R4:W-:Y:S04]  /*674a0*/  STL [R1+0x18e8], R11 ;  /* 0x0018e80b01007387 */ /* 0x0009e80000100800 */
[----:B------:R-:W2:Y:S01]  /*674b0*/  LDL.LU R8, [R1+0x1af4] ;  /* 0x001af40001087983 */ /* 0x000ea20000300800 */
[----:B---3--:R-:W-:Y:S01]  /*674c0*/  IADD3.X R22, PT, PT, R22, UR9, RZ, P2, !PT ;  /* 0x0000000916167c10 */ /* 0x008fe200097fe4ff */
[----:B-1----:R-:W-:-:S03]  /*674d0*/  IMAD.MOV.U32 R4, RZ, RZ, R21 ;  /* 0x000000ffff047224 */ /* 0x002fc600078e0015 */
[----:B------:R-:W-:Y:S01]  /*674e0*/  MOV R5, R22 ;  /* 0x0000001600057202 */ /* 0x000fe20000000f00 */
[----:B------:R-:W3:Y:S04]  /*674f0*/  LDL.LU R13, [R1+0x1a70] ;  /* 0x001a7000010d7983 */ /* 0x000ee80000300800 */
[----:B------:R-:W-:Y:S01]  /*67500*/  STL [R1+0x196c], R21 ;  /* 0x00196c1501007387 */ /* 0x000fe20000100800 */
[----:B------:R-:W-:-:S03]  /*67510*/  IADD3 R19, P3, PT, R19, UR15, RZ ;  /* 0x0000000f13137c10 */ /* 0x000fc6000ff7e0ff */
[----:B------:R-:W-:Y:S04]  /*67520*/  STL [R1+0x18f0], R24 ;  /* 0x0018f01801007387 */ /* 0x000fe80000100800 */
[----:B----4-:R-:W4:Y:S04]  /*67530*/  LDL.LU R11, [R1+0x1ae8] ;  /* 0x001ae800010b7983 */ /* 0x010f280000300800 */
[----:B------:R1:W-:Y:S01]  /*67540*/  LDGSTS.E [R2+0x9600], desc[UR28][R4.64], P0 ;  /* 0x0960000004027fae */ /* 0x0003e200081a101c */
[----:B------:R-:W-:-:S03]  /*67550*/  IADD3 R6, P2, PT, R6, UR15, RZ ;  /* 0x0000000f06067c10 */ /* 0x000fc6000ff5e0ff */
[----:B------:R-:W4:Y:S01]  /*67560*/  LDL.LU R9, [R1+0x1af0] ;  /* 0x001af00001097983 */ /* 0x000f220000300800 */
[----:B------:R-:W-:-:S03]  /*67570*/  IADD3.X R20, PT, PT, R20, UR9, RZ, P3, !PT ;  /* 0x0000000914147c10 */ /* 0x000fc60009ffe4ff */
[----:B------:R-:W-:Y:S01]  /*67580*/  STL [R1+0x1974], R19 ;  /* 0x0019741301007387 */ /* 0x000fe20000100800 */
[----:B-1----:R-:W-:Y:S01]  /*67590*/  IMAD.MOV.U32 R4, RZ, RZ, R19 ;  /* 0x000000ffff047224 */ /* 0x002fe200078e0013 */
[----:B------:R-:W-:Y:S02]  /*675a0*/  MOV R5, R20 ;  /* 0x0000001400057202 */ /* 0x000fe40000000f00 */
[----:B------:R-:W-:Y:S04]  /*675b0*/  STL [R1+0x1968], R22 ;  /* 0x0019681601007387 */ /* 0x000fe80000100800 */
[----:B------:R1:W-:Y:S04]  /*675c0*/  STL [R1+0x19ec], R6 ;  /* 0x0019ec0601007387 */ /* 0x0003e80000100800 */
[----:B------:R-:W-:Y:S04]  /*675d0*/  STL [R1+0x1970], R20 ;  /* 0x0019701401007387 */ /* 0x000fe80000100800 */
[----:B------:R1:W-:Y:S02]  /*675e0*/  LDGSTS.E [R2+0x9680], desc[UR28][R4.64], P1 ;  /* 0x0968000004027fae */ /* 0x0003e400089a101c */
[----:B-1----:R-:W-:Y:S01]  /*675f0*/  IMAD.MOV.U32 R4, RZ, RZ, R6 ;  /* 0x000000ffff047224 */ /* 0x002fe200078e0006 */
[----:B--2---:R-:W-:-:S02]  /*67600*/  IADD3.X R16, PT, PT, R16, UR9, RZ, P2, !PT ;  /* 0x0000000910107c10 */ /* 0x004fc400097fe4ff */
[----:B------:R-:W-:Y:S02]  /*67610*/  IADD3 R7, P3, PT, R7, UR15, RZ ;  /* 0x0000000f07077c10 */ /* 0x000fe4000ff7e0ff */
[----:B------:R-:W-:-:S03]  /*67620*/  IADD3 R14, P2, PT, R14, UR15, RZ ;  /* 0x0000000f0e0e7c10 */ /* 0x000fc6000ff5e0ff */
[----:B------:R-:W-:Y:S01]  /*67630*/  STL [R1+0x19f4], R7 ;  /* 0x0019f40701007387 */ /* 0x000fe20000100800 */
[----:B------:R-:W-:Y:S02]  /*67640*/  MOV R5, R16 ;  /* 0x0000001000057202 */ /* 0x000fe40000000f00 */
[----:B------:R-:W-:Y:S01]  /*67650*/  IADD3.X R18, PT, PT, R18, UR9, RZ, P3, !PT ;  /* 0x0000000912127c10 */ /* 0x000fe20009ffe4ff */
[----:B------:R1:W-:Y:S04]  /*67660*/  STL [R1+0x19e8], R16 ;  /* 0x0019e81001007387 */ /* 0x0003e80000100800 */
[----:B------:R-:W2:Y:S04]  /*67670*/  LDL.LU R6, [R1+0x107c] ;  /* 0x00107c0001067983 */ /* 0x000ea80000300800 */
[----:B------:R-:W-:Y:S01]  /*67680*/  STL [R1+0x1a6c], R14 ;  /* 0x001a6c0e01007387 */ /* 0x000fe20000100800 */
[----:B------:R-:W-:-:S03]  /*67690*/  IADD3 R12, P3, PT, R12, UR15, RZ ;  /* 0x0000000f0c0c7c10 */ /* 0x000fc6000ff7e0ff */
[----:B------:R-:W-:Y:S04]  /*676a0*/  STL [R1+0x19f0], R18 ;  /* 0x0019f01201007387 */ /* 0x000fe80000100800 */
[----:B-1----:R-:W2:Y:S04]  /*676b0*/  LDL.LU R16, [R1+0x1084] ;  /* 0x0010840001107983 */ /* 0x002ea80000300800 */
[----:B------:R1:W-:Y:S04]  /*676c0*/  LDGSTS.E [R2+0x9e00], desc[UR28][R4.64], P0 ;  /* 0x09e0000004027fae */ /* 0x0003e800081a101c */
[----:B------:R-:W-:Y:S01]  /*676d0*/  STL [R1+0x1a74], R12 ;  /* 0x001a740c01007387 */ /* 0x000fe20000100800 */
[----:B-1----:R-:W-:-:S03]  /*676e0*/  IMAD.MOV.U32 R4, RZ, RZ, R7 ;  /* 0x000000ffff047224 */ /* 0x002fc600078e0007 */
[----:B------:R-:W2:Y:S01]  /*676f0*/  LDL.LU R7, [R1+0x1078] ;  /* 0x0010780001077983 */ /* 0x000ea20000300800 */
[----:B------:R-:W-:Y:S02]  /*67700*/  IADD3 R10, P4, PT, R10, UR15, RZ ;  /* 0x0000000f0a0a7c10 */ /* 0x000fe4000ff9e0ff */
[----:B------:R-:W-:Y:S02]  /*67710*/  IADD3.X R17, PT, PT, R17, UR9, RZ, P2, !PT ;  /* 0x0000000911117c10 */ /* 0x000fe400097fe4ff */
[----:B------:R-:W-:-:S03]  /*67720*/  MOV R5, R18 ;  /* 0x0000001200057202 */ /* 0x000fc60000000f00 */
[----:B------:R-:W-:Y:S04]  /*67730*/  STL [R1+0x1a68], R17 ;  /* 0x001a681101007387 */ /* 0x000fe80000100800 */
[----:B------:R1:W-:Y:S04]  /*67740*/  STL [R1+0x1aec], R10 ;  /* 0x001aec0a01007387 */ /* 0x0003e80000100800 */
[----:B------:R1:W-:Y:S01]  /*67750*/  LDGSTS.E [R2+0x9e80], desc[UR28][R4.64], P1 ;  /* 0x09e8000004027fae */ /* 0x0003e200089a101c */
[----:B------:R-:W-:Y:S01]  /*67760*/  MOV R51, R163 ;  /* 0x000000a300337202 */ /* 0x000fe20000000f00 */
[----:B------:R-:W-:Y:S01]  /*67770*/  IMAD.MOV.U32 R50, RZ, RZ, R164 ;  /* 0x000000ffff327224 */ /* 0x000fe200078e00a4 */
[----:B------:R-:W-:Y:S01]  /*67780*/  MOV R49, R165 ;  /* 0x000000a500317202 */ /* 0x000fe20000000f00 */
[----:B------:R-:W-:-:S02]  /*67790*/  IMAD.MOV.U32 R48, RZ, RZ, R166 ;  /* 0x000000ffff307224 */ /* 0x000fc400078e00a6 */
[----:B-1----:R-:W-:Y:S01]  /*677a0*/  IMAD.MOV.U32 R4, RZ, RZ, R14 ;  /* 0x000000ffff047224 */ /* 0x002fe200078e000e */
[----:B------:R-:W-:-:S05]  /*677b0*/  MOV R5, R17 ;  /* 0x0000001100057202 */ /* 0x000fca0000000f00 */
[----:B------:R1:W-:Y:S01]  /*677c0*/  LDGSTS.E [R2+0xa600], desc[UR28][R4.64], P0 ;  /* 0x0a60000004027fae */ /* 0x0003e200081a101c */
[----:B------:R-:W-:Y:S02]  /*677d0*/  IADD3 R8, P2, PT, R8, UR15, RZ ;  /* 0x0000000f08087c10 */ /* 0x000fe4000ff5e0ff */
[----:B---3--:R-:W-:-:S03]  /*677e0*/  IADD3.X R13, PT, PT, R13, UR9, RZ, P3, !PT ;  /* 0x000000090d0d7c10 */ /* 0x008fc60009ffe4ff */
[----:B------:R-:W-:Y:S04]  /*677f0*/  STL [R1+0x1af4], R8 ;  /* 0x001af40801007387 */ /* 0x000fe80000100800 */
[----:B------:R-:W-:Y:S01]  /*67800*/  STL [R1+0x1a70], R13 ;  /* 0x001a700d01007387 */ /* 0x000fe20000100800 */
[----:B-1----:R-:W-:Y:S01]  /*67810*/  IMAD.MOV.U32 R4, RZ, RZ, R12 ;  /* 0x000000ffff047224 */ /* 0x002fe200078e000c */
[----:B------:R-:W-:Y:S01]  /*67820*/  MOV R5, R13 ;  /* 0x0000000d00057202 */ /* 0x000fe20000000f00 */
[----:B------:R-:W-:Y:S01]  /*67830*/  IMAD.MOV.U32 R46, RZ, RZ, R168 ;  /* 0x000000ffff2e7224 */ /* 0x000fe200078e00a8 */
[----:B------:R-:W-:-:S03]  /*67840*/  MOV R47, R167 ;  /* 0x000000a7002f7202 */ /* 0x000fc60000000f00 */
[----:B------:R1:W-:Y:S01]  /*67850*/  LDGSTS.E [R2+0xa680], desc[UR28][R4.64], P1 ;  /* 0x0a68000004027fae */ /* 0x0003e200089a101c */
[----:B----4-:R-:W-:Y:S02]  /*67860*/  IADD3.X R11, PT, PT, R11, UR9, RZ, P4, !PT ;  /* 0x000000090b0b7c10 */ /* 0x010fe4000a7fe4ff */
[----:B------:R-:W-:-:S03]  /*67870*/  IADD3.X R9, PT, PT, R9, UR9, RZ, P2, !PT ;  /* 0x0000000909097c10 */ /* 0x000fc600097fe4ff */
[----:B------:R3:W-:Y:S04]  /*67880*/  STL [R1+0x1ae8], R11 ;  /* 0x001ae80b01007387 */ /* 0x0007e80000100800 */
[----:B------:R4:W-:Y:S01]  /*67890*/  STL [R1+0x1af0], R9 ;  /* 0x001af00901007387 */ /* 0x0009e20000100800 */
[----:B-1----:R-:W-:Y:S01]  /*678a0*/  MOV R5, R11 ;  /* 0x0000000b00057202 */ /* 0x002fe20000000f00 */
[----:B------:R-:W-:Y:S02]  /*678b0*/  IMAD.MOV.U32 R4, RZ, RZ, R10 ;  /* 0x000000ffff047224 */ /* 0x000fe400078e000a */
[----:B------:R-:W-:Y:S01]  /*678c0*/  IMAD.MOV.U32 R10, RZ, RZ, R170 ;  /* 0x000000ffff0a7224 */ /* 0x000fe200078e00aa */
[----:B---3--:R-:W-:Y:S01]  /*678d0*/  MOV R11, R169 ;  /* 0x000000a9000b7202 */ /* 0x008fe20000000f00 */
        /* <DEDUP_REMOVED lines=9> */
[----:B------:R-:W-:-:S02]  /*67970*/  MOV R39, R181 ;  /* 0x000000b500277202 */ /* 0x000fc40000000f00 */
[----:B-1----:R-:W-:Y:S01]  /*67980*/  MOV R5, R9 ;  /* 0x0000000900057202 */ /* 0x002fe20000000f00 */
[----:B------:R-:W-:Y:S01]  /*67990*/  IMAD.MOV.U32 R4, RZ, RZ, R8 ;  /* 0x000000ffff047224 */ /* 0x000fe200078e0008 */
[----:B----4-:R-:W-:Y:S01]  /*679a0*/  MOV R9, R177 ;  /* 0x000000b100097202 */ /* 0x010fe20000000f00 */
[----:B------:R-:W-:Y:S02]  /*679b0*/  IMAD.MOV.U32 R8, RZ, RZ, R178 ;  /* 0x000000ffff087224 */ /* 0x000fe400078e00b2 */
[----:B------:R-:W-:Y:S01]  /*679c0*/  IMAD.MOV.U32 R38, RZ, RZ, R182 ;  /* 0x000000ffff267224 */ /* 0x000fe200078e00b6 */
[----:B------:R1:W-:Y:S01]  /*679d0*/  LDGSTS.E [R2+0xae80], desc[UR28][R4.64], P1 ;  /* 0x0ae8000004027fae */ /* 0x0003e200089a101c */
        /* <DEDUP_REMOVED lines=11> */
[----:B-1----:R-:W-:Y:S01]  /*67a90*/  LOP3.LUT R4, R15, 0x70, RZ, 0x3c, !PT ;  /* 0x000000700f047812 */ /* 0x002fe200078e3cff */
[----:B------:R-:W-:Y:S01]  /*67aa0*/  IMAD.MOV.U32 R26, RZ, RZ, R200 ;  /* 0x000000ffff1a7224 */ /* 0x000fe200078e00c8 */
[----:B------:R-:W-:-:S02]  /*67ab0*/  MOV R15, R183 ;  /* 0x000000b7000f7202 */ /* 0x000fc40000000f00 */
[----:B------:R-:W-:Y:S01]  /*67ac0*/  MOV R27, R199 ;  /* 0x000000c7001b7202 */ /* 0x000fe20000000f00 */
[----:B------:R-:W-:Y:S01]  /*67ad0*/  IMAD.MOV.U32 R24, RZ, RZ, R202 ;  /* 0x000000ffff187224 */ /* 0x000fe200078e00ca */
[----:B------:R-:W-:Y:S01]  /*67ae0*/  MOV R25, R201 ;  /* 0x000000c900197202 */ /* 0x000fe20000000f00 */
[----:B------:R-:W-:Y:S01]  /*67af0*/  IMAD.MOV.U32 R20, RZ, RZ, R204 ;  /* 0x000000ffff147224 */ /* 0x000fe200078e00cc */
[----:B------:R-:W-:Y:S01]  /*67b00*/  MOV R21, R203 ;  /* 0x000000cb00157202 */ /* 0x000fe20000000f00 */
[----:B------:R-:W-:Y:S01]  /*67b10*/  IMAD.MOV.U32 R22, RZ, RZ, R206 ;  /* 0x000000ffff167224 */ /* 0x000fe200078e00ce */
[----:B------:R-:W-:Y:S01]  /*67b20*/  MOV R23, R205 ;  /* 0x000000cd00177202 */ /* 0x000fe20000000f00 */
        /* <DEDUP_REMOVED lines=19> */
[----:B--2---:R-:W-:-:S02]  /*67c60*/  IADD3 R6, P2, PT, R6, UR15, RZ ;  /* 0x0000000f06067c10 */ /* 0x004fc4000ff5e0ff */
[----:B------:R-:W-:-:S03]  /*67c70*/  IADD3 R16, P3, PT, R16, UR15, RZ ;  /* 0x0000000f10107c10 */ /* 0x000fc6000ff7e0ff */
[----:B------:R-:W-:Y:S04]  /*67c80*/  STL [R1+0x107c], R6 ;  /* 0x00107c0601007387 */ /* 0x000fe80000100800 */
[----:B------:R-:W5:Y:S04]  /*67c90*/  LDL.LU R163, [R1+0x24e4] ;  /* 0x0024e40001a37983 */ /* 0x000f680000300800 */
[----:B------:R-:W5:Y:S04]  /*67ca0*/  LDL.LU R164, [R1+0x24e0] ;  /* 0x0024e00001a47983 */ /* 0x000f680000300800 */
[----:B------:R-:W-:Y:S04]  /*67cb0*/  STL [R1+0x1084], R16 ;  /* 0x0010841001007387 */ /* 0x000fe80000100800 */
[----:B------:R-:W5:Y:S01]  /*67cc0*/  LDL.LU R165, [R1+0x24dc] ;  /* 0x0024dc0001a57983 */ /* 0x000f620000300800 */
[----:B------:R-:W-:-:S03]  /*67cd0*/  IADD3.X R7, PT, PT, R7, UR9, RZ, P2, !PT ;  /* 0x0000000907077c10 */ /* 0x000fc600097fe4ff */
[----:B------:R-:W5:Y:S04]  /*67ce0*/  LDL.LU R166, [R1+0x24d8] ;  /* 0x0024d80001a67983 */ /* 0x000f680000300800 */
[----:B------:R-:W-:Y:S04]  /*67cf0*/  STL [R1+0x1078], R7 ;  /* 0x0010780701007387 */ /* 0x000fe80000100800 */
[----:B------:R-:W-:Y:S04]  /*67d00*/  STL.64 [R1+0xc20], R50 ;  /* 0x000c203201007387 */ /* 0x000fe80000100a00 */
[----:B------:R-:W5:Y:S04]  /*67d10*/  LDL.LU R167, [R1+0x24d4] ;  /* 0x0024d40001a77983 */ /* 0x000f680000300800 */
[----:B------:R-:W5:Y:S04]  /*67d20*/  LDL.LU R168, [R1+0x24d0] ;  /* 0x0024d00001a87983 */ /* 0x000f680000300800 */
[----:B------:R-:W5:Y:S04]  /*67d30*/  LDL.LU R169, [R1+0x24cc] ;  /* 0x0024cc0001a97983 */ /* 0x000f680000300800 */
[----:B------:R-:W5:Y:S04]  /*67d40*/  LDL.LU R170, [R1+0x24c8] ;  /* 0x0024c80001aa7983 */ /* 0x000f680000300800 */
        /* <DEDUP_REMOVED lines=48> */
[----:B------:R-:W4:Y:S04]  /*68050*/  LDL.LU R13, [R1+0x10fc] ;  /* 0x0010fc00010d7983 */ /* 0x000f280000300800 */
[----:B------:R-:W-:Y:S04]  /*68060*/  STL.64 [R1+0xb98], R24 ;  /* 0x000b981801007387 */ /* 0x000fe80000100a00 */
[----:B------:R1:W-:Y:S04]  /*68070*/  STL.64 [R1+0xb90], R20 ;  /* 0x000b901401007387 */ /* 0x0003e80000100a00 */
[----:B------:R-:W-:Y:S04]  /*68080*/  STL.64 [R1+0xb88], R22 ;  /* 0x000b881601007387 */ /* 0x000fe80000100a00 */
[----:B------:R-:W4:Y:S04]  /*68090*/  LDL.LU R5, [R1+0x1080] ;  /* 0x0010800001057983 */ /* 0x000f280000300800 */
[----:B-1----:R-:W4:Y:S04]  /*680a0*/  LDL.LU R11, [R1+0x1104] ;  /* 0x00110400010b7983 */ /* 0x002f280000300800 */
[----:B--2---:R-:W2:Y:S04]  /*680b0*/  LDL.LU R18, [R1+0x10f8] ;  /* 0x0010f80001127983 */ /* 0x004ea80000300800 */
[----:B---3--:R-:W3:Y:S04]  /*680c0*/  LDL.LU R9, [R1+0x117c] ;  /* 0x00117c0001097983 */ /* 0x008ee80000300800 */
[----:B----4-:R-:W4:Y:S04]  /*680d0*/  LDL.LU R15, [R1+0x1100] ;  /* 0x00110000010f7983 */ /* 0x010f280000300800 */
[----:B------:R-:W4:Y:S04]  /*680e0*/  LDL.LU R12, [R1+0x1184] ;  /* 0x00118400010c7983 */ /* 0x000f280000300800 */
[----:B------:R-:W4:Y:S04]  /*680f0*/  LDL.LU R19, [R1+0x1178] ;  /* 0x0011780001137983 */ /* 0x000f280000300800 */
[----:B------:R-:W4:Y:S04]  /*68100*/  LDL.LU R8, [R1+0x11fc] ;  /* 0x0011fc0001087983 */ /* 0x000f280000300800 */
[----:B------:R-:W4:Y:S01]  /*68110*/  LDL.LU R20, [R1+0x1180] ;  /* 0x0011800001147983 */ /* 0x000f220000300800 */
[----:B------:R-:W-:-:S03]  /*68120*/  VIADD R4, R4, UR12 ;  /* 0x0000000c04047c36 */ /* 0x000fc60008000000 */
[----:B------:R-:W4:Y:S04]  /*68130*/  LDL.LU R14, [R1+0x1204] ;  /* 0x00120400010e7983 */ /* 0x000f280000300800 */
[----:B------:R-:W4:Y:S04]  /*68140*/  LDL.LU R17, [R1+0x11f8] ;  /* 0x0011f80001117983 */ /* 0x000f280000300800 */
[----:B------:R-:W-:Y:S04]  /*68150*/  LDGSTS.E [R2+0xfe80], desc[UR28][R22.64], P1 ;  /* 0x0fe8000016027fae */ /* 0x000fe800089a101c */
[----:B------:R1:W-:Y:S02]  /*68160*/  LDGSTS.E [R4+0x700], desc[UR28][R6.64], P0 ;  /* 0x0070000006047fae */ /* 0x0003e400081a101c */
[----:B-1----:R-:W-:-:S02]  /*68170*/  MOV R6, R16 ;  /* 0x0000001000067202 */ /* 0x002fc40000000f00 */
[----:B------:R-:W-:-:S05]  /*68180*/  IADD3 R13, P2, PT, R13, UR15, RZ ;  /* 0x0000000f0d0d7c10 */ /* 0x000fca000ff5e0ff */
[----:B------:R-:W-:Y:S01]  /*68190*/  STL [R1+0x10fc], R13 ;  /* 0x0010fc0d01007387 */ /* 0x000fe20000100800 */
[----:B------:R-:W-:Y:S02]  /*681a0*/  IADD3.X R5, PT, PT, R5, UR9, RZ, P3, !PT ;  /* 0x0000000905057c10 */ /* 0x000fe40009ffe4ff */
[----:B------:R-:W-:-:S03]  /*681b0*/  IADD3 R11, P3, PT, R11, UR15, RZ ;  /* 0x0000000f0b0b7c10 */ /* 0x000fc6000ff7e0ff */
[----:B------:R1:W-:Y:S01]  /*681c0*/  STL [R1+0x1080], R5 ;  /* 0x0010800501007387 */ /* 0x0003e20000100800 */
[----:B--2---:R-:W-:-:S03]  /*681d0*/  IADD3.X R18, PT, PT, R18, UR9, RZ, P2, !PT ;  /* 0x0000000912127c10 */ /* 0x004fc600097fe4ff */
[----:B------:R-:W2:Y:S01]  /*681e0*/  LDL.LU R2, [R1+0x1200] ;  /* 0x0012000001027983 */ /* 0x000ea20000300800 */
[----:B------:R-:W-:-:S03]  /*681f0*/  IMAD.MOV.U32 R7, RZ, RZ, R5 ;  /* 0x000000ffff077224 */ /* 0x000fc600078e0005 */
[----:B------:R-:W2:Y:S01]  /*68200*/  LDL.LU R10, [R1+0x127c] ;  /* 0x00127c00010a7983 */ /* 0x000ea20000300800 */
[----:B---3--:R-:W-:-:S03]  /*68210*/  IADD3 R9, P2, PT, R9, UR15, RZ ;  /* 0x0000000f09097c10 */ /* 0x008fc6000ff5e0ff */
[----:B------:R-:W3:Y:S01]  /*68220*/  LDL.LU R16, [R1+0x1278] ;  /* 0x0012780001107983 */ /* 0x000ee20000300800 */
[----:B----4-:R-:W-:-:S03]  /*68230*/  IADD3.X R15, PT, PT, R15, UR9, RZ, P3, !PT ;  /* 0x000000090f0f7c10 */ /* 0x010fc60009ffe4ff */
[----:B------:R-:W-:Y:S04]  /*68240*/  STL [R1+0x1104], R11 ;  /* 0x0011040b01007387 */ /* 0x000fe80000100800 */
[----:B------:R4:W-:Y:S04]  /*68250*/  STL [R1+0x10f8], R18 ;  /* 0x0010f81201007387 */ /* 0x0009e80000100800 */
[----:B-1----:R-:W3:Y:S04]  /*68260*/  LDL.LU R5, [R1+0x1284] ;  /* 0x0012840001057983 */ /* 0x002ee80000300800 */
[----:B------:R1:W-:Y:S01]  /*68270*/  LDGSTS.E [R4+0x780], desc[UR28][R6.64], P1 ;  /* 0x0078000006047fae */ /* 0x0003e200089a101c */
[----:B------:R-:W-:-:S02]  /*68280*/  IADD3 R12, P3, PT, R12, UR15, RZ ;  /* 0x0000000f0c0c7c10 */ /* 0x000fc4000ff7e0ff */
[----:B------:R-:W-:Y:S01]  /*68290*/  IADD3.X R19, PT, PT, R19, UR9, RZ, P2, !PT ;  /* 0x0000000913137c10 */ /* 0x000fe200097fe4ff */
[----:B-1----:R-:W-:Y:S02]  /*682a0*/  IMAD.MOV.U32 R7, RZ, RZ, R18 ;  /* 0x000000ffff077224 */ /* 0x002fe400078e0012 */
[----:B----4-:R-:W4:Y:S01]  /*682b0*/  LDL.LU R18, [R1+0x1280] ;  /* 0x0012800001127983 */ /* 0x010f220000300800 */
[----:B------:R-:W-:-:S03]  /*682c0*/  MOV R6, R13 ;  /* 0x0000000d00067202 */ /* 0x000fc60000000f00 */
        /* <DEDUP_REMOVED lines=10> */
[----:B------:R-:W-:Y:S02]  /*68370*/  IADD3 R8, P2, PT, R8, UR15, RZ ;  /* 0x0000000f08087c10 */ /* 0x000fe4000ff5e0ff */
[----:B------:R-:W-:Y:S01]  /*68380*/  IADD3.X R20, PT, PT, R20, UR9, RZ, P3, !PT ;  /* 0x0000000914147c10 */ /* 0x000fe20009ffe4ff */
[----:B------:R1:W-:Y:S01]  /*68390*/  LDGSTS.E [R4+0xf80], desc[UR28][R6.64], P1 ;  /* 0x00f8000006047fae */ /* 0x0003e200089a101c */
[----:B------:R-:W-:-:S02]  /*683a0*/  IADD3 R14, P3, PT, R14, UR15, RZ ;  /* 0x0000000f0e0e7c10 */ /* 0x000fc4000ff7e0ff */
[----:B------:R-:W-:Y:S02]  /*683b0*/  IADD3.X R17, PT, PT, R17, UR9, RZ, P2, !PT ;  /* 0x0000000911117c10 */ /* 0x000fe400097fe4ff */
[----:B-1----:R-:W-:Y:S01]  /*683c0*/  MOV R6, R9 ;  /* 0x0000000900067202 */ /* 0x002fe20000000f00 */
[----:B------:R-:W-:Y:S02]  /*683d0*/  IMAD.MOV.U32 R7, RZ, RZ, R19 ;  /* 0x000000ffff077224 */ /* 0x000fe400078e0013 */
[----:B------:R-:W4:Y:S04]  /*683e0*/  LDL.LU R19, [R1+0x1300] ;  /* 0x0013000001137983 */ /* 0x000f280000300800 */
[----:B------:R-:W-:Y:S04]  /*683f0*/  STL [R1+0x11fc], R8 ;  /* 0x0011fc0801007387 */ /* 0x000fe80000100800 */
[----:B------:R-:W-:Y:S04]  /*68400*/  STL [R1+0x1180], R20 ;  /* 0x0011801401007387 */ /* 0x000fe80000100800 */
[----:B------:R-:W4:Y:S04]  /*68410*/  LDL.LU R9, [R1+0x137c] ;  /* 0x00137c0001097983 */ /* 0x000f280000300800 */
[----:B------:R1:W-:Y:S02]  /*68420*/  LDGSTS.E [R4+0x1700], desc[UR28][R6.64], P0 ;  /* 0x0170000006047fae */ /* 0x0003e400081a101c */
[----:B-1----:R-:W-:Y:S01]  /*68430*/  MOV R6, R12 ;  /* 0x0000000c00067202 */ /* 0x002fe20000000f00 */
[----:B------:R-:W-:Y:S01]  /*68440*/  IMAD.MOV.U32 R7, RZ, RZ, R20 ;  /* 0x000000ffff077224 */ /* 0x000fe200078e0014 */
[----:B------:R-:W4:Y:S04]  /*68450*/  LDL.LU R12, [R1+0x1384] ;  /* 0x00138400010c7983 */ /* 0x000f280000300800 */
[----:B------:R-:W-:Y:S04]  /*68460*/  STL [R1+0x1204], R14 ;  /* 0x0012040e01007387 */ /* 0x000fe80000100800 */
[----:B------:R1:W-:Y:S04]  /*68470*/  LDGSTS.E [R4+0x1780], desc[UR28][R6.64], P1 ;  /* 0x0178000006047fae */ /* 0x0003e800089a101c */
[----:B------:R1:W-:Y:S02]  /*68480*/  STL [R1+0x11f8], R17 ;  /* 0x0011f81101007387 */ /* 0x0003e40000100800 */
[----:B-1----:R-:W-:Y:S01]  /*68490*/  MOV R6, R8 ;  /* 0x0000000800067202 */ /* 0x002fe20000000f00 */
[----:B------:R-:W-:-:S02]  /*684a0*/  IMAD.MOV.U32 R7, RZ, RZ, R17 ;  /* 0x000000ffff077224 */ /* 0x000fc400078e0011 */
[----:B------:R-:W4:Y:S04]  /*684b0*/  LDL.LU R17, [R1+0x1378] ;  /* 0x0013780001117983 */ /* 0x000f280000300800 */
[----:B------:R1:W-:Y:S02]  /*684c0*/  LDGSTS.E [R4+0x1f00], desc[UR28][R6.64], P0 ;  /* 0x01f0000006047fae */ /* 0x0003e400081a101c */
[----:B-1----:R-:W-:Y:S02]  /*684d0*/  MOV R6, R14 ;  /* 0x0000000e00067202 */ /* 0x002fe40000000f00 */
[----:B--2---:R-:W-:Y:S02]  /*684e0*/  IADD3.X R2, PT, PT, R2, UR9, RZ, P3, !PT ;  /* 0x0000000902027c10 */ /* 0x004fe40009ffe4ff */
[----:B------:R-:W-:-:S03]  /*684f0*/  IADD3 R10, P2, PT, R10, UR15, RZ ;  /* 0x0000000f0a0a7c10 */ /* 0x000fc6000ff5e0ff */
[----:B------:R-:W-:Y:S02]  /*68500*/  IMAD.MOV.U32 R7, RZ, RZ, R2 ;  /* 0x000000ffff077224 */ /* 0x000fe400078e0002 */
[----:B------:R-:W-:Y:S01]  /*68510*/  STL [R1+0x127c], R10 ;  /* 0x00127c0a01007387 */ /* 0x000fe20000100800 */
[----:B---3--:R-:W-:-:S03]  /*68520*/  IADD3.X R16, PT, PT, R16, UR9, RZ, P2, !PT ;  /* 0x0000000910107c10 */ /* 0x008fc600097fe4ff */
[----:B------:R1:W-:Y:S04]  /*68530*/  STL [R1+0x1200], R2 ;  /* 0x0012000201007387 */ /* 0x0003e80000100800 */
[----:B------:R-:W2:Y:S01]  /*68540*/  LDL.LU R8, [R1+0x13fc] ;  /* 0x0013fc0001087983 */ /* 0x000ea20000300800 */
[----:B------:R-:W-:-:S03]  /*68550*/  IADD3 R5, P3, PT, R5, UR15, RZ ;  /* 0x0000000f05057c10 */ /* 0x000fc6000ff7e0ff */
[----:B------:R-:W3:Y:S04]  /*68560*/  LDL.LU R14, [R1+0x1380] ;  /* 0x00138000010e7983 */ /* 0x000ee80000300800 */
[----:B------:R-:W-:Y:S04]  /*68570*/  STL [R1+0x1284], R5 ;  /* 0x0012840501007387 */ /* 0x000fe80000100800 */
[----:B------:R4:W-:Y:S04]  /*68580*/  STL [R1+0x1278], R16 ;  /* 0x0012781001007387 */ /* 0x0009e80000100800 */
[----:B------:R4:W-:Y:S04]  /*68590*/  LDGSTS.E [R4+0x1f80], desc[UR28][R6.64], P1 ;  /* 0x01f8000006047fae */ /* 0x0009e800089a101c */
[----:B-1----:R-:W3:Y:S01]  /*685a0*/  LDL.LU R2, [R1+0x1404] ;  /* 0x0014040001027983 */ /* 0x002ee20000300800 */
[----:B----4-:R-:W-:Y:S01]  /*685b0*/  IADD3.X R18, PT, PT, R18, UR9, RZ, P3, !PT ;  /* 0x0000000912127c10 */ /* 0x010fe20009ffe4ff */
[----:B------:R-:W-:-:S02]  /*685c0*/  IMAD.MOV.U32 R7, RZ, RZ, R16 ;  /* 0x000000ffff077224 */ /* 0x000fc400078e0010 */
[----:B------:R-:W4:Y:S01]  /*685d0*/  LDL.LU R16, [R1+0x13f8] ;  /* 0x0013f80001107983 */ /* 0x000f220000300800 */
[----:B------:R-:W-:Y:S02]  /*685e0*/  IADD3 R13, P2, PT, R13, UR15, RZ ;  /* 0x0000000f0d0d7c10 */ /* 0x000fe4000ff5e0ff */
[----:B------:R-:W-:-:S03]  /*685f0*/  MOV R6, R10 ;  /* 0x0000000a00067202 */ /* 0x000fc60000000f00 */
[----:B------:R-:W-:Y:S04]  /*68600*/  STL [R1+0x12fc], R13 ;  /* 0x0012fc0d01007387 */ /* 0x000fe80000100800 */
[----:B------:R-:W-:Y:S04]  /*68610*/  STL [R1+0x1280], R18 ;  /* 0x0012801201007387 */ /* 0x000fe80000100800 */
[----:B------:R-:W4:Y:S04]  /*68620*/  LDL.LU R10, [R1+0x147c] ;  /* 0x00147c00010a7983 */ /* 0x000f280000300800 */
[----:B------:R-:W4:Y:S01]  /*68630*/  LDL.LU R20, [R1+0x1400] ;  /* 0x0014000001147983 */ /* 0x000f220000300800 */
[----:B------:R-:W-:-:S03]  /*68640*/  IADD3.X R15, PT, PT, R15, UR9, RZ, P2, !PT ;  /* 0x000000090f0f7c10 */ /* 0x000fc600097fe4ff */
[----:B------:R1:W-:Y:S01]  /*68650*/  LDGSTS.E [R4+0x2700], desc[UR28][R6.64], P0 ;  /* 0x0270000006047fae */ /* 0x0003e200081a101c */
[----:B------:R-:W-:Y:S02]  /*68660*/  IADD3 R11, P3, PT, R11, UR15, RZ ;  /* 0x0000000f0b0b7c10 */ /* 0x000fe4000ff7e0ff */
[----:B-1----:R-:W-:Y:S01]  /*68670*/  MOV R6, R5 ;  /* 0x0000000500067202 */ /* 0x002fe20000000f00 */
[----:B------:R-:W-:Y:S02]  /*68680*/  IMAD.MOV.U32 R7, RZ, RZ, R18 ;  /* 0x000000ffff077224 */ /* 0x000fe400078e0012 */
[----:B------:R-:W-:Y:S04]  /*68690*/  STL [R1+0x1304], R11 ;  /* 0x0013040b01007387 */ /* 0x000fe80000100800 */
[----:B------:R1:W-:Y:S04]  /*686a0*/  STL [R1+0x12f8], R15 ;  /* 0x0012f80f01007387 */ /* 0x0003e80000100800 */
[----:B------:R1:W-:Y:S04]  /*686b0*/  LDGSTS.E [R4+0x2780], desc[UR28][R6.64], P1 ;  /* 0x0278000006047fae */ /* 0x0003e800089a101c */
[----:B------:R-:W4:Y:S01]  /*686c0*/  LDL.LU R5, [R1+0x1484] ;  /* 0x0014840001057983 */ /* 0x000f220000300800 */
[----:B-1----:R-:W-:-:S03]  /*686d0*/  IMAD.MOV.U32 R7, RZ, RZ, R15 ;  /* 0x000000ffff077224 */ /* 0x002fc600078e000f */
[----:B------:R-:W4:Y:S01]  /*686e0*/  LDL.LU R15, [R1+0x1478] ;  /* 0x00147800010f7983 */ /* 0x000f220000300800 */
[----:B------:R-:W-:Y:S02]  /*686f0*/  IADD3.X R19, PT, PT, R19, UR9, RZ, P3, !PT ;  /* 0x0000000913137c10 */ /* 0x000fe40009ffe4ff */
[----:B------:R-:W-:Y:S02]  /*68700*/  IADD3 R9, P2, PT, R9, UR15, RZ ;  /* 0x0000000f09097c10 */ /* 0x000fe4000ff5e0ff */
[----:B------:R-:W-:-:S03]  /*68710*/  MOV R6, R13 ;  /* 0x0000000d00067202 */ /* 0x000fc60000000f00 */
[----:B------:R-:W-:Y:S04]  /*68720*/  STL [R1+0x137c], R9 ;  /* 0x00137c0901007387 */ /* 0x000fe80000100800 */
[----:B------:R1:W-:Y:S04]  /*68730*/  STL [R1+0x1300], R19 ;  /* 0x0013001301007387 */ /* 0x0003e80000100800 */
[----:B------:R-:W4:Y:S04]  /*68740*/  LDL.LU R13, [R1+0x1480] ;  /* 0x00148000010d7983 */ /* 0x000f280000300800 */
[----:B------:R-:W4:Y:S01]  /*68750*/  LDL.LU R18, [R1+0x14fc] ;  /* 0x0014fc0001127983 */ /* 0x000f220000300800 */
[----:B------:R-:W-:-:S03]  /*68760*/  IADD3 R12, P3, PT, R12, UR15, RZ ;  /* 0x0000000f0c0c7c10 */ /* 0x000fc6000ff7e0ff */
[----:B------:R1:W-:Y:S02]  /*68770*/  LDGSTS.E [R4+0x2f00], desc[UR28][R6.64], P0 ;  /* 0x02f0000006047fae */ /* 0x0003e400081a101c */
[----:B-1----:R-:W-:Y:S01]  /*68780*/  MOV R6, R11 ;  /* 0x0000000b00067202 */ /* 0x002fe20000000f00 */
[----:B------:R-:W-:Y:S02]  /*68790*/  IMAD.MOV.U32 R7, RZ, RZ, R19 ;  /* 0x000000ffff077224 */ /* 0x000fe400078e0013 */
[----:B------:R-:W4:Y:S01]  /*687a0*/  LDL.LU R19, [R1+0x14f8] ;  /* 0x0014f80001137983 */ /* 0x000f220000300800 */
[----:B------:R-:W-:-:S03]  /*687b0*/  IADD3.X R17, PT, PT, R17, UR9, RZ, P2, !PT ;  /* 0x0000000911117c10 */ /* 0x000fc600097fe4ff */
[----:B------:R-:W-:Y:S04]  /*687c0*/  STL [R1+0x1384], R12 ;  /* 0x0013840c01007387 */ /* 0x000fe80000100800 */
[----:B------:R1:W-:Y:S04]  /*687d0*/  STL [R1+0x1378], R17 ;  /* 0x0013781101007387 */ /* 0x0003e80000100800 */
[----:B------:R-:W4:Y:S04]  /*687e0*/  LDL.LU R11, [R1+0x1504] ;  /* 0x00150400010b7983 */ /* 0x000f280000300800 */
[----:B------:R1:W-:Y:S02]  /*687f0*/  LDGSTS.E [R4+0x2f80], desc[UR28][R6.64], P1 ;  /* 0x02f8000006047fae */ /* 0x0003e400089a101c */
[----:B-1----:R-:W-:Y:S01]  /*68800*/  MOV R6, R9 ;  /* 0x0000000900067202 */ /* 0x002fe20000000f00 */
[----:B------:R-:W-:-:S02]  /*68810*/  IMAD.MOV.U32 R7, RZ, RZ, R17 ;  /* 0x000000ffff077224 */ /* 0x000fc400078e0011 */
[----:B------:R-:W4:Y:S04]  /*68820*/  LDL.LU R17, [R1+0x1500] ;  /* 0x0015000001117983 */ /* 0x000f280000300800 */
[----:B------:R1:W-:Y:S02]  /*68830*/  LDGSTS.E [R4+0x3700], desc[UR28][R6.64], P0 ;  /* 0x0370000006047fae */ /* 0x0003e400081a101c */
[----:B-1----:R-:W-:Y:S02]  /*68840*/  MOV R6, R12 ;  /* 0x0000000c00067202 */ /* 0x002fe40000000f00 */
[----:B--2---:R-:W-:Y:S02]  /*68850*/  IADD3 R8, P2, PT, R8, UR15, RZ ;  /* 0x0000000f08087c10 */ /* 0x004fe4000ff5e0ff */
[----:B---3--:R-:W-:-:S03]  /*68860*/  IADD3.X R14, PT, PT, R14, UR9, RZ, P3, !PT ;  /* 0x000000090e0e7c10 */ /* 0x008fc60009ffe4ff */
[----:B------:R-:W-:Y:S04]  /*68870*/  STL [R1+0x13fc], R8 ;  /* 0x0013fc0801007387 */ /* 0x000fe80000100800 */
[----:B------:R1:W-:Y:S01]  /*68880*/  STL [R1+0x1380], R14 ;  /* 0x0013800e01007387 */ /* 0x0003e20000100800 */
[----:B------:R-:W-:-:S03]  /*68890*/  IMAD.MOV.U32 R7, RZ, RZ, R14 ;  /* 0x000000ffff077224 */ /* 0x000fc600078e000e */
[----:B------:R-:W2:Y:S04]  /*688a0*/  LDL.LU R9, [R1+0x157c] ;  /* 0x00157c0001097983 */ /* 0x000ea80000300800 */
[----:B------:R3:W-:Y:S01]  /*688b0*/  LDGSTS.E [R4+0x3780], desc[UR28][R6.64], P1 ;  /* 0x0378000006047fae */ /* 0x0007e200089a101c */
[----:B------:R-:W-:-:S03]  /*688c0*/  IADD3 R2, P3, PT, R2, UR15, RZ ;  /* 0x0000000f02027c10 */ /* 0x000fc6000ff7e0ff */
[----:B-1----:R-:W2:Y:S04]  /*688d0*/  LDL.LU R14, [R1+0x1578] ;  /* 0x00157800010e7983 */ /* 0x002ea80000300800 */
[----:B------:R-:W-:Y:S01]  /*688e0*/  STL [R1+0x1404], R2 ;  /* 0x0014040201007387 */ /* 0x000fe20000100800 */
[----:B----4-:R-:W-:-:S05]  /*688f0*/  IADD3.X R16, PT, PT, R16, UR9, RZ, P2, !PT ;  /* 0x0000000910107c10 */ /* 0x010fca00097fe4ff */
[----:B------:R1:W-:Y:S01]  /*68900*/  STL [R1+0x13f8], R16 ;  /* 0x0013f81001007387 */ /* 0x0003e20000100800 */
[----:B---3--:R-:W-:-:S03]  /*68910*/  MOV R6, R8 ;  /* 0x0000000800067202 */ /* 0x008fc60000000f00 */
[----:B------:R-:W3:Y:S01]  /*68920*/  LDL.LU R12, [R1+0x1584] ;  /* 0x00158400010c7983 */ /* 0x000ee20000300800 */
[----:B------:R-:W-:-:S03]  /*68930*/  IMAD.MOV.U32 R7, RZ, RZ, R16 ;  /* 0x000000ffff077224 */ /* 0x000fc600078e0010 */
[----:B-1----:R-:W4:Y:S01]  /*68940*/  LDL.LU R16, [R1+0x1580] ;  /* 0x0015800001107983 */ /* 0x002f220000300800 */
[----:B------:R-:W-:-:S03]  /*68950*/  IADD3 R10, P2, PT, R10, UR15, RZ ;  /* 0x0000000f0a0a7c10 */ /* 0x000fc6000ff5e0ff */
[----:B------:R1:W-:Y:S01]  /*68960*/  LDGSTS.E [R4+0x3f00], desc[UR28][R6.64], P0 ;  /* 0x03f0000006047fae */ /* 0x0003e200081a101c */
[----:B------:R-:W-:-:S03]  /*68970*/  IADD3.X R20, PT, PT, R20, UR9, RZ, P3, !PT ;  /* 0x0000000914147c10 */ /* 0x000fc60009ffe4ff */
[----:B------:R-:W-:Y:S04]  /*68980*/  STL [R1+0x147c], R10 ;  /* 0x00147c0a01007387 */ /* 0x000fe80000100800 */
[----:B------:R-:W-:Y:S04]  /*68990*/  STL [R1+0x1400], R20 ;  /* 0x0014001401007387 */ /* 0x000fe80000100800 */
[----:B------:R-:W4:Y:S01]  /*689a0*/  LDL.LU R8, [R1+0x15fc] ;  /* 0x0015fc0001087983 */ /* 0x000f220000300800 */
[----:B-1----:R-:W-:Y:S01]  /*689b0*/  MOV R6, R2 ;  /* 0x0000000200067202 */ /* 0x002fe20000000f00 */
[----:B------:R-:W-:-:S02]  /*689c0*/  IMAD.MOV.U32 R7, RZ, RZ, R20 ;  /* 0x000000ffff077224 */ /* 0x000fc400078e0014 */
[----:B------:R-:W4:Y:S04]  /*689d0*/  LDL.LU R2, [R1+0x1604] ;  /* 0x0016040001027983 */ /* 0x000f280000300800 */
[----:B------:R1:W-:Y:S01]  /*689e0*/  LDGSTS.E [R4+0x3f80], desc[UR28][R6.64], P1 ;  /* 0x03f8000006047fae */ /* 0x0003e200089a101c */
[----:B------:R-:W-:-:S05]  /*689f0*/  IADD3 R5, P3, PT, R5, UR15, RZ ;  /* 0x0000000f05057c10 */ /* 0x000fca000ff7e0ff */
[----:B------:R-:W-:Y:S01]  /*68a00*/  STL [R1+0x1484], R5 ;  /* 0x0014840501007387 */ /* 0x000fe20000100800 */
[----:B------:R-:W-:-:S05]  /*68a10*/  IADD3.X R15, PT, PT, R15, UR9, RZ, P2, !PT ;  /* 0x000000090f0f7c10 */ /* 0x000fca00097fe4ff */
[----:B------:R1:W-:Y:S02]  /*68a20*/  STL [R1+0x1478], R15 ;  /* 0x0014780f01007387 */ /* 0x0003e40000100800 */
[----:B-1----:R-:W-:Y:S02]  /*68a30*/  IMAD.MOV.U32 R7, RZ, RZ, R15 ;  /* 0x000000ffff077224 */ /* 0x002fe400078e000f */
[----:B------:R-:W4:Y:S01]  /*68a40*/  LDL.LU R15, [R1+0x15f8] ;  /* 0x0015f800010f7983 */ /* 0x000f220000300800 */
[----:B------:R-:W-:Y:S02]  /*68a50*/  MOV R6, R10 ;  /* 0x0000000a00067202 */ /* 0x000fe40000000f00 */
[----:B------:R-:W-:Y:S02]  /*68a60*/  IADD3.X R13, PT, PT, R13, UR9, RZ, P3, !PT ;  /* 0x000000090d0d7c10 */ /* 0x000fe40009ffe4ff */
[----:B------:R-:W-:Y:S01]  /*68a70*/  IADD3 R18, P2, PT, R18, UR15, RZ ;  /* 0x0000000f12127c10 */ /* 0x000fe2000ff5e0ff */
[----:B------:R1:W-:Y:S04]  /*68a80*/  LDGSTS.E [R4+0x4700], desc[UR28][R6.64], P0 ;  /* 0x0470000006047fae */ /* 0x0003e800081a101c */
[----:B------:R-:W-:Y:S04]  /*68a90*/  STL [R1+0x14fc], R18 ;  /* 0x0014fc1201007387 */ /* 0x000fe80000100800 */
[----:B------:R1:W-:Y:S04]  /*68aa0*/  STL [R1+0x1480], R13 ;  /* 0x0014800d01007387 */ /* 0x0003e80000100800 */
[----:B------:R-:W4:Y:S01]  /*68ab0*/  LDL.LU R10, [R1+0x167c] ;  /* 0x00167c00010a7983 */ /* 0x000f220000300800 */
[----:B-1----:R-:W-:Y:S01]  /*68ac0*/  MOV R6, R5 ;  /* 0x0000000500067202 */ /* 0x002fe20000000f00 */
[----:B------:R-:W-:Y:S01]  /*68ad0*/  IMAD.MOV.U32 R7, RZ, RZ, R13 ;  /* 0x000000ffff077224 */ /* 0x000fe200078e000d */
[----:B------:R-:W-:Y:S01]  /*68ae0*/  IADD3.X R19, PT, PT, R19, UR9, RZ, P2, !PT ;  /* 0x0000000913137c10 */ /* 0x000fe200097fe4ff */
[----:B------:R-:W4:Y:S04]  /*68af0*/  LDL.LU R13, [R1+0x1600] ;  /* 0x00160000010d7983 */ /* 0x000f280000300800 */
[----:B------:R1:W-:Y:S01]  /*68b00*/  LDGSTS.E [R4+0x4780], desc[UR28][R6.64], P1 ;  /* 0x0478000006047fae */ /* 0x0003e200089a101c */
[----:B------:R-:W-:-:S02]  /*68b10*/  IADD3 R11, P3, PT, R11, UR15, RZ ;  /* 0x0000000f0b0b7c10 */ /* 0x000fc4000ff7e0ff */
[----:B-1----:R-:W-:-:S03]  /*68b20*/  MOV R6, R18 ;  /* 0x0000001200067202 */ /* 0x002fc60000000f00 */
[----:B------:R-:W-:Y:S01]  /*68b30*/  STL [R1+0x1504], R11 ;  /* 0x0015040b01007387 */ /* 0x000fe20000100800 */
[----:B------:R-:W-:-:S03]  /*68b40*/  IMAD.MOV.U32 R7, RZ, RZ, R19 ;  /* 0x000000ffff077224 */ /* 0x000fc600078e0013 */
[----:B------:R1:W-:Y:S04]  /*68b50*/  STL [R1+0x14f8], R19 ;  /* 0x0014f81301007387 */ /* 0x0003e80000100800 */
[----:B------:R-:W4:Y:S04]  /*68b60*/  LDL.LU R5, [R1+0x1684] ;  /* 0x0016840001057983 */ /* 0x000f280000300800 */
[----:B------:R-:W4:Y:S01]  /*68b70*/  LDL.LU R21, [R1+0x1678] ;  /* 0x0016780001157983 */ /* 0x000f220000300800 */
[----:B------:R-:W-:-:S03]  /*68b80*/  IADD3.X R17, PT, PT, R17, UR9, RZ, P3, !PT ;  /* 0x0000000911117c10 */ /* 0x000fc60009ffe4ff */
        /* <DEDUP_REMOVED lines=8> */
[----:B------:R-:W4:Y:S04]  /*68c10*/  LDL.LU R19, [R1+0x16fc] ;  /* 0x0016fc0001137983 */ /* 0x000f280000300800 */
[----:B------:R-:W4:Y:S01]  /*68c20*/  LDL.LU R11, [R1+0x1680] ;  /* 0x00168000010b7983 */ /* 0x000f220000300800 */
[----:B---3--:R-:W-:-:S05]  /*68c30*/  IADD3 R12, P3, PT, R12, UR15, RZ ;  /* 0x0000000f0c0c7c10 */ /* 0x008fca000ff7e0ff */
[----:B------:R-:W-:Y:S01]  /*68c40*/  STL [R1+0x1584], R12 ;  /* 0x0015840c01007387 */ /* 0x000fe20000100800 */
[----:B----4-:R-:W-:-:S03]  /*68c50*/  IADD3.X R16, PT, PT, R16, UR9, RZ, P3, !PT ;  /* 0x0000000910107c10 */ /* 0x010fc60009ffe4ff */
[----:B------:R3:W-:Y:S01]  /*68c60*/  STL [R1+0x1578], R14 ;  /* 0x0015780e01007387 */ /* 0x0007e20000100800 */
[----:B-1----:R-:W-:-:S03]  /*68c70*/  MOV R6, R9 ;  /* 0x0000000900067202 */ /* 0x002fc60000000f00 */
[----:B--2---:R-:W2:Y:S01]  /*68c80*/  LDL.LU R17, [R1+0x1704] ;  /* 0x0017040001117983 */ /* 0x004ea20000300800 */
[----:B------:R-:W-:-:S03]  /*68c90*/  IMAD.MOV.U32 R7, RZ, RZ, R14 ;  /* 0x000000ffff077224 */ /* 0x000fc600078e000e */
[----:B------:R-:W4:Y:S04]  /*68ca0*/  LDL.LU R20, [R1+0x16f8] ;  /* 0x0016f80001147983 */ /* 0x000f280000300800 */
[----:B------:R1:W-:Y:S01]  /*68cb0*/  LDGSTS.E [R4+0x5700], desc[UR28][R6.64], P0 ;  /* 0x0570000006047fae */ /* 0x0003e200081a101c */
[----:B------:R-:W-:-:S05]  /*68cc0*/  IADD3 R8, P2, PT, R8, UR15, RZ ;  /* 0x0000000f08087c10 */ /* 0x000fca000ff5e0ff */
[----:B------:R-:W-:Y:S01]  /*68cd0*/  STL [R1+0x15fc], R8 ;  /* 0x0015fc0801007387 */ /* 0x000fe20000100800 */
[----:B------:R-:W-:-:S03]  /*68ce0*/  IADD3 R2, P3, PT, R2, UR15, RZ ;  /* 0x0000000f02027c10 */ /* 0x000fc6000ff7e0ff */
[----:B------:R3:W-:Y:S01]  /*68cf0*/  STL [R1+0x1580], R16 ;  /* 0x0015801001007387 */ /* 0x0007e20000100800 */
[----:B-1----:R-:W-:-:S03]  /*68d00*/  MOV R6, R12 ;  /* 0x0000000c00067202 */ /* 0x002fc60000000f00 */
[----:B------:R-:W4:Y:S01]  /*68d10*/  LDL.LU R18, [R1+0x1700] ;  /* 0x0017000001127983 */ /* 0x000f220000300800 */
[----:B------:R-:W-:-:S03]  /*68d20*/  IMAD.MOV.U32 R7, RZ, RZ, R16 ;  /* 0x000000ffff077224 */ /* 0x000fc600078e0010 */
[----:B------:R-:W4:Y:S04]  /*68d30*/  LDL.LU R9, [R1+0x177c] ;  /* 0x00177c0001097983 */ /* 0x000f280000300800 */
[----:B---3--:R-:W3:Y:S04]  /*68d40*/  LDL.LU R14, [R1+0x1784] ;  /* 0x00178400010e7983 */ /* 0x008ee80000300800 */
[----:B------:R-:W3:Y:S04]  /*68d50*/  LDL.LU R16, [R1+0x1778] ;  /* 0x0017780001107983 */ /* 0x000ee80000300800 */
[----:B------:R-:W-:Y:S04]  /*68d60*/  STL [R1+0x1604], R2 ;  /* 0x0016040201007387 */ /* 0x000fe80000100800 */
[----:B------:R1:W-:Y:S01]  /*68d70*/  LDGSTS.E [R4+0x5780], desc[UR28][R6.64], P1 ;  /* 0x0578000006047fae */ /* 0x0003e200089a101c */
[----:B------:R-:W-:-:S05]  /*68d80*/  IADD3.X R15, PT, PT, R15, UR9, RZ, P2, !PT ;  /* 0x000000090f0f7c10 */ /* 0x000fca00097fe4ff */
[----:B------:R1:W-:Y:S02]  /*68d90*/  STL [R1+0x15f8], R15 ;  /* 0x0015f80f01007387 */ /* 0x0003e40000100800 */
[----:B-1----:R-:W-:Y:S02]  /*68da0*/  IMAD.MOV.U32 R7, RZ, RZ, R15 ;  /* 0x000000ffff077224 */ /* 0x002fe400078e000f */
[----:B------:R-:W3:Y:S04]  /*68db0*/  LDL.LU R12, [R1+0x17fc] ;  /* 0x0017fc00010c7983 */ /* 0x000ee80000300800 */
[----:B------:R-:W3:Y:S01]  /*68dc0*/  LDL.LU R15, [R1+0x1780] ;  /* 0x00178000010f7983 */ /* 0x000ee20000300800 */
[----:B------:R-:W-:Y:S02]  /*68dd0*/  MOV R6, R8 ;  /* 0x0000000800067202 */ /* 0x000fe40000000f00 */
[----:B------:R-:W-:-:S03]  /*68de0*/  IADD3 R10, P2, PT, R10, UR15, RZ ;  /* 0x0000000f0a0a7c10 */ /* 0x000fc6000ff5e0ff */
[----:B------:R1:W-:Y:S01]  /*68df0*/  LDGSTS.E [R4+0x5f00], desc[UR28][R6.64], P0 ;  /* 0x05f0000006047fae */ /* 0x0003e200081a101c */
[----:B------:R-:W-:Y:S02]  /*68e00*/  IADD3.X R13, PT, PT, R13, UR9, RZ, P3, !PT ;  /* 0x000000090d0d7c10 */ /* 0x000fe40009ffe4ff */
[----:B-1----:R-:W-:-:S03]  /*68e10*/  MOV R6, R2 ;  /* 0x0000000200067202 */ /* 0x002fc60000000f00 */
[----:B------:R-:W-:Y:S01]  /*68e20*/  IMAD.MOV.U32 R7, RZ, RZ, R13 ;  /* 0x000000ffff077224 */ /* 0x000fe200078e000d */
[----:B------:R-:W-:Y:S04]  /*68e30*/  STL [R1+0x167c], R10 ;  /* 0x00167c0a01007387 */ /* 0x000fe80000100800 */
[----:B------:R1:W-:Y:S04]  /*68e40*/  LDGSTS.E [R4+0x5f80], desc[UR28][R6.64], P1 ;  /* 0x05f8000006047fae */ /* 0x0003e800089a101c */
[----:B------:R1:W-:Y:S04]  /*68e50*/  STL [R1+0x1600], R13 ;  /* 0x0016000d01007387 */ /* 0x0003e80000100800 */
[----:B------:R-:W3:Y:S01]  /*68e60*/  LDL.LU R8, [R1+0x1804] ;  /* 0x0018040001087983 */ /* 0x000ee20000300800 */
[----:B------:R-:W-:-:S03]  /*68e70*/  IADD3 R5, P3, PT, R5, UR15, RZ ;  /* 0x0000000f05057c10 */ /* 0x000fc6000ff7e0ff */
[----:B-1----:R-:W3:Y:S01]  /*68e80*/  LDL.LU R13, [R1+0x17f8] ;  /* 0x0017f800010d7983 */ /* 0x002ee20000300800 */
[----:B------:R-:W-:Y:S02]  /*68e90*/  IADD3.X R21, PT, PT, R21, UR9, RZ, P2, !PT ;  /* 0x0000000915157c10 */ /* 0x000fe400097fe4ff */
[----:B------:R-:W-:-:S03]  /*68ea0*/  MOV R6, R10 ;  /* 0x0000000a00067202 */ /* 0x000fc60000000f00 */
[----:B------:R-:W-:Y:S01]  /*68eb0*/  IMAD.MOV.U32 R7, RZ, RZ, R21 ;  /* 0x000000ffff077224 */ /* 0x000fe200078e0015 */
[----:B------:R-:W-:Y:S04]  /*68ec0*/  STL [R1+0x1684], R5 ;  /* 0x0016840501007387 */ /* 0x000fe80000100800 */
[----:B------:R1:W-:Y:S04]  /*68ed0*/  LDGSTS.E [R4+0x6700], desc[UR28][R6.64], P0 ;  /* 0x0670000006047fae */ /* 0x0003e800081a101c */
[----:B------:R-:W-:Y:S04]  /*68ee0*/  STL [R1+0x1678], R21 ;  /* 0x0016781501007387 */ /* 0x000fe80000100800 */
[----:B------:R-:W3:Y:S01]  /*68ef0*/  LDL.LU R2, [R1+0x187c] ;  /* 0x00187c0001027983 */ /* 0x000ee20000300800 */
[----:B-1----:R-:W-:-:S03]  /*68f00*/  MOV R6, R5 ;  /* 0x0000000500067202 */ /* 0x002fc60000000f00 */
[----:B------:R-:W3:Y:S01]  /*68f10*/  LDL.LU R10, [R1+0x1800] ;  /* 0x00180000010a7983 */ /* 0x000ee20000300800 */
[----:B------:R-:W-:Y:S02]  /*68f20*/  IADD3 R19, P2, PT, R19, UR15, RZ ;  /* 0x0000000f13137c10 */ /* 0x000fe4000ff5e0ff */
[----:B------:R-:W-:-:S03]  /*68f30*/  IADD3.X R11, PT, PT, R11, UR9, RZ, P3, !PT ;  /* 0x000000090b0b7c10 */ /* 0x000fc60009ffe4ff */
[----:B------:R-:W-:Y:S02]  /*68f40*/  STL [R1+0x16fc], R19 ;  /* 0x0016fc1301007387 */ /* 0x000fe40000100800 */
[----:B------:R-:W-:Y:S02]  /*68f50*/  IMAD.MOV.U32 R7, RZ, RZ, R11 ;  /* 0x000000ffff077224 */ /* 0x000fe400078e000b */
[----:B------:R1:W-:Y:S04]  /*68f60*/  STL [R1+0x1680], R11 ;  /* 0x0016800b01007387 */ /* 0x0003e80000100800 */
[----:B------:R4:W-:Y:S04]  /*68f70*/  LDGSTS.E [R4+0x6780], desc[UR28][R6.64], P1 ;  /* 0x0678000006047fae */ /* 0x0009e800089a101c */
[----:B-1----:R-:W3:Y:S01]  /*68f80*/  LDL.LU R11, [R1+0x1878] ;  /* 0x00187800010b7983 */ /* 0x002ee20000300800 */
[----:B--2---:R-:W-:-:S02]  /*68f90*/  IADD3 R17, P3, PT, R17, UR15, RZ ;  /* 0x0000000f11117c10 */ /* 0x004fc4000ff7e0ff */
[----:B----4-:R-:W-:-:S03]  /*68fa0*/  IADD3.X R20, PT, PT, R20, UR9, RZ, P2, !PT ;  /* 0x0000000914147c10 */ /* 0x010fc600097fe4ff */
[----:B------:R-:W-:Y:S01]  /*68fb0*/  STL [R1+0x1704], R17 ;  /* 0x0017041101007387 */ /* 0x000fe20000100800 */
[----:B------:R-:W-:Y:S01]  /*68fc0*/  MOV R6, R19 ;  /* 0x0000001300067202 */ /* 0x000fe20000000f00 */
[----:B------:R-:W-:Y:S02]  /*68fd0*/  IMAD.MOV.U32 R7, RZ, RZ, R20 ;  /* 0x000000ffff077224 */ /* 0x000fe400078e0014 */
[----:B------:R-:W-:Y:S04]  /*68fe0*/  STL [R1+0x16f8], R20 ;  /* 0x0016f81401007387 */ /* 0x000fe80000100800 */
[----:B------:R-:W2:Y:S04]  /*68ff0*/  LDL.LU R5, [R1+0x1884] ;  /* 0x0018840001057983 */ /* 0x000ea80000300800 */
[----:B------:R1:W-:Y:S01]  /*69000*/  LDGSTS.E [R4+0x6f00], desc[UR28][R6.64], P0 ;  /* 0x06f0000006047fae */ /* 0x0003e200081a101c */
[----:B------:R-:W-:-:S02]  /*69010*/  IADD3.X R18, PT, PT, R18, UR9, RZ, P3, !PT ;  /* 0x0000000912127c10 */ /* 0x000fc40009ffe4ff */
[----:B------:R-:W-:Y:S02]  /*69020*/  IADD3 R9, P2, PT, R9, UR15, RZ ;  /* 0x0000000f09097c10 */ /* 0x000fe4000ff5e0ff */
[----:B---3--:R-:W-:Y:S01]  /*69030*/  IADD3 R14, P3, PT, R14, UR15, RZ ;  /* 0x0000000f0e0e7c10 */ /* 0x008fe2000ff7e0ff */
[----:B-1----:R-:W-:Y:S01]  /*69040*/  IMAD.MOV.U32 R7, RZ, RZ, R18 ;  /* 0x000000ffff077224 */ /* 0x002fe200078e0012 */
[----:B------:R-:W-:Y:S01]  /*69050*/  MOV R6, R17 ;  /* 0x0000001100067202 */ /* 0x000fe20000000f00 */
[----:B------:R1:W-:Y:S01]  /*69060*/  STL [R1+0x177c], R9 ;  /* 0x00177c0901007387 */ /* 0x0003e20000100800 */
[----:B------:R-:W-:-:S03]  /*69070*/  IADD3.X R16, PT, PT, R16, UR9, RZ, P2, !PT ;  /* 0x0000000910107c10 */ /* 0x000fc600097fe4ff */
[----:B------:R3:W-:Y:S04]  /*69080*/  STL [R1+0x1700], R18 ;  /* 0x0017001201007387 */ /* 0x0007e80000100800 */
[----:B------:R-:W4:Y:S04]  /*69090*/  LDL.LU R24, [R1+0x18fc] ;  /* 0x0018fc0001187983 */ /* 0x000f280000300800 */
[----:B------:R-:W-:Y:S04]  /*690a0*/  STL [R1+0x1784], R14 ;  /* 0x0017840e01007387 */ /* 0x000fe80000100800 */
[----:B------:R1:W-:Y:S04]  /*690b0*/  LDGSTS.E [R4+0x6f80], desc[UR28][R6.64], P1 ;  /* 0x06f8000006047fae */ /* 0x0003e800089a101c */
[----:B------:R3:W-:Y:S01]  /*690c0*/  STL [R1+0x1778], R16 ;  /* 0x0017781001007387 */ /* 0x0007e20000100800 */
[----:B------:R-:W-:-:S02]  /*690d0*/  IADD3 R12, P2, PT, R12, UR15, RZ ;  /* 0x0000000f0c0c7c10 */ /* 0x000fc4000ff5e0ff */
[----:B-1----:R-:W-:Y:S02]  /*690e0*/  MOV R6, R9 ;  /* 0x0000000900067202 */ /* 0x002fe40000000f00 */
[----:B------:R-:W4:Y:S01]  /*690f0*/  LDL.LU R9, [R1+0x1880] ;  /* 0x0018800001097983 */ /* 0x000f220000300800 */
[----:B------:R-:W-:-:S03]  /*69100*/  IADD3.X R15, PT, PT, R15, UR9, RZ, P3, !PT ;  /* 0x000000090f0f7c10 */ /* 0x000fc60009ffe4ff */
[----:B------:R-:W-:Y:S04]  /*69110*/  STL [R1+0x17fc], R12 ;  /* 0x0017fc0c01007387 */ /* 0x000fe80000100800 */
[----:B------:R1:W-:Y:S04]  /*69120*/  STL [R1+0x1780], R15 ;  /* 0x0017800f01007387 */ /* 0x0003e80000100800 */
[----:B------:R-:W4:Y:S04]  /*69130*/  LDL.LU R22, [R1+0x1904] ;  /* 0x0019040001167983 */ /* 0x000f280000300800 */
[----:B------:R-:W4:Y:S01]  /*69140*/  LDL.LU R25, [R1+0x18f8] ;  /* 0x0018f80001197983 */ /* 0x000f220000300800 */
[----:B------:R-:W-:-:S05]  /*69150*/  IMAD.MOV.U32 R7, RZ, RZ, R16 ;  /* 0x000000ffff077224 */ /* 0x000fca00078e0010 */
[----:B------:R1:W-:Y:S01]  /*69160*/  LDGSTS.E [R4+0x7700], desc[UR28][R6.64], P0 ;  /* 0x0770000006047fae */ /* 0x0003e200081a101c */
[----:B------:R-:W-:Y:S01]  /*69170*/  IADD3 R8, P3, PT, R8, UR15, RZ ;  /* 0x0000000f08087c10 */ /* 0x000fe2000ff7e0ff */
[----:B-1----:R-:W-:Y:S01]  /*69180*/  IMAD.MOV.U32 R7, RZ, RZ, R15 ;  /* 0x000000ffff077224 */ /* 0x002fe200078e000f */
[----:B------:R-:W-:Y:S02]  /*69190*/  MOV R6, R14 ;  /* 0x0000000e00067202 */ /* 0x000fe40000000f00 */
[----:B------:R-:W-:Y:S01]  /*691a0*/  IADD3.X R13, PT, PT, R13, UR9, RZ, P2, !PT ;  /* 0x000000090d0d7c10 */ /* 0x000fe200097fe4ff */
[----:B------:R-:W-:Y:S04]  /*691b0*/  STL [R1+0x1804], R8 ;  /* 0x0018040801007387 */ /* 0x000fe80000100800 */
[----:B------:R-:W-:Y:S04]  /*691c0*/  STL [R1+0x17f8], R13 ;  /* 0x0017f80d01007387 */ /* 0x000fe80000100800 */
[----:B------:R-:W4:Y:S04]  /*691d0*/  LDL.LU R20, [R1+0x197c] ;  /* 0x00197c0001147983 */ /* 0x000f280000300800 */
[----:B------:R-:W4:Y:S04]  /*691e0*/  LDL.LU R23, [R1+0x1900] ;  /* 0x0019000001177983 */ /* 0x000f280000300800 */
[----:B------:R1:W-:Y:S01]  /*691f0*/  LDGSTS.E [R4+0x7780], desc[UR28][R6.64], P1 ;  /* 0x0778000006047fae */ /* 0x0003e200089a101c */
[----:B------:R-:W-:-:S02]  /*69200*/  IADD3 R2, P2, PT, R2, UR15, RZ ;  /* 0x0000000f02027c10 */ /* 0x000fc4000ff5e0ff */
[----:B------:R-:W-:-:S03]  /*69210*/  IADD3.X R10, PT, PT, R10, UR9, RZ, P3, !PT ;  /* 0x000000090a0a7c10 */ /* 0x000fc60009ffe4ff */
[----:B------:R-:W-:Y:S01]  /*69220*/  STL [R1+0x187c], R2 ;  /* 0x00187c0201007387 */ /* 0x000fe20000100800 */
[----:B-1----:R-:W-:Y:S01]  /*69230*/  MOV R6, R12 ;  /* 0x0000000c00067202 */ /* 0x002fe20000000f00 */
[----:B------:R-:W-:Y:S02]  /*69240*/  IMAD.MOV.U32 R7, RZ, RZ, R13 ;  /* 0x000000ffff077224 */ /* 0x000fe400078e000d */
[----:B------:R1:W-:Y:S04]  /*69250*/  STL [R1+0x1800], R10 ;  /* 0x0018000a01007387 */ /* 0x0003e80000100800 */
[----:B------:R-:W4:Y:S04]  /*69260*/  LDL.LU R21, [R1+0x1978] ;  /* 0x0019780001157983 */ /* 0x000f280000300800 */
[----:B---3--:R-:W3:Y:S04]  /*69270*/  LDL.LU R18, [R1+0x1984] ;  /* 0x0019840001127983 */ /* 0x008ee80000300800 */
[----:B------:R-:W3:Y:S04]  /*69280*/  LDL.LU R16, [R1+0x19fc] ;  /* 0x0019fc0001107983 */ /* 0x000ee80000300800 */
[----:B------:R-:W3:Y:S04]  /*69290*/  LDL.LU R19, [R1+0x1980] ;  /* 0x0019800001137983 */ /* 0x000ee80000300800 */
[----:B------:R1:W-:Y:S02]  /*692a0*/  LDGSTS.E [R4+0x7f00], desc[UR28][R6.64], P0 ;  /* 0x07f0000006047fae */ /* 0x0003e400081a101c */
[----:B-1----:R-:W-:Y:S01]  /*692b0*/  MOV R6, R8 ;  /* 0x0000000800067202 */ /* 0x002fe20000000f00 */
[----:B------:R-:W-:-:S05]  /*692c0*/  IMAD.MOV.U32 R7, RZ, RZ, R10 ;  /* 0x000000ffff077224 */ /* 0x000fca00078e000a */
[----:B------:R1:W-:Y:S02]  /*692d0*/  LDGSTS.E [R4+0x7f80], desc[UR28][R6.64], P1 ;  /* 0x07f8000006047fae */ /* 0x0003e400089a101c */
[----:B-1----:R-:W-:Y:S02]  /*692e0*/  MOV R6, R2 ;  /* 0x0000000200067202 */ /* 0x002fe40000000f00 */
[----:B------:R-:W-:-:S05]  /*692f0*/  IADD3.X R11, PT, PT, R11, UR9, RZ, P2, !PT ;  /* 0x000000090b0b7c10 */ /* 0x000fca00097fe4ff */
[----:B------:R-:W-:-:S05]  /*69300*/  IMAD.MOV.U32 R7, RZ, RZ, R11 ;  /* 0x000000ffff077224 */ /* 0x000fca00078e000b */
[----:B------:R1:W-:Y:S01]  /*69310*/  LDGSTS.E [R4+0x8700], desc[UR28][R6.64], P0 ;  /* 0x0870000006047fae */ /* 0x0003e200081a101c */
[----:B--2---:R-:W-:-:S05]  /*69320*/  IADD3 R5, P3, PT, R5, UR15, RZ ;  /* 0x0000000f05057c10 */ /* 0x004fca000ff7e0ff */
[----:B------:R-:W-:Y:S04]  /*69330*/  STL [R1+0x1884], R5 ;  /* 0x0018840501007387 */ /* 0x000fe80000100800 */
[----:B------:R2:W-:Y:S04]  /*69340*/  STL [R1+0x1878], R11 ;  /* 0x0018780b01007387 */ /* 0x0005e80000100800 */
[----:B------:R-:W3:Y:S04]  /*69350*/  LDL.LU R17, [R1+0x19f8] ;  /* 0x0019f80001117983 */ /* 0x000ee80000300800 */
[----:B------:R-:W3:Y:S04]  /*69360*/  LDL.LU R15, [R1+0x1a00] ;  /* 0x001a0000010f7983 */ /* 0x000ee80000300800 */
[----:B------:R-:W3:Y:S04]  /*69370*/  LDL.LU R14, [R1+0x1a04] ;  /* 0x001a0400010e7983 */ /* 0x000ee80000300800 */
[----:B------:R-:W3:Y:S01]  /*69380*/  LDL.LU R12, [R1+0x1a7c] ;  /* 0x001a7c00010c7983 */ /* 0x000ee20000300800 */
[----:B----4-:R-:W-:-:S03]  /*69390*/  IADD3 R24, P2, PT, R24, UR15, RZ ;  /* 0x0000000f18187c10 */ /* 0x010fc6000ff5e0ff */
[----:B------:R-:W4:Y:S04]  /*693a0*/  LDL.LU R10, [R1+0x1a84] ;  /* 0x001a8400010a7983 */ /* 0x000f280000300800 */
[----:B------:R-:W4:Y:S04]  /*693b0*/  LDL.LU R8, [R1+0x1afc] ;  /* 0x001afc0001087983 */ /* 0x000f280000300800 */
[----:B------:R-:W4:Y:S04]  /*693c0*/  LDL.LU R13, [R1+0x1a78] ;  /* 0x001a7800010d7983 */ /* 0x000f280000300800 */
[----:B------:R-:W-:Y:S01]  /*693d0*/  STL [R1+0x18fc], R24 ;  /* 0x0018fc1801007387 */ /* 0x000fe20000100800 */
[----:B-1----:R-:W-:-:S02]  /*693e0*/  MOV R6, R5 ;  /* 0x0000000500067202 */ /* 0x002fc40000000f00 */
[----:B------:R-:W-:-:S05]  /*693f0*/  IADD3.X R9, PT, PT, R9, UR9, RZ, P3, !PT ;  /* 0x0000000909097c10 */ /* 0x000fca0009ffe4ff */
[----:B------:R1:W-:Y:S01]  /*69400*/  STL [R1+0x1880], R9 ;  /* 0x0018800901007387 */ /* 0x0003e20000100800 */
[----:B------:R-:W-:-:S03]  /*69410*/  IMAD.MOV.U32 R7, RZ, RZ, R9 ;  /* 0x000000ffff077224 */ /* 0x000fc600078e0009 */
[----:B------:R-:W4:Y:S01]  /*69420*/  LDL.LU R2, [R1+0x1b04] ;  /* 0x001b040001027983 */ /* 0x000f220000300800 */
[----:B------:R-:W-:-:S03]  /*69430*/  IADD3 R22, P3, PT, R22, UR15, RZ ;  /* 0x0000000f16167c10 */ /* 0x000fc6000ff7e0ff */
[----:B--2---:R-:W2:Y:S01]  /*69440*/  LDL.LU R11, [R1+0x1a80] ;  /* 0x001a8000010b7983 */ /* 0x004ea20000300800 */
[----:B------:R-:W-:-:S03]  /*69450*/  IADD3.X R25, PT, PT, R25, UR9, RZ, P2, !PT ;  /* 0x0000000919197c10 */ /* 0x000fc600097fe4ff */
[----:B------:R-:W-:Y:S04]  /*69460*/  STL [R1+0x1904], R22 ;  /* 0x0019041601007387 */ /* 0x000fe80000100800 */
[----:B------:R3:W-:Y:S04]  /*69470*/  STL [R1+0x18f8], R25 ;  /* 0x0018f81901007387 */ /* 0x0007e80000100800 */
[----:B-1----:R-:W2:Y:S04]  /*69480*/  LDL.LU R9, [R1+0x1af8] ;  /* 0x001af80001097983 */ /* 0x002ea80000300800 */
[----:B------:R-:W2:Y:S04]  /*69490*/  LDL.LU R5, [R1+0x1b00] ;  /* 0x001b000001057983 */ /* 0x000ea80000300800 */
[----:B------:R1:W-:Y:S01]  /*694a0*/  LDGSTS.E [R4+0x8780], desc[UR28][R6.64], P1 ;  /* 0x0878000006047fae */ /* 0x0003e200089a101c */
[----:B------:R-:W-:-:S02]  /*694b0*/  IADD3 R20, P2, PT, R20, UR15, RZ ;  /* 0x0000000f14147c10 */ /* 0x000fc4000ff5e0ff */
[----:B------:R-:W-:-:S03]  /*694c0*/  IADD3.X R23, PT, PT, R23, UR9, RZ, P3, !PT ;  /* 0x0000000917177c10 */ /* 0x000fc60009ffe4ff */
[----:B------:R-:W-:Y:S04]  /*694d0*/  STL [R1+0x197c], R20 ;  /* 0x00197c1401007387 */ /* 0x000fe80000100800 */
[----:B------:R3:W-:Y:S01]  /*694e0*/  STL [R1+0x1900], R23 ;  /* 0x0019001701007387 */ /* 0x0007e20000100800 */
[----:B-1----:R-:W-:Y:S01]  /*694f0*/  MOV R6, R24 ;  /* 0x0000001800067202 */ /* 0x002fe20000000f00 */
[----:B------:R-:W-:Y:S01]  /*69500*/  IMAD.MOV.U32 R7, RZ, RZ, R25 ;  /* 0x000000ffff077224 */ /* 0x000fe200078e0019 */
[----:B------:R-:W-:Y:S01]  /*69510*/  MOV R44, R208 ;  /* 0x000000d0002c7202 */ /* 0x000fe20000000f00 */
[----:B------:R-:W-:-:S03]  /*69520*/  IMAD.MOV.U32 R45, RZ, RZ, R207 ;  /* 0x000000ffff2d7224 */ /* 0x000fc600078e00cf */
[----:B------:R1:W-:Y:S01]  /*69530*/  LDGSTS.E [R4+0x8f00], desc[UR28][R6.64], P0 ;  /* 0x08f0000006047fae */ /* 0x0003e200081a101c */
[----:B------:R-:W-:Y:S02]  /*69540*/  IADD3.X R21, PT, PT, R21, UR9, RZ, P2, !PT ;  /* 0x0000000915157c10 */ /* 0x000fe400097fe4ff */
[----:B---3--:R-:W-:Y:S02]  /*69550*/  IADD3 R18, P3, PT, R18, UR15, RZ ;  /* 0x0000000f12127c10 */ /* 0x008fe4000ff7e0ff */
[----:B------:R-:W-:-:S03]  /*69560*/  IADD3 R16, P2, PT, R16, UR15, RZ ;  /* 0x0000000f10107c10 */ /* 0x000fc6000ff5e0ff */
[----:B------:R-:W-:Y:S01]  /*69570*/  STL [R1+0x1984], R18 ;  /* 0x0019841201007387 */ /* 0x000fe20000100800 */
[----:B------:R-:W-:-:S03]  /*69580*/  IADD3.X R19, PT, PT, R19, UR9, RZ, P3, !PT ;  /* 0x0000000913137c10 */ /* 0x000fc60009ffe4ff */
[----:B------:R3:W-:Y:S04]  /*69590*/  STL [R1+0x1978], R21 ;  /* 0x0019781501007387 */ /* 0x0007e80000100800 */
[----:B------:R-:W-:Y:S04]  /*695a0*/  STL [R1+0x19fc], R16 ;  /* 0x0019fc1001007387 */ /* 0x000fe80000100800 */
[----:B------:R3:W-:Y:S01]  /*695b0*/  STL [R1+0x1980], R19 ;  /* 0x0019801301007387 */ /* 0x0007e20000100800 */
[----:B-1----:R-:W-:Y:S01]  /*695c0*/  MOV R6, R22 ;  /* 0x0000001600067202 */ /* 0x002fe20000000f00 */
[----:B------:R-:W-:Y:S01]  /*695d0*/  IMAD.MOV.U32 R7, RZ, RZ, R23 ;  /* 0x000000ffff077224 */ /* 0x000fe200078e0017 */
[----:B------:R-:W-:Y:S01]  /*695e0*/  MOV R42, R210 ;  /* 0x000000d2002a7202 */ /* 0x000fe20000000f00 */
[----:B------:R-:W-:Y:S01]  /*695f0*/  IMAD.MOV.U32 R43, RZ, RZ, R209 ;  /* 0x000000ffff2b7224 */ /* 0x000fe200078e00d1 */
[----:B------:R-:W-:Y:S01]  /*69600*/  MOV R40, R220 ;  /* 0x000000dc00287202 */ /* 0x000fe20000000f00 */
[----:B------:R-:W-:Y:S01]  /*69610*/  IMAD.MOV.U32 R41, RZ, RZ, R211 ;  /* 0x000000ffff297224 */ /* 0x000fe200078e00d3 */
[----:B------:R1:W-:Y:S01]  /*69620*/  LDGSTS.E [R4+0x8f80], desc[UR28][R6.64], P1 ;  /* 0x08f8000006047fae */ /* 0x0003e200089a101c */
[----:B------:R-:W-:Y:S01]  /*69630*/  IMAD.MOV.U32 R39, RZ, RZ, R221 ;  /* 0x000000ffff277224 */ /* 0x000fe200078e00dd */
[----:B------:R-:W-:Y:S01]  /*69640*/  MOV R38, R222 ;  /* 0x000000de00267202 */ /* 0x000fe20000000f00 */
[----:B------:R-:W-:Y:S01]  /*69650*/  IMAD.MOV.U32 R37, RZ, RZ, R223 ;  /* 0x000000ffff257224 */ /* 0x000fe200078e00df */
[----:B------:R-:W-:Y:S01]  /*69660*/  MOV R36, R224 ;  /* 0x000000e000247202 */ /* 0x000fe20000000f00 */
[----:B------:R-:W-:Y:S01]  /*69670*/  IMAD.MOV.U32 R35, RZ, RZ, R225 ;  /* 0x000000ffff237224 */ /* 0x000fe200078e00e1 */
[----:B-1----:R-:W-:Y:S01]  /*69680*/  MOV R6, R20 ;  /* 0x0000001400067202 */ /* 0x002fe20000000f00 */
[----:B------:R-:W-:Y:S01]  /*69690*/  IMAD.MOV.U32 R7, RZ, RZ, R21 ;  /* 0x000000ffff077224 */ /* 0x000fe200078e0015 */
[----:B------:R-:W-:-:S04]  /*696a0*/  MOV R34, R226 ;  /* 0x000000e200227202 */ /* 0x000fc80000000f00 */
[----:B------:R1:W-:Y:S01]  /*696b0*/  LDGSTS.E [R4+0x9700], desc[UR28][R6.64], P0 ;  /* 0x0970000006047fae */ /* 0x0003e200081a101c */
[----:B------:R-:W-:Y:S01]  /*696c0*/  IMAD.MOV.U32 R33, RZ, RZ, R227 ;  /* 0x000000ffff217224 */ /* 0x000fe200078e00e3 */
[----:B------:R-:W-:Y:S01]  /*696d0*/  MOV R32, R228 ;  /* 0x000000e400207202 */ /* 0x000fe20000000f00 */
[----:B------:R-:W-:Y:S01]  /*696e0*/  IMAD.MOV.U32 R31, RZ, RZ, R229 ;  /* 0x000000ffff1f7224 */ /* 0x000fe200078e00e5 */
[----:B------:R-:W-:Y:S02]  /*696f0*/  MOV R30, R230 ;  /* 0x000000e6001e7202 */ /* 0x000fe40000000f00 */
[----:B-1----:R-:W-:Y:S01]  /*69700*/  MOV R6, R18 ;  /* 0x0000001200067202 */ /* 0x002fe20000000f00 */
[----:B------:R-:W-:-:S05]  /*69710*/  IMAD.MOV.U32 R7, RZ, RZ, R19 ;  /* 0x000000ffff077224 */ /* 0x000fca00078e0013 */
[----:B------:R1:W-:Y:S01]  /*69720*/  LDGSTS.E [R4+0x9780], desc[UR28][R6.64], P1 ;  /* 0x0978000006047fae */ /* 0x0003e200089a101c */
[----:B------:R-:W-:Y:S01]  /*69730*/  IMAD.MOV.U32 R29, RZ, RZ, R231 ;  /* 0x000000ffff1d7224 */ /* 0x000fe200078e00e7 */
[----:B------:R-:W-:Y:S01]  /*69740*/  MOV R28, R240 ;  /* 0x000000f0001c7202 */ /* 0x000fe20000000f00 */
[----:B------:R-:W-:Y:S01]  /*69750*/  IMAD.MOV.U32 R27, RZ, RZ, R241 ;  /* 0x000000ffff1b7224 */ /* 0x000fe200078e00f1 */
[----:B------:R-:W-:Y:S02]  /*69760*/  MOV R26, R242 ;  /* 0x000000f2001a7202 */ /* 0x000fe40000000f00 */
[----:B-1----:R-:W-:Y:S01]  /*69770*/  MOV R6, R16 ;  /* 0x0000001000067202 */ /* 0x002fe20000000f00 */
[----:B------:R-:W-:Y:S01]  /*69780*/  IMAD.MOV.U32 R25, RZ, RZ, R243 ;  /* 0x000000ffff197224 */ /* 0x000fe200078e00f3 */
[----:B------:R-:W-:Y:S01]  /*69790*/  MOV R24, R244 ;  /* 0x000000f400187202 */ /* 0x000fe20000000f00 */
[----:B------:R-:W-:Y:S01]  /*697a0*/  IMAD.MOV.U32 R23, RZ, RZ, R245 ;  /* 0x000000ffff177224 */ /* 0x000fe200078e00f5 */
[----:B------:R-:W-:Y:S01]  /*697b0*/  MOV R22, R246 ;  /* 0x000000f600167202 */ /* 0x000fe20000000f00 */
[----:B---3--:R-:W-:Y:S01]  /*697c0*/  IMAD.MOV.U32 R21, RZ, RZ, R247 ;  /* 0x000000ffff157224 */ /* 0x008fe200078e00f7 */
[----:B------:R-:W-:Y:S01]  /*697d0*/  MOV R20, R248 ;  /* 0x000000f800147202 */ /* 0x000fe20000000f00 */
[----:B------:R-:W-:Y:S01]  /*697e0*/  IMAD.MOV.U32 R19, RZ, RZ, R249 ;  /* 0x000000ffff137224 */ /* 0x000fe200078e00f9 */
[----:B------:R-:W-:-:S02]  /*697f0*/  MOV R18, R250 ;  /* 0x000000fa00127202 */ /* 0x000fc40000000f00 */
[----:B------:R-:W-:Y:S02]  /*69800*/  MOV R16, R212 ;  /* 0x000000d400107202 */ /* 0x000fe40000000f00 */
[----:B------:R-:W-:Y:S02]  /*69810*/  IADD3.X R17, PT, PT, R17, UR9, RZ, P2, !PT ;  /* 0x0000000911117c10 */ /* 0x000fe400097fe4ff */
[----:B------:R-:W-:Y:S02]  /*69820*/  IADD3 R14, P3, PT, R14, UR15, RZ ;  /* 0x0000000f0e0e7c10 */ /* 0x000fe4000ff7e0ff */
[----:B------:R-:W-:Y:S02]  /*69830*/  IADD3 R12, P2, PT, R12, UR15, RZ ;  /* 0x0000000f0c0c7c10 */ /* 0x000fe4000ff5e0ff */
[----:B------:R-:W-:Y:S01]  /*69840*/  IADD3.X R15, PT, PT, R15, UR9, RZ, P3, !PT ;  /* 0x000000090f0f7c10 */ /* 0x000fe20009ffe4ff */
[----:B------:R-:W-:Y:S01]  /*69850*/  STL [R1+0x1a04], R14 ;  /* 0x001a040e01007387 */ /* 0x000fe20000100800 */
[----:B----4-:R-:W-:-:S03]  /*69860*/  IADD3 R10, P3, PT, R10, UR15, RZ ;  /* 0x0000000f0a0a7c10 */ /* 0x010fc6000ff7e0ff */
[----:B------:R1:W-:Y:S01]  /*69870*/  STL [R1+0x19f8], R17 ;  /* 0x0019f81101007387 */ /* 0x0003e20000100800 */
[----:B------:R-:W-:Y:S02]  /*69880*/  IADD3 R8, P4, PT, R8, UR15, RZ ;  /* 0x0000000f08087c10 */ /* 0x000fe4000ff9e0ff */
[----:B------:R-:W-:Y:S01]  /*69890*/  IADD3.X R13, PT, PT, R13, UR9, RZ, P2, !PT ;  /* 0x000000090d0d7c10 */ /* 0x000fe200097fe4ff */
[----:B------:R-:W-:Y:S04]  /*698a0*/  STL [R1+0x1a7c], R12 ;  /* 0x001a7c0c01007387 */ /* 0x000fe80000100800 */
[----:B------:R3:W-:Y:S04]  /*698b0*/  STL [R1+0x1a00], R15 ;  /* 0x001a000f01007387 */ /* 0x0007e80000100800 */
[----:B------:R-:W-:Y:S04]  /*698c0*/  STL [R1+0x1a84], R10 ;  /* 0x001a840a01007387 */ /* 0x000fe80000100800 */
[----:B------:R4:W-:Y:S04]  /*698d0*/  STL [R1+0x1a78], R13 ;  /* 0x001a780d01007387 */ /* 0x0009e80000100800 */
[----:B------:R-:W-:Y:S01]  /*698e0*/  STL [R1+0x1afc], R8 ;  /* 0x001afc0801007387 */ /* 0x000fe20000100800 */
[----:B------:R-:W-:-:S02]  /*698f0*/  IADD3 R2, P2, PT, R2, UR15, RZ ;  /* 0x0000000f02027c10 */ /* 0x000fc4000ff5e0ff */
[----:B--2---:R-:W-:-:S03]  /*69900*/  IADD3.X R11, PT, PT, R11, UR9, RZ, P3, !PT ;  /* 0x000000090b0b7c10 */ /* 0x004fc60009ffe4ff */
[----:B------:R-:W-:Y:S04]  /*69910*/  STL [R1+0x1b04], R2 ;  /* 0x001b040201007387 */ /* 0x000fe80000100800 */
[----:B------:R2:W-:Y:S01]  /*69920*/  STL [R1+0x1a80], R11 ;  /* 0x001a800b01007387 */ /* 0x0005e20000100800 */
[----:B------:R-:W-:Y:S02]  /*69930*/  IADD3.X R9, PT, PT, R9, UR9, RZ, P4, !PT ;  /* 0x0000000909097c10 */ /* 0x000fe4000a7fe4ff */
[----:B------:R-:W-:-:S03]  /*69940*/  IADD3.X R5, PT, PT, R5, UR9, RZ, P2, !PT ;  /* 0x0000000905057c10 */ /* 0x000fc600097fe4ff */
[----:B------:R1:W-:Y:S04]  /*69950*/  STL [R1+0x1af8], R9 ;  /* 0x001af80901007387 */ /* 0x0003e80000100800 */
[----:B------:R1:W-:Y:S04]  /*69960*/  STL [R1+0x1b00], R5 ;  /* 0x001b000501007387 */ /* 0x0003e80000100800 */
[----:B------:R-:W5:Y:S04]  /*69970*/  LDL.LU R207, [R1+0x2444] ;  /* 0x0024440001cf7983 */ /* 0x000f680000300800 */
[----:B------:R-:W5:Y:S04]  /*69980*/  LDL.LU R208, [R1+0x2440] ;  /* 0x0024400001d07983 */ /* 0x000f680000300800 */
        /* <DEDUP_REMOVED lines=8> */
[----:B------:R-:W5:Y:S04]  /*69a10*/  LDL.LU R224, [R1+0x2420] ;  /* 0x0024200001e07983 */ /* 0x000f680000300800 */
[----:B------:R1:W-:Y:S04]  /*69a20*/  STL.64 [R1+0xb68], R42 ;  /* 0x000b682a01007387 */ /* 0x0003e80000100a00 */
[----:B------:R-:W5:Y:S01]  /*69a30*/  LDL.LU R225, [R1+0x241c] ;  /* 0x00241c0001e17983 */ /* 0x000f620000300800 */
[----:B------:R-:W-:-:S03]  /*69a40*/  IMAD.MOV.U32 R7, RZ, RZ, R17 ;  /* 0x000000ffff077224 */ /* 0x000fc600078e0011 */
[----:B------:R-:W5:Y:S04]  /*69a50*/  LDL.LU R226, [R1+0x2418] ;  /* 0x0024180001e27983 */ /* 0x000f680000300800 */
[----:B------:R1:W-:Y:S04]  /*69a60*/  STL.64 [R1+0xb60], R40 ;  /* 0x000b602801007387 */ /* 0x0003e80000100a00 */
[----:B------:R-:W5:Y:S04]  /*69a70*/  LDL.LU R227, [R1+0x2414] ;  /* 0x0024140001e37983 */ /* 0x000f680000300800 */
[----:B------:R-:W5:Y:S04]  /*69a80*/  LDL.LU R228, [R1+0x2410] ;  /* 0x0024100001e47983 */ /* 0x000f680000300800 */
[----:B------:R1:W-:Y:S04]  /*69a90*/  STL.64 [R1+0xb58], R38 ;  /* 0x000b582601007387 */ /* 0x0003e80000100a00 */
[----:B------:R-:W5:Y:S04]  /*69aa0*/  LDL.LU R229, [R1+0x240c] ;  /* 0x00240c0001e57983 */ /* 0x000f680000300800 */
[----:B------:R-:W5:Y:S04]  /*69ab0*/  LDL.LU R230, [R1+0x2408] ;  /* 0x0024080001e67983 */ /* 0x000f680000300800 */
[----:B------:R1:W-:Y:S04]  /*69ac0*/  STL.64 [R1+0xb50], R36 ;  /* 0x000b502401007387 */ /* 0x0003e80000100a00 */
[----:B------:R1:W-:Y:S04]  /*69ad0*/  LDGSTS.E [R4+0x9f00], desc[UR28][R6.64], P0 ;  /* 0x09f0000006047fae */ /* 0x0003e800081a101c */
[----:B------:R-:W5:Y:S04]  /*69ae0*/  LDL.LU R231, [R1+0x2404] ;  /* 0x0024040001e77983 */ /* 0x000f680000300800 */
[----:B------:R-:W5:Y:S01]  /*69af0*/  LDL.LU R240, [R1+0x2400] ;  /* 0x0024000001f07983 */ /* 0x000f620000300800 */
[----:B-1----:R-:W-:Y:S01]  /*69b00*/  MOV R6, R14 ;  /* 0x0000000e00067202 */ /* 0x002fe20000000f00 */
[----:B------:R-:W-:-:S02]  /*69b10*/  IMAD.MOV.U32 R7, RZ, RZ, R15 ;  /* 0x000000ffff077224 */ /* 0x000fc400078e000f */
        /* <DEDUP_REMOVED lines=18> */
[----:B------:R1:W-:Y:S01]  /*69c40*/  STL.64 [R1+0xb28], R26 ;  /* 0x000b281a01007387 */ /* 0x0003e20000100a00 */
[----:B------:R-:W-:-:S03]  /*69c50*/  IMAD.MOV.U32 R17, RZ, RZ, R251 ;  /* 0x000000ffff117224 */ /* 0x000fc600078e00fb */
[----:B------:R-:W5:Y:S04]  /*69c60*/  LDL.LU R249, [R1+0x23dc] ;  /* 0x0023dc0001f97983 */ /* 0x000f680000300800 */
[----:B------:R-:W5:Y:S01]  /*69c70*/  LDL.LU R250, [R1+0x23d8] ;  /* 0x0023d80001fa7983 */ /* 0x000f620000300800 */
[----:B---3--:R-:W-:-:S03]  /*69c80*/  IMAD.MOV.U32 R15, RZ, RZ, R213 ;  /* 0x000000ffff0f7224 */ /* 0x008fc600078e00d5 */
[----:B------:R1:W-:Y:S01]  /*69c90*/  STL.64 [R1+0xb20], R24 ;  /* 0x000b201801007387 */ /* 0x0003e20000100a00 */
[----:B------:R-:W-:-:S03]  /*69ca0*/  MOV R14, R214 ;  /* 0x000000d6000e7202 */ /* 0x000fc60000000f00 */
[----:B------:R3:W-:Y:S04]  /*69cb0*/  LDGSTS.E [R4+0xa780], desc[UR28][R6.64], P1 ;  /* 0x0a78000006047fae */ /* 0x0007e800089a101c */
[----:B------:R-:W5:Y:S04]  /*69cc0*/  LDL.LU R251, [R1+0x23d4] ;  /* 0x0023d40001fb7983 */ /* 0x000f680000300800 */
[----:B------:R-:W5:Y:S01]  /*69cd0*/  LDL.LU R212, [R1+0x23d0] ;  /* 0x0023d00001d47983 */ /* 0x000f620000300800 */
[----:B---3--:R-:W-:Y:S01]  /*69ce0*/  MOV R6, R8 ;  /* 0x0000000800067202 */ /* 0x008fe20000000f00 */
[----:B------:R-:W-:-:S02]  /*69cf0*/  IMAD.MOV.U32 R7, RZ, RZ, R9 ;  /* 0x000000ffff077224 */ /* 0x000fc400078e0009 */
[----:B------:R1:W-:Y:S01]  /*69d00*/  STL.64 [R1+0xb18], R22 ;  /* 0x000b181601007387 */ /* 0x0003e20000100a00 */
[----:B----4-:R-:W-:-:S03]  /*69d10*/  IMAD.MOV.U32 R13, RZ, RZ, R215 ;  /* 0x000000ffff0d7224 */ /* 0x010fc600078e00d7 */
[----:B------:R-:W5:Y:S01]  /*69d20*/  LDL.LU R213, [R1+0x23cc] ;  /* 0x0023cc0001d57983 */ /* 0x000f620000300800 */
[----:B------:R-:W-:-:S03]  /*69d30*/  MOV R12, R216 ;  /* 0x000000d8000c7202 */ /* 0x000fc60000000f00 */
[----:B------:R-:W5:Y:S01]  /*69d40*/  LDL.LU R214, [R1+0x23c8] ;  /* 0x0023c80001d67983 */ /* 0x000f620000300800 */
[----:B--2---:R-:W-:-:S03]  /*69d50*/  IMAD.MOV.U32 R11, RZ, RZ, R217 ;  /* 0x000000ffff0b7224 */ /* 0x004fc600078e00d9 */
[----:B------:R1:W-:Y:S01]  /*69d60*/  STL.64 [R1+0xb10], R20 ;  /* 0x000b101401007387 */ /* 0x0003e20000100a00 */
[----:B------:R-:W-:-:S03]  /*69d70*/  MOV R10, R218 ;  /* 0x000000da000a7202 */ /* 0x000fc60000000f00 */
[----:B------:R2:W-:Y:S04]  /*69d80*/  LDGSTS.E [R4+0xaf00], desc[UR28][R6.64], P0 ;  /* 0x0af0000006047fae */ /* 0x0005e800081a101c */
[----:B------:R-:W5:Y:S04]  /*69d90*/  LDL.LU R215, [R1+0x23c4] ;  /* 0x0023c40001d77983 */ /* 0x000f680000300800 */
[----:B------:R-:W5:Y:S01]  /*69da0*/  LDL.LU R216, [R1+0x23c0] ;  /* 0x0023c00001d87983 */ /* 0x000f620000300800 */
[----:B--2---:R-:W-:Y:S01]  /*69db0*/  MOV R6, R2 ;  /* 0x0000000200067202 */ /* 0x004fe20000000f00 */
[----:B------:R-:W-:-:S02]  /*69dc0*/  IMAD.MOV.U32 R7, RZ, RZ, R5 ;  /* 0x000000ffff077224 */ /* 0x000fc400078e0005 */
[----:B------:R1:W-:Y:S01]  /*69dd0*/  STL.64 [R1+0xb08], R18 ;  /* 0x000b081201007387 */ /* 0x0003e20000100a00 */
[----:B------:R-:W-:-:S03]  /*69de0*/  IMAD.MOV.U32 R9, RZ, RZ, R219 ;  /* 0x000000ffff097224 */ /* 0x000fc600078e00db */
[----:B------:R-:W5:Y:S01]  /*69df0*/  LDL.LU R217, [R1+0x23bc] ;  /* 0x0023bc0001d97983 */ /* 0x000f620000300800 */
[----:B------:R-:W-:-:S03]  /*69e00*/  MOV R8, R3 ;  /* 0x0000000300087202 */ /* 0x000fc60000000f00 */
[----:B------:R-:W5:Y:S04]  /*69e10*/  LDL.LU R218, [R1+0x23b8] ;  /* 0x0023b80001da7983 */ /* 0x000f680000300800 */
[----:B------:R1:W-:Y:S04]  /*69e20*/  STL.64 [R1+0xb00], R16 ;  /* 0x000b001001007387 */ /* 0x0003e80000100a00 */
[----:B------:R2:W-:Y:S04]  /*69e30*/  LDGSTS.E [R4+0xaf80], desc[UR28][R6.64], P1 ;  /* 0x0af8000006047fae */ /* 0x0005e800089a101c */
[----:B------:R1:W5:Y:S04]  /*69e40*/  LDL.LU R219, [R1+0x23b4] ;  /* 0x0023b40001db7983 */ /* 0x0003680000300800 */
[----:B------:R1:W5:Y:S01]  /*69e50*/  LDL.LU R3, [R1+0x23b0] ;  /* 0x0023b00001037983 */ /* 0x0003620000300800 */
[----:B--2---:R-:W-:Y:S01]  /*69e60*/  MOV R6, R252 ;  /* 0x000000fc00067202 */ /* 0x004fe20000000f00 */
[----:B------:R-:W-:-:S02]  /*69e70*/  IMAD.MOV.U32 R7, RZ, RZ, R0 ;  /* 0x000000ffff077224 */ /* 0x000fc400078e0000 */
[----:B------:R1:W-:Y:S04]  /*69e80*/  STL.64 [R1+0xaf8], R14 ;  /* 0x000af80e01007387 */ /* 0x0003e80000100a00 */
[----:B------:R1:W5:Y:S04]  /*69e90*/  LDL.LU R0, [R1+0x23ac] ;  /* 0x0023ac0001007983 */ /* 0x0003680000300800 */
[----:B------:R1:W5:Y:S04]  /*69ea0*/  LDL.LU R252, [R1+0x23a8] ;  /* 0x0023a80001fc7983 */ /* 0x0003680000300800 */
[----:B------:R1:W-:Y:S04]  /*69eb0*/  STL.64 [R1+0xaf0], R12 ;  /* 0x000af00c01007387 */ /* 0x0003e80000100a00 */
[----:B------:R1:W-:Y:S04]  /*69ec0*/  STL.64 [R1+0xb80], R6 ;  /* 0x000b800601007387 */ /* 0x0003e80000100a00 */
[----:B------:R1:W-:Y:S04]  /*69ed0*/  STL.64 [R1+0xae8], R10 ;  /* 0x000ae80a01007387 */ /* 0x0003e80000100a00 */
[----:B------:R1:W-:Y:S04]  /*69ee0*/  STL.64 [R1+0xb78], R8 ;  /* 0x000b780801007387 */ /* 0x0003e80000100a00 */
[----:B------:R1:W-:Y:S01]  /*69ef0*/  LDGSTS.E [R4+0xb700], desc[UR28][R44.64], P0 ;  /* 0x0b7000002c047fae */ /* 0x0003e200081a101c */
[----:B------:R-:W-:-:S03]  /*69f00*/  UIADD3 UR5, UPT, UPT, UR5, 0x1, URZ ;  /* 0x0000000105057890 */ /* 0x000fc6000fffe0ff */
[----:B------:R1:W-:Y:S01]  /*69f10*/  LDGSTS.E [R4+0xb780], desc[UR28][R42.64], P1 ;  /* 0x0b7800002a047fae */ /* 0x0003e200089a101c */
[----:B------:R-:W-:-:S03]  /*69f20*/  UISETP.NE.U32.AND UP0, UPT, UR5, UR10, UPT ;  /* 0x0000000a0500728c */ /* 0x000fc6000bf05070 */
[----:B------:R1:W-:Y:S04]  /*69f30*/  LDGSTS.E [R4+0xbf00], desc[UR28][R40.64], P0 ;  /* 0x0bf0000028047fae */ /* 0x0003e800081a101c */
        /* <DEDUP_REMOVED lines=17> */
[----:B------:R-:W0:Y:S01]  /*6a050*/  LDGDEPBAR ;  /* 0x00000000000079af */ /* 0x000e220000000000 */
[----:B------:R-:W-:Y:S05]  /*6a060*/  BRA.U UP0, `(.L_x_1) ;  /* 0xfffffc7900207547 */ /* 0x000fea000b83ffff */
.L_x_0:
[----:B-1----:R-:W2:Y:S01]  /*6a070*/  LDL.LU R7, [R1+0x1f08] ;  /* 0x001f080001077983 */ /* 0x002ea20000300800 */
[----:B------:R-:W1:Y:S01]  /*6a080*/  S2R R4, SR_TID.X ;  /* 0x0000000000047919 */ /* 0x000e620000002100 */
[----:B-----5:R-:W-:Y:S01]  /*6a090*/  IADD3 R0, PT, PT, R252, 0x1, RZ ;  /* 0x00000001fc007810 */ /* 0x020fe20007ffe0ff */
[----:B------:R-:W-:-:S04]  /*6a0a0*/  DEPBAR.LE SB0, 0x0 ;  /* 0x000080000000791a */ /* 0x000fc80000000000 */
[----:B------:R-:W2:Y:S01]  /*6a0b0*/  LDL R6, [R1+0xae0] ;  /* 0x000ae00001067983 */ /* 0x000ea20000100800 */
[----:B------:R-:W-:Y:S01]  /*6a0c0*/  MOV R10, R128 ;  /* 0x00000080000a7202 */ /* 0x000fe20000000f00 */
[----:B------:R-:W-:Y:S01]  /*6a0d0*/  IMAD.MOV.U32 R11, RZ, RZ, R130 ;  /* 0x000000ffff0b7224 */ /* 0x000fe200078e0082 */
[----:B------:R-:W-:Y:S01]  /*6a0e0*/  MOV R23, R178 ;  /* 0x000000b200177202 */ /* 0x000fe20000000f00 */
        /* <DEDUP_REMOVED lines=18> */
[----:B------:R-:W4:Y:S01]  /*6a210*/  LDCU.64 UR32, c[0x0][0x398] ;  /* 0x00007300ff2077ac */ /* 0x000f220008000a00 */
[----:B------:R-:W-:Y:S01]  /*6a220*/  VIADD R2, R252, 0x2 ;  /* 0x00000002fc027836 */ /* 0x000fe20000000000 */
[----:B-1----:R-:W-:Y:S01]  /*6a230*/  LOP3.LUT R4, R4, 0x1f, RZ, 0xc0, !PT ;  /* 0x0000001f04047812 */ /* 0x002fe200078ec0ff */
[----:B------:R-:W1:Y:S03]  /*6a240*/  LDCU.64 UR34, c[0x0][0x390] ;  /* 0x00007200ff2277ac */ /* 0x000e660008000a00 */
[----:B------:R-:W-:Y:S01]  /*6a250*/  LEA R3, R4, UR6, 0x4 ;  /* 0x0000000604037c11 */ /* 0x000fe2000f8e20ff */
[----:B------:R-:W-:Y:S06]  /*6a260*/  BAR.SYNC.DEFER_BLOCKING 0x0 ;  /* 0x0000000000007b1d */ /* 0x000fec0000010000 */
[----:B------:R-:W1:Y:S01]  /*6a270*/  LDCU UR36, c[0x0][0x3b4] ;  /* 0x00007680ff2477ac */ /* 0x000e620008000800 */
[----:B------:R-:W4:Y:S01]  /*6a280*/  LDL.LU R4, [R1+0x3a0] ;  /* 0x0003a00001047983 */ /* 0x000f220000300800 */
[----:B------:R-:W1:Y:S01]  /*6a290*/  LDCU.64 UR30, c[0x0][0x398] ;  /* 0x00007300ff1e77ac */ /* 0x000e620008000a00 */
[----:B------:R-:W1:Y:S01]  /*6a2a0*/  LDCU.64 UR38, c[0x0][0x390] ;  /* 0x00007200ff2677ac */ /* 0x000e620008000a00 */
[----:B------:R-:W1:Y:S01]  /*6a2b0*/  LDCU UR40, c[0x0][0x3b8] ;  /* 0x00007700ff2877ac */ /* 0x000e620008000800 */
[----:B------:R-:W1:Y:S01]  /*6a2c0*/  LDCU UR46, c[0x0][0x3b8] ;  /* 0x00007700ff2e77ac */ /* 0x000e620008000800 */
[----:B------:R-:W1:Y:S01]  /*6a2d0*/  LDCU UR49, c[0x0][0x39c] ;  /* 0x00007380ff3177ac */ /* 0x000e620008000800 */
[----:B------:R-:W1:Y:S01]  /*6a2e0*/  LDCU UR48, c[0x0][0x3b8] ;  /* 0x00007700ff3077ac */ /* 0x000e620008000800 */
[----:B------:R-:W1:Y:S01]  /*6a2f0*/  LDCU UR50, c[0x0][0x3b8] ;  /* 0x00007700ff3277ac */ /* 0x000e620008000800 */
[----:B------:R-:W1:Y:S01]  /*6a300*/  LDCU UR52, c[0x0][0x3b8] ;  /* 0x00007700ff3477ac */ /* 0x000e620008000800 */
[----:B------:R-:W1:Y:S01]  /*6a310*/  LDCU UR53, c[0x0][0x39c] ;  /* 0x00007380ff3577ac */ /* 0x000e620008000800 */
        /* <DEDUP_REMOVED lines=49> */
[----:B--2---:R-:W-:-:S02]  /*6a630*/  ISETP.GE.AND P1, PT, R6, R7, PT ;  /* 0x000000070600720c */ /* 0x004fc40003f26270 */
[----:B---3--:R-:W-:Y:S01]  /*6a640*/  ISETP.GE.AND P3, PT, R0, R5, PT ;  /* 0x000000050000720c */ /* 0x008fe20003f66270 */
[----:B------:R-:W-:Y:S01]  /*6a650*/  IMAD.MOV.U32 R130, RZ, RZ, R136 ;  /* 0x000000ffff827224 */ /* 0x000fe200078e0088 */
[----:B------:R-:W2:Y:S01]  /*6a660*/  LDL.LU R5, [R1+0x3a8] ;  /* 0x0003a80001057983 */ /* 0x000ea20000300800 */
[----:B------:R-:W-:Y:S01]  /*6a670*/  MOV R6, R216 ;  /* 0x000000d800067202 */ /* 0x000fe20000000f00 */
[----:B------:R-:W-:Y:S01]  /*6a680*/  IMAD.MOV.U32 R7, RZ, RZ, R218 ;  /* 0x000000ffff077224 */ /* 0x000fe200078e00da */
[----:B----4-:R-:W-:Y:S01]  /*6a690*/  ISETP.GE.AND P0, PT, R2, UR33, PT ;  /* 0x0000002102007c0c */ /* 0x010fe2000bf06270 */
[----:B------:R-:W-:Y:S01]  /*6a6a0*/  STL [R1+0x630], R3 ;  /* 0x0006300301007387 */ /* 0x000fe20000100800 */
[----:B------:R-:W-:Y:S01]  /*6a6b0*/  IMAD.MOV.U32 R158, RZ, RZ, R140 ;  /* 0x000000ffff9e7224 */ /* 0x000fe200078e008c */
[----:B------:R-:W3:Y:S02]  /*6a6c0*/  LDCU UR33, c[0x0][0x3b4] ;  /* 0x00007680ff2177ac */ /* 0x000ee40008000800 */
[----:B------:R-:W4:Y:S01]  /*6a6d0*/  LDL.LU R8, [R1+0x70] ;  /* 0x0000700001087983 */ /* 0x000f220000300800 */
[----:B------:R-:W-:Y:S01]  /*6a6e0*/  IMAD.MOV.U32 R170, RZ, RZ, R144 ;  /* 0x000000ffffaa7224 */ /* 0x000fe200078e0090 */
[----:B------:R-:W1:Y:S02]  /*6a6f0*/  LDCU UR6, c[0x0][0x39c] ;  /* 0x00007380ff0677ac */ /* 0x000e640008000800 */
[----:B------:R-:W4:Y:S04]  /*6a700*/  LDL.LU R9, [R1+0x78] ;  /* 0x0000780001097983 */ /* 0x000f280000300800 */
[----:B--2---:R-:W-:Y:S01]  /*6a710*/  STSM.16.M88.4 [R3], R4 ;  /* 0x0000000403007844 */ /* 0x004fe20000000200 */
[----:B------:R-:W-:-:S03]  /*6a720*/  NOP ;  /* 0x0000000000007918 */ /* 0x000fc60000000000 */
[----:B------:R-:W2:Y:S01]  /*6a730*/  LDS.128 R4, [R3] ;  /* 0x0000000003047984 */ /* 0x000ea20000000c00 */
[----:B------:R-:W-:-:S03]  /*6a740*/  NOP ;  /* 0x0000000000007918 */ /* 0x000fc60000000000 */
[----:B--2---:R2:W-:Y:S04]  /*6a750*/  STL.64 [R1+0xa0], R4 ;  /* 0x0000a00401007387 */ /* 0x0045e80000100a00 */
[----:B------:R1:W-:Y:S04]  /*6a760*/  STL.64 [R1+0xa8], R6 ;  /* 0x0000a80601007387 */ /* 0x0003e80000100a00 */
[----:B--2---:R-:W2:Y:S04]  /*6a770*/  LDL.LU R4, [R1+0x3a4] ;  /* 0x0003a40001047983 */ /* 0x004ea80000300800 */
[----:B------:R-:W2:Y:S04]  /*6a780*/  LDL.LU R5, [R1+0x3ac] ;  /* 0x0003ac0001057983 */ /* 0x000ea80000300800 */
[----:B----4-:R-:W-:Y:S01]  /*6a790*/  STSM.16.M88.4 [R3], R8 ;  /* 0x0000000803007844 */ /* 0x010fe20000000200 */
[----:B------:R-:W-:-:S03]  /*6a7a0*/  NOP ;  /* 0x0000000000007918 */ /* 0x000fc60000000000 */
[----:B------:R-:W4:Y:S01]  /*6a7b0*/  LDS.128 R8, [R3] ;  /* 0x0000000003087984 */ /* 0x000f220000000c00 */
[----:B-1----:R-:W-:Y:S01]  /*6a7c0*/  MOV R6, R217 ;  /* 0x000000d900067202 */ /* 0x002fe20000000f00 */
[----:B------:R-:W-:Y:S01]  /*6a7d0*/  IMAD.MOV.U32 R7, RZ, RZ, R219 ;  /* 0x000000ffff077224 */ /* 0x000fe200078e00db */
[----:B------:R-:W-:Y:S01]  /*6a7e0*/  NOP ;  /* 0x0000000000007918 */ /* 0x000fe20000000000 */
[----:B----4-:R-:W-:Y:S04]  /*6a7f0*/  STL.64 [R1+0x90], R8 ;  /* 0x0000900801007387 */ /* 0x010fe80000100a00 */
[----:B------:R-:W-:Y:S04]  /*6a800*/  STL.64 [R1+0x98], R10 ;  /* 0x0000980a01007387 */ /* 0x000fe80000100a00 */
[----:B--2---:R1:W-:Y:S01]  /*6a810*/  STSM.16.M88.4 [R3], R4 ;  /* 0x0000000403007844 */ /* 0x0043e20000000200 */
[----:B------:R-:W-:-:S03]  /*6a820*/  NOP ;  /* 0x0000000000007918 */ /* 0x000fc60000000000 */
[----:B------:R-:W2:Y:S04]  /*6a830*/  LDS.128 R8, [R3] ;  /* 0x0000000003087984 */ /* 0x000ea80000000c00 */
[----:B-1----:R-:W4:Y:S04]  /*6a840*/  LDL.LU R4, [R1+0x74] ;  /* 0x0000740001047983 */ /* 0x002f280000300800 */
[----:B------:R-:W4:Y:S01]  /*6a850*/  LDL.LU R5, [R1+0x7c] ;  /* 0x00007c0001057983 */ /* 0x000f220000300800 */
[----:B------:R-:W-:Y:S01]  /*6a860*/  MOV R6, R129 ;  /* 0x0000008100067202 */ /* 0x000fe20000000f00 */
[----:B------:R-:W-:Y:S01]  /*6a870*/  IMAD.MOV.U32 R7, RZ, RZ, R131 ;  /* 0x000000ffff077224 */ /* 0x000fe200078e0083 */
[----:B------:R-:W-:Y:S01]  /*6a880*/  NOP ;  /* 0x0000000000007918 */ /* 0x000fe20000000000 */
[----:B--2---:R1:W-:Y:S04]  /*6a890*/  STL.64 [R1+0x70], R8 ;  /* 0x0000700801007387 */ /* 0x0043e80000100a00 */
[----:B------:R-:W-:Y:S04]  /*6a8a0*/  STL.64 [R1+0x78], R10 ;  /* 0x0000780a01007387 */ /* 0x000fe80000100a00 */
[----:B-1----:R-:W2:Y:S04]  /*6a8b0*/  LDL.LU R8, [R1+0x370] ;  /* 0x0003700001087983 */ /* 0x002ea80000300800 */
[----:B------:R-:W2:Y:S04]  /*6a8c0*/  LDL.LU R9, [R1+0x378] ;  /* 0x0003780001097983 */ /* 0x000ea80000300800 */
[----:B----4-:R-:W-:Y:S01]  /*6a8d0*/  STSM.16.M88.4 [R3], R4 ;  /* 0x0000000403007844 */ /* 0x010fe20000000200 */
[----:B------:R-:W-:-:S03]  /*6a8e0*/  NOP ;  /* 0x0000000000007918 */ /* 0x000fc60000000000 */
[----:B------:R-:W1:Y:S04]  /*6a8f0*/  LDS.128 R4, [R3] ;  /* 0x0000000003047984 */ /* 0x000e680000000c00 */
[----:B-1----:R1:W-:Y:S04]  /*6a900*/  STL.64 [R1+0x80], R4 ;  /* 0x0000800401007387 */ /* 0x0023e80000100a00 */
[----:B------:R4:W-:Y:S04]  /*6a910*/  STL.64 [R1+0x88], R6 ;  /* 0x0000880601007387 */ /* 0x0009e80000100a00 */
[----:B-1----:R-:W3:Y:S04]  /*6a920*/  LDL.LU R4, [R1+0x60] ;  /* 0x0000600001047983 */ /* 0x002ee80000300800 */
[----:B------:R-:W3:Y:S01]  /*6a930*/  LDL.LU R5, [R1+0x68] ;  /* 0x0000680001057983 */ /* 0x000ee20000300800 */
[----:B------:R-:W-:Y:S01]  /*6a940*/  MOV R10, R212 ;  /* 0x000000d4000a7202 */ /* 0x000fe20000000f00 */
[----:B------:R-:W-:Y:S01]  /*6a950*/  IMAD.MOV.U32 R11, RZ, RZ, R214 ;  /* 0x000000ffff0b7224 */ /* 0x000fe200078e00d6 */
[----:B------:R-:W-:-:S04]  /*6a960*/  NOP ;  /* 0x0000000000007918 */ /* 0x000fc80000000000 */
[----:B--2---:R-:W-:Y:S01]  /*6a970*/  STSM.16.M88.4 [R3], R8 ;  /* 0x0000000803007844 */ /* 0x004fe20000000200 */
[----:B------:R-:W-:-:S03]  /*6a980*/  NOP ;  /* 0x0000000000007918 */ /* 0x000fc60000000000 */
[----:B------:R-:W1:Y:S01]  /*6a990*/  LDS.128 R8, [R3] ;  /* 0x0000000003087984 */ /* 0x000e620000000c00 */
[----:B----4-:R-:W-:Y:S01]  /*6a9a0*/  MOV R6, R124 ;  /* 0x0000007c00067202 */ /* 0x010fe20000000f00 */
[----:B------:R-:W-:Y:S01]  /*6a9b0*/  IMAD.MOV.U32 R7, RZ, RZ, R126 ;  /* 0x000000ffff077224 */ /* 0x000fe200078e007e */
[----:B------:R-:W-:Y:S01]  /*6a9c0*/  NOP ;  /* 0x0000000000007918 */ /* 0x000fe20000000000 */
[----:B-1----:R-:W-:Y:S04]  /*6a9d0*/  STL.64 [R1+0xd0], R8 ;  /* 0x0000d00801007387 */ /* 0x002fe80000100a00 */
[----:B------:R-:W-:Y:S04]  /*6a9e0*/  STL.64 [R1+0xd8], R10 ;  /* 0x0000d80a01007387 */ /* 0x000fe80000100a00 */
[----:B---3--:R1:W-:Y:S01]  /*6a9f0*/  STSM.16.M88.4 [R3], R4 ;  /* 0x0000000403007844 */ /* 0x0083e20000000200 */
[----:B------:R-:W-:-:S03]  /*6aa00*/  NOP ;  /* 0x0000000000007918 */ /* 0x000fc60000000000 */
[----:B------:R-:W2:Y:S04]  /*6aa10*/  LDS.128 R8, [R3] ;  /* 0x0000000003087984 */ /* 0x000ea80000000c00 */
[----:B-1----:R-:W3:Y:S04]  /*6aa20*/  LDL.LU R4, [R1+0x374] ;  /* 0x0003740001047983 */ /* 0x002ee80000300800 */
[----:B------:R-:W3:Y:S01]  /*6aa30*/  LDL.LU R5, [R1+0x37c] ;  /* 0x00037c0001057983 */ /* 0x000ee20000300800 */
[----:B------:R-:W-:Y:S01]  /*6aa40*/  MOV R6, R213 ;  /* 0x000000d500067202 */ /* 0x000fe20000000f00 */
[----:B------:R-:W-:Y:S01]  /*6aa50*/  IMAD.MOV.U32 R7, RZ, RZ, R215 ;  /* 0x000000ffff077224 */ /* 0x000fe200078e00d7 */
[----:B------:R-:W-:Y:S01]  /*6aa60*/  NOP ;  /* 0x0000000000007918 */ /* 0x000fe20000000000 */
[----:B--2---:R1:W-:Y:S04]  /*6aa70*/  STL.64 [R1+0xc0], R8 ;  /* 0x0000c00801007387 */ /* 0x0043e80000100a00 */
[----:B------:R-:W-:Y:S04]  /*6aa80*/  STL.64 [R1+0xc8], R10 ;  /* 0x0000c80a01007387 */ /* 0x000fe80000100a00 */
[----:B-1----:R-:W2:Y:S04]  /*6aa90*/  LDL.LU R8, [R1+0x64] ;  /* 0x0000640001087983 */ /* 0x002ea80000300800 */
[----:B------:R-:W2:Y:S04]  /*6aaa0*/  LDL.LU R9, [R1+0x6c] ;  /* 0x00006c0001097983 */ /* 0x000ea80000300800 */
[----:B---3--:R-:W-:Y:S01]  /*6aab0*/  STSM.16.M88.4 [R3], R4 ;  /* 0x0000000403007844 */ /* 0x008fe20000000200 */
[----:B------:R-:W-:-:S03]  /*6aac0*/  NOP ;  /* 0x0000000000007918 */ /* 0x000fc60000000000 */
[----:B------:R-:W1:Y:S04]  /*6aad0*/  LDS.128 R4, [R3] ;  /* 0x0000000003047984 */ /* 0x000e680000000c00 */
[----:B-1----:R1:W-:Y:S04]  /*6aae0*/  STL.64 [R1+0x60], R4 ;  /* 0x0000600401007387 */ /* 0x0023e80000100a00 */
[----:B------:R3:W-:Y:S04]  /*6aaf0*/  STL.64 [R1+0x68], R6 ;  /* 0x0000680601007387 */ /* 0x0007e80000100a00 */
[----:B-1----:R-:W4:Y:S04]  /*6ab00*/  LDL.LU R4, [R1+0x230] ;  /* 0x0002300001047983 */ /* 0x002f280000300800 */
[----:B------:R-:W4:Y:S04]  /*6ab10*/  LDL.LU R5, [R1+0x238] ;  /* 0x0002380001057983 */ /* 0x000f280000300800 */
[----:B---3--:R-:W4:Y:S04]  /*6ab20*/  LDL.LU R6, [R1+0x20] ;  /* 0x0000200001067983 */ /* 0x008f280000300800 */
[----:B------:R-:W4:Y:S01]  /*6ab30*/  LDL.LU R7, [R1+0x28] ;  /* 0x0000280001077983 */ /* 0x000f220000300800 */
[----:B------:R-:W-:Y:S01]  /*6ab40*/  MOV R10, R125 ;  /* 0x0000007d000a7202 */ /* 0x000fe20000000f00 */
[----:B------:R-:W-:Y:S01]  /*6ab50*/  IMAD.MOV.U32 R11, RZ, RZ, R127 ;  /* 0x000000ffff0b7224 */ /* 0x000fe200078e007f */
[----:B------:R-:W-:-:S04]  /*6ab60*/  NOP ;  /* 0x0000000000007918 */ /* 0x000fc80000000000 */
[----:B--2---:R-:W-:Y:S01]  /*6ab70*/  STSM.16.M88.4 [R3], R8 ;  /* 0x0000000803007844 */ /* 0x004fe20000000200 */
[----:B------:R-:W-:-:S03]  /*6ab80*/  NOP ;  /* 0x0000000000007918 */ /* 0x000fc60000000000 */
[----:B------:R-:W1:Y:S01]  /*6ab90*/  LDS.128 R8, [R3] ;  /* 0x0000000003087984 */ /* 0x000e620000000c00 */
[----:B------:R-:W-:-:S03]  /*6aba0*/  NOP ;  /* 0x0000000000007918 */ /* 0x000fc60000000000 */
[----:B-1----:R-:W-:Y:S04]  /*6abb0*/  STL.64 [R1+0xb0], R8 ;  /* 0x0000b00801007387 */ /* 0x002fe80000100a00 */
[----:B------:R-:W-:Y:S04]  /*6abc0*/  STL.64 [R1+0xb8], R10 ;  /* 0x0000b80a01007387 */ /* 0x000fe80000100a00 */
[----:B----4-:R1:W-:Y:S01]  /*6abd0*/  STSM.16.M88.4 [R3], R4 ;  /* 0x0000000403007844 */ /* 0x0103e20000000200 */
[----:B------:R-:W-:-:S03]  /*6abe0*/  NOP ;  /* 0x0000000000007918 */ /* 0x000fc60000000000 */
[----:B------:R-:W2:Y:S04]  /*6abf0*/  LDS.128 R8, [R3] ;  /* 0x0000000003087984 */ /* 0x000ea80000000c00 */
[----:B-1----:R-:W3:Y:S04]  /*6ac00*/  LDL.LU R4, [R1+0xa50] ;  /* 0x000a500001047983 */ /* 0x002ee80000300800 */
[----:B------:R-:W3:Y:S04]  /*6ac10*/  LDL.LU R5, [R1+0xa58] ;  /* 0x000a580001057983 */ /* 0x000ee80000300800 */
[----:B------:R-:W3:Y:S04]  /*6ac20*/  LDL.LU R6, [R1+0x7a0] ;  /* 0x0007a00001067983 */ /* 0x000ee80000300800 */
[----:B------:R-:W3:Y:S01]  /*6ac30*/  LDL.LU R7, [R1+0x7a8] ;  /* 0x0007a80001077983 */ /* 0x000ee20000300800 */
[----:B------:R-:W-:-:S03]  /*6ac40*/  NOP ;  /* 0x0000000000007918 */ /* 0x000fc60000000000 */
[----:B--2---:R-:W-:Y:S04]  /*6ac50*/  STL.64 [R1+0x310], R8 ;  /* 0x0003100801007387 */ /* 0x004fe80000100a00 */
[----:B------:R-:W-:Y:S04]  /*6ac60*/  STL.64 [R1+0x318], R10 ;  /* 0x0003180a01007387 */ /* 0x000fe80000100a00 */
[----:B---3--:R1:W-:Y:S01]  /*6ac70*/  STSM.16.M88.4 [R3], R4 ;  /* 0x0000000403007844 */ /* 0x0083e20000000200 */
        /* <DEDUP_REMOVED lines=64> */
[----:B------:R-:W3:Y:S04]  /*6b080*/  LDL.LU R6, [R1] ;  /* 0x0000000001067983 */ /* 0x000ee80000300800 */
        /* <DEDUP_REMOVED lines=32> */
[----:B--2---:R1:W-:Y:S04]  /*6b290*/  STL.64 [R1], R8 ;  /* 0x0000000801007387 */ /* 0x0043e80000100a00 */
        /* <DEDUP_REMOVED lines=25> */
[----:B------:R-:W3:Y:S01]  /*6b430*/  LDL.LU R5, [R1+0x1dc] ;  /* 0x0001dc0001057983 */ /* 0x000ee20000300800 */
[----:B------:R-:W-:Y:S01]  /*6b440*/  MOV R6, R249 ;  /* 0x000000f900067202 */ /* 0x000fe20000000f00 */
[----:B------:R-:W-:Y:S01]  /*6b450*/  IMAD.MOV.U32 R7, RZ, RZ, R251 ;  /* 0x000000ffff077224 */ /* 0x000fe200078e00fb */
[----:B------:R-:W-:Y:S01]  /*6b460*/  NOP ;  /* 0x0000000000007918 */ /* 0x000fe20000000000 */
        /* <DEDUP_REMOVED lines=10> */
[----:B--2---:R-:W-:Y:S04]  /*6b510*/  STL [R1+0x23e4], R248 ;  /* 0x0023e4f801007387 */ /* 0x004fe80000100800 */
[----:B------:R-:W-:Y:S04]  /*6b520*/  STL [R1+0x23e0], R249 ;  /* 0x0023e0f901007387 */ /* 0x000fe80000100800 */
[----:B------:R-:W-:Y:S04]  /*6b530*/  STL [R1+0x23dc], R250 ;  /* 0x0023dcfa01007387 */ /* 0x000fe80000100800 */
[----:B------:R-:W-:Y:S04]  /*6b540*/  STL [R1+0x23d8], R251 ;  /* 0x0023d8fb01007387 */ /* 0x000fe80000100800 */
[----:B------:R-:W2:Y:S04]  /*6b550*/  LDL.LU R8, [R1+0x870] ;  /* 0x0008700001087983 */ /* 0x000ea80000300800 */
[----:B------:R-:W2:Y:S04]  /*6b560*/  LDL.LU R9, [R1+0x878] ;  /* 0x0008780001097983 */ /* 0x000ea80000300800 */
[----:B---3--:R-:W-:Y:S01]  /*6b570*/  STSM.16.M88.4 [R3], R4 ;  /* 0x0000000403007844 */ /* 0x008fe20000000200 */
[----:B------:R-:W-:-:S03]  /*6b580*/  NOP ;  /* 0x0000000000007918 */ /* 0x000fc60000000000 */
[----:B------:R-:W1:Y:S02]  /*6b590*/  LDS.128 R4, [R3] ;  /* 0x0000000003047984 */ /* 0x000e640000000c00 */
[----:B-1----:R-:W-:Y:S01]  /*6b5a0*/  MOV R251, R6 ;  /* 0x0000000600fb7202 */ /* 0x002fe20000000f00 */
[----:B------:R-:W-:Y:S01]  /*6b5b0*/  IMAD.MOV.U32 R250, RZ, RZ, R5 ;  /* 0x000000fffffa7224 */ /* 0x000fe200078e0005 */
[----:B------:R-:W-:Y:S01]  /*6b5c0*/  MOV R249, R4 ;  /* 0x0000000400f97202 */ /* 0x000fe20000000f00 */
[----:B------:R1:W-:Y:S04]  /*6b5d0*/  STL [R1+0x1dc], R7 ;  /* 0x0001dc0701007387 */ /* 0x0003e80000100800 */
[----:B------:R-:W-:Y:S04]  /*6b5e0*/  STL [R1+0x23f0], R251 ;  /* 0x0023f0fb01007387 */ /* 0x000fe80000100800 */
[----:B------:R-:W-:Y:S04]  /*6b5f0*/  STL [R1+0x23ec], R250 ;  /* 0x0023ecfa01007387 */ /* 0x000fe80000100800 */
[----:B------:R-:W-:Y:S04]  /*6b600*/  STL [R1+0x23e8], R249 ;  /* 0x0023e8f901007387 */ /* 0x000fe80000100800 */
[----:B------:R-:W3:Y:S04]  /*6b610*/  LDL.LU R4, [R1+0xa10] ;  /* 0x000a100001047983 */ /* 0x000ee80000300800 */
[----:B------:R-:W3:Y:S04]  /*6b620*/  LDL.LU R5, [R1+0xa18] ;  /* 0x000a180001057983 */ /* 0x000ee80000300800 */
[----:B------:R-:W3:Y:S04]  /*6b630*/  LDL.LU R6, [R1+0x780] ;  /* 0x0007800001067983 */ /* 0x000ee80000300800 */
[----:B-1----:R-:W3:Y:S01]  /*6b640*/  LDL.LU R7, [R1+0x788] ;  /* 0x0007880001077983 */ /* 0x002ee20000300800 */
        /* <DEDUP_REMOVED lines=9> */
[----:B---3--:R1:W-:Y:S01]  /*6b6e0*/  STSM.16.M88.4 [R3], R4 ;  /* 0x0000000403007844 */ /* 0x0083e20000000200 */
[----:B------:R-:W-:-:S03]  /*6b6f0*/  NOP ;  /* 0x0000000000007918 */ /* 0x000fc60000000000 */
[----:B------:R-:W2:Y:S04]  /*6b700*/  LDS.128 R8, [R3] ;  /* 0x0000000003087984 */ /* 0x000ea80000000c00 */
[----:B-1----:R-:W3:Y:S04]  /*6b710*/  LDL.LU R4, [R1+0x874] ;  /* 0x0008740001047983 */ /* 0x002ee80000300800 */
[----:B------:R-:W3:Y:S01]  /*6b720*/  LDL.LU R5, [R1+0x87c] ;  /* 0x00087c0001057983 */ /* 0x000ee20000300800 */
[----:B------:R-:W-:Y:S01]  /*6b730*/  IMAD.MOV.U32 R6, RZ, RZ, R245 ;  /* 0x000000ffff067224 */ /* 0x000fe200078e00f5 */
[----:B------:R-:W-:Y:S01]  /*6b740*/  MOV R7, R247 ;  /* 0x000000f700077202 */ /* 0x000fe20000000f00 */
        /* <DEDUP_REMOVED lines=24> */
[----:B------:R-:W-:Y:S01]  /*6b8d0*/  IMAD.MOV.U32 R10, RZ, RZ, R240 ;  /* 0x000000ffff0a7224 */ /* 0x000fe200078e00f0 */
[----:B------:R-:W-:Y:S01]  /*6b8e0*/  MOV R11, R242 ;  /* 0x000000f2000b7202 */ /* 0x000fe20000000f00 */
        /* <DEDUP_REMOVED lines=312> */
[----:B-1----:R-:W-:Y:S04]  /*6cc70*/  STL [R1+0x23c8], R240 ;  /* 0x0023c8f001007387 */ /* 0x002fe80000100800 */
[----:B------:R-:W-:Y:S04]  /*6cc80*/  STL [R1+0x23c4], R241 ;  /* 0x0023c4f101007387 */ /* 0x000fe80000100800 */
[----:B------:R-:W-:Y:S04]  /*6cc90*/  STL [R1+0x23c0], R242 ;  /* 0x0023c0f201007387 */ /* 0x000fe80000100800 */
[----:B------:R-:W-:Y:S04]  /*6cca0*/  STL [R1+0x23bc], R243 ;  /* 0x0023bcf301007387 */ /* 0x000fe80000100800 */
[----:B------:R-:W3:Y:S04]  /*6ccb0*/  LDL.LU R4, [R1+0x980] ;  /* 0x0009800001047983 */ /* 0x000ee80000300800 */
[----:B------:R-:W3:Y:S04]  /*6ccc0*/  LDL.LU R5, [R1+0x988] ;  /* 0x0009880001057983 */ /* 0x000ee80000300800 */
[----:B------:R-:W3:Y:S04]  /*6ccd0*/  LDL.LU R6, [R1+0x160] ;  /* 0x0001600001067983 */ /* 0x000ee80000300800 */
[----:B------:R-:W3:Y:S01]  /*6cce0*/  LDL.LU R7, [R1+0x168] ;  /* 0x0001680001077983 */ /* 0x000ee20000300800 */
        /* <DEDUP_REMOVED lines=115> */
[----:B------:R-:W1:Y:S01]  /*6d420*/  LDS.128 R8, [R3] ;  /* 0x0000000003087984 */ /* 0x000e620000000c00 */
[----:B------:R-:W-:-:S03]  /*6d430*/  NOP ;  /* 0x0000000000007918 */ /* 0x000fc60000000000 */
[----:B-1----:R-:W-:Y:S04]  /*6d440*/  STL [R1+0x23d4], R9 ;  /* 0x0023d40901007387 */ /* 0x002fe80000100800 */
        /* <DEDUP_REMOVED lines=8> */
[----:B--2---:R-:W-:Y:S01]  /*6d4d0*/  STSM.16.M88.4 [R3], R20 ;  /* 0x0000001403007844 */ /* 0x004fe20000000200 */
[----:B------:R-:W-:-:S03]  /*6d4e0*/  NOP ;  /* 0x0000000000007918 */ /* 0x000fc60000000000 */
[----:B------:R-:W-:Y:S01]  /*6d4f0*/  LDS.128 R4, [R3] ;  /* 0x0000000003047984 */ /* 0x000fe20000000c00 */
[----:B------:R-:W-:-:S03]  /*6d500*/  NOP ;  /* 0x0000000000007918 */ /* 0x000fc60000000000 */
[----:B---3--:R-:W-:Y:S01]  /*6d510*/  STSM.16.M88.4 [R3], R12 ;  /* 0x0000000c03007844 */ /* 0x008fe20000000200 */
[----:B------:R-:W-:-:S03]  /*6d520*/  NOP ;  /* 0x0000000000007918 */ /* 0x000fc60000000000 */
[----:B------:R-:W-:Y:S01]  /*6d530*/  LDS.128 R12, [R3] ;  /* 0x00000000030c7984 */ /* 0x000fe20000000c00 */
[----:B------:R-:W-:-:S03]  /*6d540*/  NOP ;  /* 0x0000000000007918 */ /* 0x000fc60000000000 */
[----:B----4-:R1:W-:Y:S01]  /*6d550*/  STSM.16.M88.4 [R3], R16 ;  /* 0x0000001003007844 */ /* 0x0103e20000000200 */
[----:B------:R-:W-:-:S03]  /*6d560*/  NOP ;  /* 0x0000000000007918 */ /* 0x000fc60000000000 */
[----:B------:R-:W-:Y:S04]  /*6d570*/  LDS.128 R20, [R3] ;  /* 0x0000000003147984 */ /* 0x000fe80000000c00 */
[----:B-1----:R-:W2:Y:S04]  /*6d580*/  LDL.LU R16, [R1+0x954] ;  /* 0x0009540001107983 */ /* 0x002ea80000300800 */
[----:B------:R-:W2:Y:S04]  /*6d590*/  LDL.LU R17, [R1+0x95c] ;  /* 0x00095c0001117983 */ /* 0x000ea80000300800 */
[----:B------:R-:W2:Y:S04]  /*6d5a0*/  LDL.LU R18, [R1+0x2e4] ;  /* 0x0002e40001127983 */ /* 0x000ea80000300800 */
[----:B------:R-:W2:Y:S01]  /*6d5b0*/  LDL.LU R19, [R1+0x2ec] ;  /* 0x0002ec0001137983 */ /* 0x000ea20000300800 */
[----:B------:R-:W-:-:S03]  /*6d5c0*/  NOP ;  /* 0x0000000000007918 */ /* 0x000fc60000000000 */
        /* <DEDUP_REMOVED lines=16> */
[----:B----4-:R-:W-:Y:S01]  /*6d6d0*/  STSM.16.M88.4 [R3], R28 ;  /* 0x0000001c03007844 */ /* 0x010fe20000000200 */
[----:B------:R-:W-:-:S03]  /*6d6e0*/  NOP ;  /* 0x0000000000007918 */ /* 0x000fc60000000000 */
[----:B------:R-:W-:Y:S01]  /*6d6f0*/  LDS.128 R28, [R3] ;  /* 0x00000000031c7984 */ /* 0x000fe20000000c00 */
[----:B------:R-:W-:-:S03]  /*6d700*/  NOP ;  /* 0x0000000000007918 */ /* 0x000fc60000000000 */
[----:B------:R1:W-:Y:S01]  /*6d710*/  STSM.16.M88.4 [R3], R32 ;  /* 0x0000002003007844 */ /* 0x0003e20000000200 */
        /* <DEDUP_REMOVED lines=17> */
[----:B---3--:R1:W-:Y:S01]  /*6d830*/  STSM.16.M88.4 [R3], R48 ;  /* 0x0000003003007844 */ /* 0x0083e20000000200 */
[----:B------:R-:W-:-:S03]  /*6d840*/  NOP ;  /* 0x0000000000007918 */ /* 0x000fc60000000000 */
[----:B------:R-:W-:Y:S01]  /*6d850*/  LDS.128 R32, [R3] ;  /* 0x0000000003207984 */ /* 0x000fe20000000c00 */
[----:B------:R-:W-:-:S03]  /*6d860*/  NOP ;  /* 0x0000000000007918 */ /* 0x000fc60000000000 */
[----:B-1----:R-:W2:Y:S04]  /*6d870*/  LDL.LU R48, [R1+0x1a4] ;  /* 0x0001a40001307983 */ /* 0x002ea80000300800 */
[----:B------:R-:W2:Y:S01]  /*6d880*/  LDL.LU R49, [R1+0x1ac] ;  /* 0x0001ac0001317983 */ /* 0x000ea20000300800 */
[----:B------:R-:W-:Y:S01]  /*6d890*/  IMAD.MOV.U32 R50, RZ, RZ, R169 ;  /* 0x000000ffff327224 */ /* 0x000fe200078e00a9 */
[----:B------:R-:W-:Y:S02]  /*6d8a0*/  MOV R51, R171 ;  /* 0x000000ab00337202 */ /* 0x000fe40000000f00 */
[----:B----4-:R-:W-:Y:S01]  /*6d8b0*/  STSM.16.M88.4 [R3], R44 ;  /* 0x0000002c03007844 */ /* 0x010fe20000000200 */
[----:B------:R-:W-:-:S03]  /*6d8c0*/  NOP ;  /* 0x0000000000007918 */ /* 0x000fc60000000000 */
[----:B------:R-:W-:Y:S01]  /*6d8d0*/  LDS.128 R44, [R3] ;  /* 0x00000000032c7984 */ /* 0x000fe20000000c00 */
[----:B------:R-:W-:-:S03]  /*6d8e0*/  NOP ;  /* 0x0000000000007918 */ /* 0x000fc60000000000 */
[----:B--2---:R1:W-:Y:S01]  /*6d8f0*/  STSM.16.M88.4 [R3], R48 ;  /* 0x0000003003007844 */ /* 0x0043e20000000200 */
        /* <DEDUP_REMOVED lines=128> */
[----:B------:R-:W3:Y:S01]  /*6e100*/  LDL.LU R129, [R1+0x148] ;  /* 0x0001480001817983 */ /* 0x000ee20000300800 */
[----:B------:R-:W-:-:S03]  /*6e110*/  MOV R131, R138 ;  /* 0x0000008a00837202 */ /* 0x000fc60000000f00 */
        /* <DEDUP_REMOVED lines=33> */
[----:B------:R-:W4:Y:S01]  /*6e330*/  LDL.LU R155, [R1+0x268] ;  /* 0x00026800019b7983 */ /* 0x000f220000300800 */
[----:B------:R-:W-:-:S03]  /*6e340*/  MOV R159, R142 ;  /* 0x0000008e009f7202 */ /* 0x000fc60000000f00 */
        /* <DEDUP_REMOVED lines=8> */
[----:B----4-:R1:W-:Y:S04]  /*6e3d0*/  STSM.16.M88.4 [R3], R152 ;  /* 0x0000009803007844 */ /* 0x0103e80000000200 */
[----:B-1----:R-:W2:Y:S04]  /*6e3e0*/  LDL.LU R152, [R1+0x134] ;  /* 0x0001340001987983 */ /* 0x002ea80000300800 */
[----:B------:R-:W2:Y:S01]  /*6e3f0*/  LDL.LU R153, [R1+0x13c] ;  /* 0x00013c0001997983 */ /* 0x000ea20000300800 */
[----:B------:R-:W-:Y:S01]  /*6e400*/  IMAD.MOV.U32 R154, RZ, RZ, R141 ;  /* 0x000000ffff9a7224 */ /* 0x000fe200078e008d */
[----:B------:R-:W-:Y:S01]  /*6e410*/  MOV R155, R143 ;  /* 0x0000008f009b7202 */ /* 0x000fe20000000f00 */
[----:B------:R-:W-:Y:S01]  /*6e420*/  NOP ;  /* 0x0000000000007918 */ /* 0x000fe20000000000 */
        /* <DEDUP_REMOVED lines=47> */
[----:B------:R-:W-:Y:S01]  /*6e720*/  IMAD.MOV.U32 R182, RZ, RZ, R148 ;  /* 0x000000ffffb67224 */ /* 0x000fe200078e0094 */
[----:B------:R-:W-:-:S02]  /*6e730*/  MOV R183, R150 ;  /* 0x0000009600b77202 */ /* 0x000fc40000000f00 */
        /* <DEDUP_REMOVED lines=41> */
[----:B------:R-:W2:Y:S04]  /*6e9d0*/  LDL.LU R193, [R1+0x10c] ;  /* 0x00010c0001c17983 */ /* 0x000ea80000300800 */
[----:B------:R-:W2:Y:S04]  /*6e9e0*/  LDL.LU R194, [R1+0x34] ;  /* 0x0000340001c27983 */ /* 0x000ea80000300800 */
[----:B------:R-:W2:Y:S04]  /*6e9f0*/  LDL.LU R195, [R1+0x3c] ;  /* 0x00003c0001c37983 */ /* 0x000ea80000300800 */
        /* <DEDUP_REMOVED lines=21> */
[----:B--2---:R-:W-:Y:S01]  /*6eb50*/  STSM.16.M88.4 [R3], R192 ;  /* 0x000000c003007844 */ /* 0x004fe20000000200 */
[----:B------:R-:W-:-:S03]  /*6eb60*/  NOP ;  /* 0x0000000000007918 */ /* 0x000fc60000000000 */
[----:B------:R-:W-:Y:S01]  /*6eb70*/  LDS.128 R200, [R3] ;  /* 0x0000000003c87984 */ /* 0x000fe20000000c00 */
[----:B------:R-:W-:-:S03]  /*6eb80*/  NOP ;  /* 0x0000000000007918 */ /* 0x000fc60000000000 */
[----:B----4-:R1:W-:Y:S01]  /*6eb90*/  STSM.16.M88.4 [R3], R208 ;  /* 0x000000d003007844 */ /* 0x0103e20000000200 */
[----:B------:R-:W-:-:S03]  /*6eba0*/  NOP ;  /* 0x0000000000007918 */ /* 0x000fc60000000000 */
[----:B------:R-:W-:Y:S01]  /*6ebb0*/  LDS.128 R192, [R3] ;  /* 0x0000000003c07984 */ /* 0x000fe20000000c00 */
[----:B------:R-:W-:-:S03]  /*6ebc0*/  NOP ;  /* 0x0000000000007918 */ /* 0x000fc60000000000 */
[----:B-1----:R-:W2:Y:S04]  /*6ebd0*/  LDL.LU R208, [R1+0xf4] ;  /* 0x0000f40001d07983 */ /* 0x002ea80000300800 */
[----:B------:R-:W2:Y:S04]  /*6ebe0*/  LDL.LU R209, [R1+0xfc] ;  /* 0x0000fc0001d17983 */ /* 0x000ea80000300800 */
[----:B------:R-:W2:Y:S04]  /*6ebf0*/  LDL.LU R210, [R1+0x54] ;  /* 0x0000540001d27983 */ /* 0x000ea80000300800 */
[----:B------:R-:W2:Y:S04]  /*6ec00*/  LDL.LU R211, [R1+0x5c] ;  /* 0x00005c0001d37983 */ /* 0x000ea80000300800 */
[----:B---3--:R-:W-:Y:S01]  /*6ec10*/  STSM.16.M88.4 [R3], R204 ;  /* 0x000000cc03007844 */ /* 0x008fe20000000200 */
[----:B------:R-:W-:-:S03]  /*6ec20*/  NOP ;  /* 0x0000000000007918 */ /* 0x000fc60000000000 */
[----:B------:R-:W-:Y:S01]  /*6ec30*/  LDS.128 R204, [R3] ;  /* 0x0000000003cc7984 */ /* 0x000fe20000000c00 */
[----:B------:R-:W-:-:S03]  /*6ec40*/  NOP ;  /* 0x0000000000007918 */ /* 0x000fc60000000000 */
[----:B------:R-:W3:Y:S04]  /*6ec50*/  LDL.LU R212, [R1+0x894] ;  /* 0x0008940001d47983 */ /* 0x000ee80000300800 */
[----:B------:R-:W3:Y:S04]  /*6ec60*/  LDL.LU R213, [R1+0x89c] ;  /* 0x00089c0001d57983 */ /* 0x000ee80000300800 */
[----:B------:R-:W3:Y:S04]  /*6ec70*/  LDL.LU R214, [R1+0x1e4] ;  /* 0x0001e40001d67983 */ /* 0x000ee80000300800 */
[----:B------:R-:W3:Y:S04]  /*6ec80*/  LDL.LU R215, [R1+0x1ec] ;  /* 0x0001ec0001d77983 */ /* 0x000ee80000300800 */
[----:B------:R-:W4:Y:S04]  /*6ec90*/  LDL.LU R246, [R1+0xae4] ;  /* 0x000ae40001f67983 */ /* 0x000f280000300800 */
[----:B--2---:R-:W-:Y:S01]  /*6eca0*/  STSM.16.M88.4 [R3], R208 ;  /* 0x000000d003007844 */ /* 0x004fe20000000200 */
[----:B------:R-:W-:-:S03]  /*6ecb0*/  NOP ;  /* 0x0000000000007918 */ /* 0x000fc60000000000 */
[----:B------:R-:W1:Y:S04]  /*6ecc0*/  LDS.128 R208, [R3] ;  /* 0x0000000003d07984 */ /* 0x000e680000000c00 */
[----:B-1----:R1:W-:Y:S04]  /*6ecd0*/  STL [R1+0x23a8], R211 ;  /* 0x0023a8d301007387 */ /* 0x0023e80000100800 */
[----:B-1----:R-:W3:Y:S01]  /*6ece0*/  LDL.LU R211, [R1+0x630] ;  /* 0x0006300001d37983 */ /* 0x002ee20000300800 */
[----:B------:R-:W-:-:S03]  /*6ecf0*/  NOP ;  /* 0x0000000000007918 */ /* 0x000fc60000000000 */
[----:B------:R-:W2:Y:S04]  /*6ed00*/  LDL.LU R216, [R1+0xe0] ;  /* 0x0000e00001d87983 */ /* 0x000ea80000300800 */
[----:B------:R-:W2:Y:S04]  /*6ed10*/  LDL.LU R217, [R1+0xe8] ;  /* 0x0000e80001d97983 */ /* 0x000ea80000300800 */
[----:B------:R-:W2:Y:S04]  /*6ed20*/  LDL.LU R218, [R1+0x40] ;  /* 0x0000400001da7983 */ /* 0x000ea80000300800 */
[----:B------:R-:W2:Y:S04]  /*6ed30*/  LDL.LU R219, [R1+0x48] ;  /* 0x0000480001db7983 */ /* 0x000ea80000300800 */
[----:B---3--:R-:W-:Y:S01]  /*6ed40*/  STSM.16.M88.4 [R211], R212 ;  /* 0x000000d4d3007844 */ /* 0x008fe20000000200 */
[----:B------:R-:W-:-:S03]  /*6ed50*/  NOP ;  /* 0x0000000000007918 */ /* 0x000fc60000000000 */
[----:B------:R-:W1:Y:S01]  /*6ed60*/  LDS.128 R212, [R211] ;  /* 0x00000000d3d47984 */ /* 0x000e620000000c00 */
[----:B------:R-:W-:-:S03]  /*6ed70*/  NOP ;  /* 0x0000000000007918 */ /* 0x000fc60000000000 */
[----:B--2---:R2:W-:Y:S01]  /*6ed80*/  STSM.16.M88.4 [R211], R216 ;  /* 0x000000d8d3007844 */ /* 0x0045e20000000200 */
[----:B------:R-:W-:-:S03]  /*6ed90*/  NOP ;  /* 0x0000000000007918 */ /* 0x000fc60000000000 */
[----:B------:R-:W3:Y:S04]  /*6eda0*/  LDS.128 R220, [R211] ;  /* 0x00000000d3dc7984 */ /* 0x000ee80000000c00 */
[----:B--2---:R-:W2:Y:S04]  /*6edb0*/  LDL.LU R216, [R1+0x880] ;  /* 0x0008800001d87983 */ /* 0x004ea80000300800 */
[----:B------:R-:W2:Y:S04]  /*6edc0*/  LDL.LU R217, [R1+0x888] ;  /* 0x0008880001d97983 */ /* 0x000ea80000300800 */
[----:B------:R-:W2:Y:S04]  /*6edd0*/  LDL.LU R218, [R1+0x1c0] ;  /* 0x0001c00001da7983 */ /* 0x000ea80000300800 */
[----:B------:R-:W2:Y:S01]  /*6ede0*/  LDL.LU R219, [R1+0x1c8] ;  /* 0x0001c80001db7983 */ /* 0x000ea20000300800 */
[----:B------:R-:W-:-:S03]  /*6edf0*/  NOP ;  /* 0x0000000000007918 */ /* 0x000fc60000000000 */
[----:B--2---:R2:W-:Y:S01]  /*6ee00*/  STSM.16.M88.4 [R211], R216 ;  /* 0x000000d8d3007844 */ /* 0x0045e20000000200 */
[----:B------:R-:W-:-:S03]  /*6ee10*/  NOP ;  /* 0x0000000000007918 */ /* 0x000fc60000000000 */
[----:B------:R-:W1:Y:S04]  /*6ee20*/  LDS.128 R224, [R211] ;  /* 0x00000000d3e07984 */ /* 0x000e680000000c00 */
[----:B--2---:R-:W2:Y:S04]  /*6ee30*/  LDL.LU R216, [R1+0xe4] ;  /* 0x0000e40001d87983 */ /* 0x004ea80000300800 */
[----:B------:R-:W2:Y:S04]  /*6ee40*/  LDL.LU R217, [R1+0xec] ;  /* 0x0000ec0001d97983 */ /* 0x000ea80000300800 */
[----:B------:R-:W2:Y:S04]  /*6ee50*/  LDL.LU R218, [R1+0x44] ;  /* 0x0000440001da7983 */ /* 0x000ea80000300800 */
[----:B------:R-:W2:Y:S01]  /*6ee60*/  LDL.LU R219, [R1+0x4c] ;  /* 0x00004c0001db7983 */ /* 0x000ea20000300800 */
[----:B------:R-:W-:Y:S01]  /*6ee70*/  NOP ;  /* 0x0000000000007918 */ /* 0x000fe20000000000 */
[----:B------:R-:W-:Y:S01]  /*6ee80*/  IMAD R0, R247, UR33, RZ ;  /* 0x00000021f7007c24 */ /* 0x000fe2000f8e02ff */
[----:B----4-:R-:W-:Y:S01]  /*6ee90*/  ISETP.GE.AND P2, PT, R246, UR32, PT ;  /* 0x00000020f6007c0c */ /* 0x010fe2000bf46270 */
[----:B------:R-:W4:Y:S03]  /*6eea0*/  LDCU.64 UR32, c[0x0][0x398] ;  /* 0x00007300ff2077ac */ /* 0x000f260008000a00 */
[C---:B------:R-:W-:Y:S01]  /*6eeb0*/  LEA R2, P4, R0.reuse, UR34, 0x2 ;  /* 0x0000002200027c11 */ /* 0x040fe2000f8810ff */
[----:B--2---:R2:W-:Y:S03]  /*6eec0*/  STSM.16.M88.4 [R211], R216 ;  /* 0x000000d8d3007844 */ /* 0x0045e60000000200 */
[----:B------:R-:W-:Y:S01]  /*6eed0*/  LEA.HI.X.SX32 R3, R0, UR35, 0x2, P4 ;  /* 0x0000002300037c11 */ /* 0x000fe2000a0f16ff */
[----:B------:R-:W1:Y:S01]  /*6eee0*/  LDCU.64 UR34, c[0x0][0x398] ;  /* 0x00007300ff2277ac */ /* 0x000e620008000a00 */
[----:B--2---:R-:W2:Y:S01]  /*6eef0*/  LDL.LU R216, [R1+0x884] ;  /* 0x0008840001d87983 */ /* 0x004ea20000300800 */
[----:B------:R-:W-:Y:S01]  /*6ef00*/  ISETP.LT.AND P1, PT, R252, UR31, !P1 ;  /* 0x0000001ffc007c0c */ /* 0x000fe2000cf21270 */
[----:B------:R-:W-:Y:S01]  /*6ef10*/  IMAD R0, R246, UR36, RZ ;  /* 0x00000024f6007c24 */ /* 0x000fe2000f8e02ff */
[----:B------:R-:W1:Y:S01]  /*6ef20*/  LDCU.64 UR36, c[0x0][0x398] ;  /* 0x00007300ff2477ac */ /* 0x000e620008000a00 */
[----:B------:R-:W2:Y:S01]  /*6ef30*/  LDL.LU R217, [R1+0x88c] ;  /* 0x00088c0001d97983 */ /* 0x000ea20000300800 */
[----:B------:R-:W-:Y:S01]  /*6ef40*/  IMAD R231, R252, UR40, RZ ;  /* 0x00000028fce77c24 */ /* 0x000fe2000f8e02ff */
[----:B------:R-:W-:-:S02]  /*6ef50*/  NOP ;  /* 0x0000000000007918 */ /* 0x000fc40000000000 */
[----:B------:R-:W2:Y:S01]  /*6ef60*/  LDL.LU R218, [R1+0x1c4] ;  /* 0x0001c40001da7983 */ /* 0x000ea20000300800 */
[----:B------:R-:W-:Y:S01]  /*6ef70*/  LEA R228, P4, R0, UR38, 0x2 ;  /* 0x0000002600e47c11 */ /* 0x000fe2000f8810ff */
[----:B------:R-:W1:Y:S02]  /*6ef80*/  LDCU.64 UR40, c[0x0][0x398] ;  /* 0x00007300ff2877ac */ /* 0x000e640008000a00 */
[----:B------:R-:W2:Y:S01]  /*6ef90*/  LDL.LU R219, [R1+0x1cc] ;  /* 0x0001cc0001db7983 */ /* 0x000ea20000300800 */
[----:B----4-:R-:W-:Y:S01]  /*6efa0*/  ISETP.LT.AND P2, PT, R252, UR33, !P2 ;  /* 0x00000021fc007c0c */ /* 0x010fe2000d741270 */
[----:B------:R-:W4:Y:S02]  /*6efb0*/  LDCU UR31, c[0x0][0x398] ;  /* 0x00007300ff1f77ac */ /* 0x000f240008000800 */
[----:B------:R-:W3:Y:S01]  /*6efc0*/  LDL.LU R244, [R1+0xa0] ;  /* 0x0000a00001f47983 */ /* 0x000ee20000300800 */
[----:B------:R-:W-:Y:S01]  /*6efd0*/  LEA.HI.X.SX32 R229, R0, UR39, 0x2, P4 ;  /* 0x0000002700e57c11 */ /* 0x000fe2000a0f16ff */
[----:B------:R-:W4:Y:S02]  /*6efe0*/  LDCU.64 UR38, c[0x0][0x398] ;  /* 0x00007300ff2677ac */ /* 0x000f240008000a00 */
[----:B------:R-:W3:Y:S01]  /*6eff0*/  LDL.LU R11, [R1+0x90] ;  /* 0x00009000010b7983 */ /* 0x000ee20000300800 */
[----:B------:R-:W-:-:S03]  /*6f000*/  IADD3 R230, PT, PT, R231, UR46, RZ ;  /* 0x0000002ee7e67c10 */ /* 0x000fc6000fffe0ff */
[----:B------:R-:W2:Y:S01]  /*6f010*/  LDS.128 R232, [R211] ;  /* 0x00000000d3e87984 */ /* 0x000ea20000000c00 */
[----:B------:R-:W-:-:S03]  /*6f020*/  NOP ;  /* 0x0000000000007918 */ /* 0x000fc60000000000 */
[----:B------:R-:W3:Y:S01]  /*6f030*/  LDL.LU R10, [R1+0x70] ;  /* 0x00007000010a7983 */ /* 0x000ee20000300800 */
[C---:B------:R-:W-:Y:S01]  /*6f040*/  VIADD R0, R252.reuse, 0x3 ;  /* 0x00000003fc007836 */ /* 0x040fe20000000000 */
[C---:B-1----:R-:W-:Y:S01]  /*6f050*/  ISETP.LT.AND P5, PT, R247.reuse, UR34, !P3 ;  /* 0x00000022f7007c0c */ /* 0x042fe2000dfa1270 */
[----:B------:R-:W1:Y:S01]  /*6f060*/  LDCU.64 UR46, c[0x0][0x398] ;  /* 0x00007300ff2e77ac */ /* 0x000e620008000a00 */
[----:B------:R-:W3:Y:S01]  /*6f070*/  LDL.LU R9, [R1+0x80] ;  /* 0x0000800001097983 */ /* 0x000ee20000300800 */
[----:B------:R-:W-:Y:S02]  /*6f080*/  IADD3 R245, PT, PT, R252, 0x4, RZ ;  /* 0x00000004fcf57810 */ /* 0x000fe40007ffe0ff */
[----:B----4-:R-:W-:Y:S01]  /*6f090*/  ISETP.LT.AND P6, PT, R247, UR38, !P0 ;  /* 0x00000026f7007c0c */ /* 0x010fe2000c7c1270 */
[----:B------:R-:W4:Y:S01]  /*6f0a0*/  LDL.LU R239, [R1+0xa4] ;  /* 0x0000a40001ef7983 */ /* 0x000f220000300800 */
[C---:B------:R-:W-:Y:S01]  /*6f0b0*/  ISETP.LT.AND P3, PT, R246.reuse, UR36, !P3 ;  /* 0x00000024f6007c0c */ /* 0x040fe2000df61270 */
[----:B------:R-:W1:Y:S02]  /*6f0c0*/  LDCU UR36, c[0x0][0x3b8] ;  /* 0x00007700ff2477ac */ /* 0x000e640008000800 */
[----:B------:R-:W4:Y:S01]  /*6f0d0*/  LDL.LU R238, [R1+0x94] ;  /* 0x0000940001ee7983 */ /* 0x000f220000300800 */
[----:B------:R-:W1:Y:S03]  /*6f0e0*/  LDCU UR34, c[0x0][0x39c] ;  /* 0x00007380ff2277ac */ /* 0x000e660008000800 */
[----:B------:R-:W4:Y:S01]  /*6f0f0*/  LDL.LU R237, [R1+0x74] ;  /* 0x0000740001ed7983 */ /* 0x000f220000300800 */
[----:B------:R-:W1:Y:S03]  /*6f100*/  LDCU UR33, c[0x0][0x3b8] ;  /* 0x00007700ff2177ac */ /* 0x000e660008000800 */
[----:B------:R-:W4:Y:S01]  /*6f110*/  LDL.LU R236, [R1+0x84] ;  /* 0x0000840001ec7983 */ /* 0x000f220000300800 */
[----:B------:R-:W1:Y:S03]  /*6f120*/  LDCU UR38, c[0x0][0x3b8] ;  /* 0x00007700ff2677ac */ /* 0x000e660008000800 */
        /* <DEDUP_REMOVED lines=8> */
[----:B------:R-:W-:Y:S01]  /*6f1b0*/  ISETP.LT.AND P0, PT, R246, UR40, !P0 ;  /* 0x00000028f6007c0c */ /* 0x000fe2000c701270 */
[----:B------:R-:W1:Y:S02]  /*6f1c0*/  LDCU UR40, c[0x0][0x39c] ;  /* 0x00007380ff2877ac */ /* 0x000e640008000800 */
[----:B--2---:R2:W-:Y:S02]  /*6f1d0*/  STSM.16.M88.4 [R211], R216 ;  /* 0x000000d8d3007844 */ /* 0x0045e40000000200 */
[----:B--2---:R-:W-:Y:S01]  /*6f1e0*/  IMAD.WIDE R216, R231, 0x4, R2 ;  /* 0x00000004e7d87825 */ /* 0x004fe200078e0202 */
[----:B------:R-:W-:-:S04]  /*6f1f0*/  NOP ;  /* 0x0000000000007918 */ /* 0x000fc80000000000 */
[----:B---3--:R2:W-:Y:S01]  /*6f200*/  @P1 STG.E desc[UR28][R216.64], R244 ;  /* 0x000000f4d8001986 */ /* 0x0085e2000c10191c */
[----:B------:R-:W-:Y:S01]  /*6f210*/  ISETP.GE.AND P1, PT, R0, UR49, PT ;  /* 0x0000003100007c0c */ /* 0x000fe2000bf26270 */
[C---:B------:R-:W-:Y:S01]  /*6f220*/  VIADD R0, R230.reuse, UR48 ;  /* 0x00000030e6007c36 */ /* 0x040fe20008000000 */
[----:B------:R-:W3:Y:S01]  /*6f230*/  LDCU.64 UR48, c[0x0][0x398] ;  /* 0x00007300ff3077ac */ /* 0x000ee20008000a00 */
[----:B------:R-:W-:-:S04]  /*6f240*/  IMAD.WIDE R218, R230, 0x4, R2 ;  /* 0x00000004e6da7825 */ /* 0x000fc800078e0202 */
[----:B--2---:R-:W-:-:S04]  /*6f250*/  IMAD.WIDE R216, R231, 0x4, R228 ;  /* 0x00000004e7d87825 */ /* 0x004fc800078e02e4 */
[----:B------:R-:W-:Y:S01]  /*6f260*/  VIADD R244, R0, UR50 ;  /* 0x0000003200f47c36 */ /* 0x000fe20008000000 */
[----:B------:R2:W-:Y:S01]  /*6f270*/  @P2 STG.E desc[UR28][R216.64], R11 ;  /* 0x0000000bd8002986 */ /* 0x0005e2000c10191c */
[----:B------:R-:W1:Y:S01]  /*6f280*/  LDCU.64 UR50, c[0x0][0x398] ;  /* 0x00007300ff3277ac */ /* 0x000e620008000a00 */
[----:B------:R-:W-:Y:S02]  /*6f290*/  ISETP.GE.AND P2, PT, R245, UR53, PT ;  /* 0x00000035f5007c0c */ /* 0x000fe4000bf46270 */
[----:B------:R3:W-:Y:S01]  /*6f2a0*/  @P5 STG.E desc[UR28][R218.64], R10 ;  /* 0x0000000ada005986 */ /* 0x0007e2000c10191c */
[C---:B------:R-:W-:Y:S01]  /*6f2b0*/  ISETP.LT.AND P4, PT, R247.reuse, UR42, !P1 ;  /* 0x0000002af7007c0c */ /* 0x040fe2000cf81270 */
[----:B------:R-:W4:Y:S01]  /*6f2c0*/  LDCU UR42, c[0x0][0x3b8] ;  /* 0x00007700ff2a77ac */ /* 0x000f220008000800 */
[----:B--2---:R-:W-:Y:S01]  /*6f2d0*/  IADD3 R217, PT, PT, R244, UR52, RZ ;  /* 0x00000034f4d97c10 */ /* 0x004fe2000fffe0ff */
[----:B------:R-:W2:Y:S01]  /*6f2e0*/  LDCU.64 UR52, c[0x0][0x398] ;  /* 0x00007300ff3477ac */ /* 0x000ea20008000a00 */
[----:B------:R-:W2:Y:S01]  /*6f2f0*/  LDL.LU R11, [R1+0xc0] ;  /* 0x0000c000010b7983 */ /* 0x000ea20000300800 */
[----:B---3--:R-:W-:Y:S01]  /*6f300*/  IMAD.WIDE R218, R230, 0x4, R228 ;  /* 0x00000004e6da7825 */ /* 0x008fe200078e02e4 */
[----:B------:R-:W-:Y:S01]  /*6f310*/  ISETP.LT.AND P1, PT, R246, UR44, !P1 ;  /* 0x0000002cf6007c0c */ /* 0x000fe2000cf21270 */
[----:B------:R-:W3:Y:S02]  /*6f320*/  LDCU UR44, c[0x0][0x3b8] ;  /* 0x00007700ff2c77ac */ /* 0x000ee40008000800 */
[----:B------:R-:W-:Y:S01]  /*6f330*/  VIADD R245, R252, 0x5 ;  /* 0x00000005fcf57836 */ /* 0x000fe20000000000 */
[----:B------:R4:W-:Y:S01]  /*6f340*/  @P3 STG.E desc[UR28][R218.64], R9 ;  /* 0x00000009da003986 */ /* 0x0009e2000c10191c */
[----:B------:R-:W-:Y:S01]  /*6f350*/  IMAD.WIDE R230, R0, 0x4, R2 ;  /* 0x0000000400e67825 */ /* 0x000fe200078e0202 */
[----:B-1----:R-:W-:Y:S01]  /*6f360*/  ISETP.LT.AND P5, PT, R247, UR46, !P2 ;  /* 0x0000002ef7007c0c */ /* 0x002fe2000d7a1270 */
[----:B------:R-:W1:Y:S01]  /*6f370*/  LDCU UR46, c[0x0][0x3b8] ;  /* 0x00007700ff2e77ac */ /* 0x000e620008000800 */
[----:B------:R-:W-:Y:S01]  /*6f380*/  ISETP.LT.AND P2, PT, R246, UR48, !P2 ;  /* 0x00000030f6007c0c */ /* 0x000fe2000d741270 */
[----:B------:R-:W2:Y:S01]  /*6f390*/  LDL.LU R10, [R1+0x60] ;  /* 0x00006000010a7983 */ /* 0x000ea20000300800 */
[----:B------:R-:W-:Y:S01]  /*6f3a0*/  ISETP.GE.AND P3, PT, R245, UR4, PT ;  /* 0x00000004f5007c0c */ /* 0x000fe2000bf66270 */
[----:B----4-:R-:W-:-:S02]  /*6f3b0*/  IMAD.WIDE R218, R0, 0x4, R228 ;  /* 0x0000000400da7825 */ /* 0x010fc400078e02e4 */
[----:B------:R4:W-:Y:S01]  /*6f3c0*/  @P6 STG.E desc[UR28][R230.64], R239 ;  /* 0x000000efe6006986 */ /* 0x0009e2000c10191c */
[----:B------:R-:W-:Y:S01]  /*6f3d0*/  IADD3 R216, PT, PT, R217, UR36, RZ ;  /* 0x00000024d9d87c10 */ /* 0x000fe2000fffe0ff */
[----:B------:R-:W1:Y:S02]  /*6f3e0*/  LDCU UR48, c[0x0][0x3b8] ;  /* 0x00007700ff3077ac */ /* 0x000e640008000800 */
[----:B------:R3:W-:Y:S01]  /*6f3f0*/  @P0 STG.E desc[UR28][R218.64], R238 ;  /* 0x000000eeda000986 */ /* 0x0007e2000c10191c */
[----:B------:R-:W-:Y:S01]  /*6f400*/  VIADD R245, R252, 0x6 ;  /* 0x00000006fcf57836 */ /* 0x000fe20000000000 */
[----:B------:R-:W-:Y:S01]  /*6f410*/  ISETP.LT.AND P6, PT, R247, UR50, !P3 ;  /* 0x00000032f7007c0c */ /* 0x000fe2000dfc1270 */
[----:B------:R-:W1:Y:S01]  /*6f420*/  LDCU UR50, c[0x0][0x3b8] ;  /* 0x00007700ff3277ac */ /* 0x000e620008000800 */
[----:B------:R-:W1:Y:S01]  /*6f430*/  LDCU UR4, c[0x0][0x398] ;  /* 0x00007300ff0477ac */ /* 0x000e620008000800 */
[C---:B----4-:R-:W-:Y:S01]  /*6f440*/  IMAD.WIDE R230, R244.reuse, 0x4, R2 ;  /* 0x00000004f4e67825 */ /* 0x050fe200078e0202 */
[----:B------:R-:W4:Y:S03]  /*6f450*/  LDCU UR36, c[0x0][0x398] ;  /* 0x00007300ff2477ac */ /* 0x000f260008000800 */
[----:B---3--:R-:W-:Y:S01]  /*6f460*/  IMAD.WIDE R218, R244, 0x4, R228 ;  /* 0x00000004f4da7825 */ /* 0x008fe200078e02e4 */
[----:B------:R3:W-:Y:S01]  /*6f470*/  @P4 STG.E desc[UR28][R230.64], R237 ;  /* 0x000000ede6004986 */ /* 0x0007e2000c10191c */
[----:B--2---:R-:W-:Y:S01]  /*6f480*/  ISETP.LT.AND P3, PT, R246, UR52, !P3 ;  /* 0x00000034f6007c0c */ /* 0x004fe2000df61270 */
[----:B------:R-:W2:Y:S01]  /*6f490*/  LDCU UR52, c[0x0][0x3b8] ;  /* 0x00007700ff3477ac */ /* 0x000ea20008000800 */
[----:B------:R-:W-:Y:S01]  /*6f4a0*/  ISETP.GE.AND P0, PT, R245, UR5, PT ;  /* 0x00000005f5007c0c */ /* 0x000fe2000bf06270 */
[----:B------:R1:W-:Y:S01]  /*6f4b0*/  @P1 STG.E desc[UR28][R218.64], R236 ;  /* 0x000000ecda001986 */ /* 0x0003e2000c10191c */
[----:B------:R-:W-:Y:S01]  /*6f4c0*/  VIADD R245, R252, 0x7 ;  /* 0x00000007fcf57836 */ /* 0x000fe20000000000 */
[----:B------:R-:W-:Y:S01]  /*6f4d0*/  IADD3 R0, PT, PT, R216, UR42, RZ ;  /* 0x0000002ad8007c10 */ /* 0x000fe2000fffe0ff */
[----:B------:R-:W2:Y:S01]  /*6f4e0*/  LDCU UR42, c[0x0][0x398] ;  /* 0x00007300ff2a77ac */ /* 0x000ea20008000800 */
[C---:B---3--:R-:W-:Y:S01]  /*6f4f0*/  IMAD.WIDE R230, R217.reuse, 0x4, R2 ;  /* 0x00000004d9e67825 */ /* 0x048fe200078e0202 */
[----:B------:R-:W3:Y:S03]  /*6f500*/  LDCU UR5, c[0x0][0x398] ;  /* 0x00007300ff0577ac */ /* 0x000ee60008000800 */
[----:B-1----:R-:W-:Y:S01]  /*6f510*/  IMAD.WIDE R218, R217, 0x4, R228 ;  /* 0x00000004d9da7825 */ /* 0x002fe200078e02e4 */
[----:B------:R-:W-:Y:S01]  /*6f520*/  ISETP.LT.AND P4, PT, R247, UR30, !P0 ;  /* 0x0000001ef7007c0c */ /* 0x000fe2000c781270 */
[----:B------:R1:W-:Y:S02]  /*6f530*/  @P5 STG.E desc[UR28][R230.64], R243 ;  /* 0x000000f3e6005986 */ /* 0x0003e4000c10191c */
[----:B------:R-:W-:Y:S01]  /*6f540*/  VIADD R217, R252, 0x8 ;  /* 0x00000008fcd97836 */ /* 0x000fe20000000000 */
[----:B------:R-:W-:Y:S01]  /*6f550*/  ISETP.LT.AND P0, PT, R246, UR32, !P0 ;  /* 0x00000020f6007c0c */ /* 0x000fe2000c701270 */
[----:B------:R3:W-:Y:S01]  /*6f560*/  @P2 STG.E desc[UR28][R218.64], R242 ;  /* 0x000000f2da002986 */ /* 0x0007e2000c10191c */
[----:B------:R-:W-:Y:S01]  /*6f570*/  ISETP.GE.AND P1, PT, R245, UR6, PT ;  /* 0x00000006f5007c0c */ /* 0x000fe2000bf26270 */
[----:B------:R-:W2:Y:S01]  /*6f580*/  LDCU UR32, c[0x0][0x39c] ;  /* 0x00007380ff2077ac */ /* 0x000ea20008000800 */
[----:B------:R-:W-:-:S02]  /*6f590*/  ISETP.GE.AND P2, PT, R217, UR9, PT ;  /* 0x00000009d9007c0c */ /* 0x000fc4000bf46270 */
[----:B------:R-:W-:Y:S01]  /*6f5a0*/  IADD3 R244, PT, PT, R0, UR44, RZ ;  /* 0x0000002c00f47c10 */ /* 0x000fe2000fffe0ff */
[----:B------:R-:W2:Y:S01]  /*6f5b0*/  LDCU UR44, c[0x0][0x398] ;  /* 0x00007300ff2c77ac */ /* 0x000ea20008000800 */
[C---:B-1----:R-:W-:Y:S01]  /*6f5c0*/  IMAD.WIDE R230, R216.reuse, 0x4, R2 ;  /* 0x00000004d8e67825 */ /* 0x042fe200078e0202 */
[----:B------:R-:W-:Y:S01]  /*6f5d0*/  ISETP.LT.AND P5, PT, R247, UR7, !P1 ;  /* 0x00000007f7007c0c */ /* 0x000fe2000cfa1270 */
[----:B------:R-:W1:Y:S02]  /*6f5e0*/  LDCU UR6, c[0x0][0x398] ;  /* 0x00007300ff0677ac */ /* 0x000e640008000800 */
[----:B------:R-:W-:Y:S01]  /*6f5f0*/  IMAD.WIDE R216, R216, 0x4, R228 ;  /* 0x00000004d8d87825 */ /* 0x000fe200078e02e4 */
[----:B------:R-:W-:Y:S01]  /*6f600*/  ISETP.LT.AND P1, PT, R246, UR8, !P1 ;  /* 0x00000008f6007c0c */ /* 0x000fe2000cf21270 */
[----:B------:R-:W-:Y:S01]  /*6f610*/  @P6 STG.E desc[UR28][R230.64], R241 ;  /* 0x000000f1e6006986 */ /* 0x000fe2000c10191c */
[----:B------:R-:W1:Y:S01]  /*6f620*/  LDCU UR30, c[0x0][0x3b8] ;  /* 0x00007700ff1e77ac */ /* 0x000e620008000800 */
[----:B---3--:R-:W-:-:S02]  /*6f630*/  IMAD.WIDE R218, R0, 0x4, R2 ;  /* 0x0000000400da7825 */ /* 0x008fc400078e0202 */
[----:B------:R3:W-:Y:S01]  /*6f640*/  @P3 STG.E desc[UR28][R216.64], R240 ;  /* 0x000000f0d8003986 */ /* 0x0007e2000c10191c */
[----:B------:R-:W-:Y:S01]  /*6f650*/  IADD3 R245, PT, PT, R244, UR46, RZ ;  /* 0x0000002ef4f57c10 */ /* 0x000fe2000fffe0ff */
[----:B------:R-:W1:Y:S02]  /*6f660*/  LDCU UR8, c[0x0][0x39c] ;  /* 0x00007380ff0877ac */ /* 0x000e640008000800 */
[----:B------:R4:W-:Y:S01]  /*6f670*/  @P4 STG.E desc[UR28][R218.64], R249 ;  /* 0x000000f9da004986 */ /* 0x0009e2000c10191c */
[----:B------:R-:W-:Y:S01]  /*6f680*/  ISETP.LT.AND P6, PT, R247, UR10, !P2 ;  /* 0x0000000af7007c0c */ /* 0x000fe2000d7c1270 */
[----:B------:R-:W1:Y:S01]  /*6f690*/  LDCU UR46, c[0x0][0x398] ;  /* 0x00007300ff2e77ac */ /* 0x000e620008000800 */
[----:B------:R-:W1:Y:S01]  /*6f6a0*/  LDCU UR9, c[0x0][0x398] ;  /* 0x00007300ff0977ac */ /* 0x000e620008000800 */
[----:B---3--:R-:W-:Y:S01]  /*6f6b0*/  IMAD.WIDE R216, R0, 0x4, R228 ;  /* 0x0000000400d87825 */ /* 0x008fe200078e02e4 */
[----:B------:R-:W3:Y:S03]  /*6f6c0*/  LDCU UR7, c[0x0][0x3b8] ;  /* 0x00007700ff0777ac */ /* 0x000ee60008000800 */
[----:B----4-:R-:W-:Y:S01]  /*6f6d0*/  IMAD.WIDE R218, R244, 0x4, R2 ;  /* 0x00000004f4da7825 */ /* 0x010fe200078e0202 */
[----:B------:R4:W-:Y:S03]  /*6f6e0*/  @P0 STG.E desc[UR28][R216.64], R250 ;  /* 0x000000fad8000986 */ /* 0x0009e6000c10191c */
[----:B------:R-:W-:Y:S01]  /*6f6f0*/  VIADD R231, R252, 0x9 ;  /* 0x00000009fce77836 */ /* 0x000fe20000000000 */
[----:B------:R-:W-:Y:S01]  /*6f700*/  @P5 STG.E desc[UR28][R218.64], R251 ;  /* 0x000000fbda005986 */ /* 0x000fe2000c10191c */
[----:B------:R-:W-:Y:S01]  /*6f710*/  IADD3 R230, PT, PT, R245, UR48, RZ ;  /* 0x00000030f5e67c10 */ /* 0x000fe2000fffe0ff */
[----:B------:R-:W1:Y:S01]  /*6f720*/  LDCU UR48, c[0x0][0x398] ;  /* 0x00007300ff3077ac */ /* 0x000e620008000800 */
[----:B------:R-:W1:Y:S01]  /*6f730*/  LDCU UR10, c[0x0][0x3b8] ;  /* 0x00007700ff0a77ac */ /* 0x000e620008000800 */
[----:B----4-:R-:W-:-:S05]  /*6f740*/  IMAD.WIDE R216, R244, 0x4, R228 ;  /* 0x00000004f4d87825 */ /* 0x010fca00078e02e4 */
[----:B------:R4:W-:Y:S04]  /*6f750*/  @P1 STG.E desc[UR28][R216.64], R248 ;  /* 0x000000f8d8001986 */ /* 0x0009e8000c10191c */
[----:B----4-:R-:W4:Y:S04]  /*6f760*/  LDL.LU R217, [R1+0xd0] ;  /* 0x0000d00001d97983 */ /* 0x010f280000300800 */
        /* <DEDUP_REMOVED lines=13> */
[----:B------:R-:W-:-:S02]  /*6f840*/  ISETP.LT.AND P2, PT, R246, UR11, !P2 ;  /* 0x0000000bf6007c0c */ /* 0x000fc4000d741270 */
[----:B------:R-:W-:Y:S01]  /*6f850*/  ISETP.GE.AND P3, PT, R231, UR12, PT ;  /* 0x0000000ce7007c0c */ /* 0x000fe2000bf66270 */
[----:B------:R-:W-:Y:S02]  /*6f860*/  VIADD R231, R252, 0xa ;  /* 0x0000000afce77836 */ /* 0x000fe40000000000 */
[----:B------:R-:W-:Y:S01]  /*6f870*/  IMAD.WIDE R218, R245, 0x4, R2 ;  /* 0x00000004f5da7825 */ /* 0x000fe200078e0202 */
[----:B------:R-:W-:Y:S01]  /*6f880*/  ISETP.LT.AND P4, PT, R247, UR13, !P3 ;  /* 0x0000000df7007c0c */ /* 0x000fe2000df81270 */
[----:B------:R-:W1:Y:S01]  /*6f890*/  LDCU UR11, c[0x0][0x39c] ;  /* 0x00007380ff0b77ac */ /* 0x000e620008000800 */
[----:B------:R-:W-:Y:S01]  /*6f8a0*/  ISETP.LT.AND P3, PT, R246, UR14, !P3 ;  /* 0x0000000ef6007c0c */ /* 0x000fe2000df61270 */
[----:B------:R-:W-:Y:S01]  /*6f8b0*/  VIADD R244, R252, 0xb ;  /* 0x0000000bfcf47836 */ /* 0x000fe20000000000 */
[----:B------:R-:W-:Y:S01]  /*6f8c0*/  ISETP.GE.AND P0, PT, R231, UR15, PT ;  /* 0x0000000fe7007c0c */ /* 0x000fe2000bf06270 */
[----:B------:R-:W1:Y:S03]  /*6f8d0*/  LDCU UR12, c[0x0][0x398] ;  /* 0x00007300ff0c77ac */ /* 0x000e660008000800 */
[----:B------:R-:W-:Y:S01]  /*6f8e0*/  ISETP.LT.AND P5, PT, R247, UR16, !P0 ;  /* 0x00000010f7007c0c */ /* 0x000fe2000c7a1270 */
[----:B------:R-:W1:Y:S01]  /*6f8f0*/  LDCU UR14, c[0x0][0x39c] ;  /* 0x00007380ff0e77ac */ /* 0x000e620008000800 */
[----:B------:R-:W-:-:S02]  /*6f900*/  ISETP.LT.AND P0, PT, R246, UR17, !P0 ;  /* 0x00000011f6007c0c */ /* 0x000fc4000c701270 */
[----:B------:R-:W-:Y:S01]  /*6f910*/  ISETP.GE.AND P1, PT, R244, UR18, PT ;  /* 0x00000012f4007c0c */ /* 0x000fe2000bf26270 */
[----:B------:R-:W1:Y:S01]  /*6f920*/  LDCU UR13, c[0x0][0x3b8] ;  /* 0x00007700ff0d77ac */ /* 0x000e620008000800 */
[----:B------:R-:W-:Y:S01]  /*6f930*/  IADD3 R0, PT, PT, R230, UR50, RZ ;  /* 0x00000032e6007c10 */ /* 0x000fe2000fffe0ff */
[----:B------:R-:W1:Y:S03]  /*6f940*/  LDCU UR50, c[0x0][0x398] ;  /* 0x00007300ff3277ac */ /* 0x000e660008000800 */
[----:B--2---:R-:W-:Y:S01]  /*6f950*/  IADD3 R231, PT, PT, R0, UR52, RZ ;  /* 0x0000003400e77c10 */ /* 0x004fe2000fffe0ff */
[----:B------:R-:W2:Y:S03]  /*6f960*/  LDCU UR15, c[0x0][0x398] ;  /* 0x00007300ff0f77ac */ /* 0x000ea60008000800 */
[----:B------:R-:W-:Y:S01]  /*6f970*/  IADD3 R244, PT, PT, R231, UR77, RZ ;  /* 0x0000004de7f47c10 */ /* 0x000fe2000fffe0ff */
[----:B------:R-:W1:Y:S01]  /*6f980*/  LDCU UR17, c[0x0][0x39c] ;  /* 0x00007380ff1177ac */ /* 0x000e620008000800 */
[----:B------:R-:W1:Y:S01]  /*6f990*/  LDCU UR52, c[0x0][0x398] ;  /* 0x00007300ff3477ac */ /* 0x000e620008000800 */
[----:B------:R-:W1:Y:S01]  /*6f9a0*/  LDCU UR18, c[0x0][0x398] ;  /* 0x00007300ff1277ac */ /* 0x000e620008000800 */
[----:B------:R-:W1:Y:S01]  /*6f9b0*/  LDCU UR16, c[0x0][0x3b8] ;  /* 0x00007700ff1077ac */ /* 0x000e620008000800 */
[----:B------:R-:W1:Y:S01]  /*6f9c0*/  LDCU UR77, c[0x0][0x398] ;  /* 0x00007300ff4d77ac */ /* 0x000e620008000800 */
[----:B----4-:R4:W-:Y:S01]  /*6f9d0*/  @P6 STG.E desc[UR28][R218.64], R217 ;  /* 0x000000d9da006986 */ /* 0x0109e2000c10191c */
[----:B------:R-:W-:Y:S01]  /*6f9e0*/  ISETP.LT.AND P6, PT, R247, UR19, !P1 ;  /* 0x00000013f7007c0c */ /* 0x000fe2000cfc1270 */
[----:B------:R-:W1:Y:S01]  /*6f9f0*/  LDCU UR19, c[0x0][0x3b8] ;  /* 0x00007700ff1377ac */ /* 0x000e620008000800 */
[----:B----4-:R-:W-:-:S04]  /*6fa00*/  IMAD.WIDE R216, R245, 0x4, R228 ;  /* 0x00000004f5d87825 */ /* 0x010fc800078e02e4 */
[----:B------:R-:W-:Y:S01]  /*6fa10*/  IMAD.WIDE R218, R230, 0x4, R2 ;  /* 0x00000004e6da7825 */ /* 0x000fe200078e0202 */
[----:B------:R4:W-:Y:S03]  /*6fa20*/  @P2 STG.E desc[UR28][R216.64], R11 ;  /* 0x0000000bd8002986 */ /* 0x0009e6000c10191c */
[----:B------:R-:W-:Y:S01]  /*6fa30*/  VIADD R245, R252, 0xc ;  /* 0x0000000cfcf57836 */ /* 0x000fe20000000000 */
[----:B------:R1:W-:Y:S01]  /*6fa40*/  @P4 STG.E desc[UR28][R218.64], R10 ;  /* 0x0000000ada004986 */ /* 0x0003e2000c10191c */
[----:B------:R-:W-:Y:S01]  /*6fa50*/  ISETP.LT.AND P1, PT, R246, UR20, !P1 ;  /* 0x00000014f6007c0c */ /* 0x000fe2000cf21270 */
[----:B------:R-:W2:Y:S02]  /*6fa60*/  LDCU UR20, c[0x0][0x39c] ;  /* 0x00007380ff1477ac */ /* 0x000ea40008000800 */
[----:B------:R-:W-:Y:S01]  /*6fa70*/  ISETP.GE.AND P2, PT, R245, UR21, PT ;  /* 0x00000015f5007c0c */ /* 0x000fe2000bf46270 */
[----:B----4-:R-:W-:-:S04]  /*6fa80*/  IMAD.WIDE R216, R230, 0x4, R228 ;  /* 0x00000004e6d87825 */ /* 0x010fc800078e02e4 */
[----:B-1----:R-:W-:Y:S01]  /*6fa90*/  IMAD.WIDE R218, R0, 0x4, R2 ;  /* 0x0000000400da7825 */ /* 0x002fe200078e0202 */
[----:B---3--:R1:W-:Y:S03]  /*6faa0*/  @P3 STG.E desc[UR28][R216.64], R9 ;  /* 0x00000009d8003986 */ /* 0x0083e6000c10191c */
[----:B------:R-:W-:Y:S01]  /*6fab0*/  VIADD R245, R252, 0xd ;  /* 0x0000000dfcf57836 */ /* 0x000fe20000000000 */
[----:B------:R-:W-:Y:S01]  /*6fac0*/  ISETP.LT.AND P4, PT, R247, UR22, !P2 ;  /* 0x00000016f7007c0c */ /* 0x000fe2000d781270 */
[----:B------:R3:W-:Y:S01]  /*6fad0*/  @P5 STG.E desc[UR28][R218.64], R239 ;  /* 0x000000efda005986 */ /* 0x0007e2000c10191c */
[----:B------:R-:W-:Y:S01]  /*6fae0*/  ISETP.LT.AND P2, PT, R246, UR23, !P2 ;  /* 0x00000017f6007c0c */ /* 0x000fe2000d741270 */
[----:B------:R-:W4:Y:S01]  /*6faf0*/  LDCU UR21, c[0x0][0x398] ;  /* 0x00007300ff1577ac */ /* 0x000f220008000800 */
[----:B------:R-:W-:Y:S01]  /*6fb00*/  ISETP.GE.AND P3, PT, R245, UR24, PT ;  /* 0x00000018f5007c0c */ /* 0x000fe2000bf66270 */
[----:B-1----:R-:W-:-:S03]  /*6fb10*/  IMAD.WIDE R216, R0, 0x4, R228 ;  /* 0x0000000400d87825 */ /* 0x002fc600078e02e4 */
[----:B------:R-:W-:Y:S01]  /*6fb20*/  ISETP.LT.AND P5, PT, R247, UR25, !P3 ;  /* 0x00000019f7007c0c */ /* 0x000fe2000dfa1270 */
[----:B------:R-:W1:Y:S01]  /*6fb30*/  LDCU UR23, c[0x0][0x39c] ;  /* 0x00007380ff1777ac */ /* 0x000e620008000800 */
[----:B------:R-:W-:Y:S01]  /*6fb40*/  VIADD R245, R252, 0xe ;  /* 0x0000000efcf57836 */ /* 0x000fe20000000000 */
[----:B------:R2:W-:Y:S01]  /*6fb50*/  @P0 STG.E desc[UR28][R216.64], R238 ;  /* 0x000000eed8000986 */ /* 0x0005e2000c10191c */
[----:B---3--:R-:W-:Y:S01]  /*6fb60*/  IMAD.WIDE R218, R231, 0x4, R2 ;  /* 0x00000004e7da7825 */ /* 0x008fe200078e0202 */
[----:B------:R-:W-:Y:S01]  /*6fb70*/  ISETP.LT.AND P3, PT, R246, UR26, !P3 ;  /* 0x0000001af6007c0c */ /* 0x000fe2000df61270 */
[----:B------:R-:W3:Y:S01]  /*6fb80*/  LDCU UR24, c[0x0][0x398] ;  /* 0x00007300ff1877ac */ /* 0x000ee20008000800 */
[----:B------:R-:W-:Y:S02]  /*6fb90*/  ISETP.GE.AND P0, PT, R245, UR27, PT ;  /* 0x0000001bf5007c0c */ /* 0x000fe4000bf06270 */
[----:B------:R1:W-:Y:S01]  /*6fba0*/  @P6 STG.E desc[UR28][R218.64], R237 ;  /* 0x000000edda006986 */ /* 0x0003e2000c10191c */
[----:B------:R-:W-:Y:S01]  /*6fbb0*/  IADD3 R230, PT, PT, R244, UR76, RZ ;  /* 0x0000004cf4e67c10 */ /* 0x000fe2000fffe0ff */
[----:B------:R-:W3:Y:S01]  /*6fbc0*/  LDCU UR22, c[0x0][0x3b8] ;  /* 0x00007700ff1677ac */ /* 0x000ee20008000800 */
[----:B--2---:R-:W-:Y:S01]  /*6fbd0*/  IMAD.WIDE R216, R231, 0x4, R228 ;  /* 0x00000004e7d87825 */ /* 0x004fe200078e02e4 */
[----:B------:R-:W-:Y:S01]  /*6fbe0*/  ISETP.LT.AND P6, PT, R247, UR54, !P0 ;  /* 0x00000036f7007c0c */ /* 0x000fe2000c7c1270 */
[----:B------:R-:W2:Y:S02]  /*6fbf0*/  LDCU UR76, c[0x0][0x398] ;  /* 0x00007300ff4c77ac */ /* 0x000ea40008000800 */
[----:B------:R-:W-:Y:S01]  /*6fc00*/  VIADD R245, R252, 0xf ;  /* 0x0000000ffcf57836 */ /* 0x000fe20000000000 */
[----:B------:R3:W-:Y:S01]  /*6fc10*/  @P1 STG.E desc[UR28][R216.64], R236 ;  /* 0x000000ecd8001986 */ /* 0x0007e2000c10191c */
[----:B-1----:R-:W-:Y:S01]  /*6fc20*/  IMAD.WIDE R218, R244, 0x4, R2 ;  /* 0x00000004f4da7825 */ /* 0x002fe200078e0202 */
[----:B------:R-:W-:Y:S01]  /*6fc30*/  ISETP.LT.AND P0, PT, R246, UR55, !P0 ;  /* 0x00000037f6007c0c */ /* 0x000fe2000c701270 */
[----:B------:R-:W1:Y:S01]  /*6fc40*/  LDCU UR26, c[0x0][0x39c] ;  /* 0x00007380ff1a77ac */ /* 0x000e620008000800 */
[----:B------:R-:W-:-:S02]  /*6fc50*/  ISETP.GE.AND P1, PT, R245, UR56, PT ;  /* 0x00000038f5007c0c */ /* 0x000fc4000bf26270 */
[----:B------:R2:W-:Y:S01]  /*6fc60*/  @P4 STG.E desc[UR28][R218.64], R243 ;  /* 0x000000f3da004986 */ /* 0x0005e2000c10191c */
[----:B------:R-:W-:Y:S01]  /*6fc70*/  IADD3 R0, PT, PT, R230, UR75, RZ ;  /* 0x0000004be6007c10 */ /* 0x000fe2000fffe0ff */
[----:B------:R-:W1:Y:S01]  /*6fc80*/  LDCU UR27, c[0x0][0x398] ;  /* 0x00007300ff1b77ac */ /* 0x000e620008000800 */
[----:B---3--:R-:W-:Y:S01]  /*6fc90*/  IMAD.WIDE R216, R244, 0x4, R228 ;  /* 0x00000004f4d87825 */ /* 0x008fe200078e02e4 */
[----:B------:R-:W-:Y:S01]  /*6fca0*/  ISETP.LT.AND P4, PT, R247, UR57, !P1 ;  /* 0x00000039f7007c0c */ /* 0x000fe2000cf81270 */
[----:B------:R-:W3:Y:S03]  /*6fcb0*/  LDCU UR75, c[0x0][0x398] ;  /* 0x00007300ff4b77ac */ /* 0x000ee60008000800 */
[----:B------:R1:W-:Y:S01]  /*6fcc0*/  @P2 STG.E desc[UR28][R216.64], R242 ;  /* 0x000000f2d8002986 */ /* 0x0003e2000c10191c */
[----:B--2---:R-:W-:Y:S01]  /*6fcd0*/  IMAD.WIDE R218, R230, 0x4, R2 ;  /* 0x00000004e6da7825 */ /* 0x004fe200078e0202 */
[----:B------:R-:W-:Y:S01]  /*6fce0*/  ISETP.LT.AND P1, PT, R246, UR58, !P1 ;  /* 0x0000003af6007c0c */ /* 0x000fe2000cf21270 */
[----:B------:R-:W2:Y:S01]  /*6fcf0*/  LDCU UR55, c[0x0][0x39c] ;  /* 0x00007380ff3777ac */ /* 0x000ea20008000800 */
[----:B------:R-:W-:-:S02]  /*6fd00*/  IADD3 R231, PT, PT, R0, UR74, RZ ;  /* 0x0000004a00e77c10 */ /* 0x000fc4000fffe0ff */
[----:B------:R3:W-:Y:S01]  /*6fd10*/  @P5 STG.E desc[UR28][R218.64], R241 ;  /* 0x000000f1da005986 */ /* 0x0007e2000c10191c */
[----:B------:R-:W-:Y:S01]  /*6fd20*/  VIADD R245, R252, 0x10 ;  /* 0x00000010fcf57836 */ /* 0x000fe20000000000 */
[----:B------:R-:W2:Y:S01]  /*6fd30*/  LDCU UR25, c[0x0][0x3b8] ;  /* 0x00007700ff1977ac */ /* 0x000ea20008000800 */
[----:B-1----:R-:W-:Y:S01]  /*6fd40*/  IMAD.WIDE R216, R230, 0x4, R228 ;  /* 0x00000004e6d87825 */ /* 0x002fe200078e02e4 */
[----:B------:R-:W1:Y:S04]  /*6fd50*/  LDCU UR74, c[0x0][0x398] ;  /* 0x00007300ff4a77ac */ /* 0x000e680008000800 */
[----:B------:R2:W-:Y:S01]  /*6fd60*/  @P3 STG.E desc[UR28][R216.64], R240 ;  /* 0x000000f0d8003986 */ /* 0x0005e2000c10191c */
[C---:B---3--:R-:W-:Y:S01]  /*6fd70*/  IMAD.WIDE R218, R0.reuse, 0x4, R2 ;  /* 0x0000000400da7825 */ /* 0x048fe200078e0202 */
[----:B------:R-:W3:Y:S04]  /*6fd80*/  LDCU UR56, c[0x0][0x398] ;  /* 0x00007300ff3877ac */ /* 0x000ee80008000800 */
[----:B------:R1:W-:Y:S01]  /*6fd90*/  @P6 STG.E desc[UR28][R218.64], R249 ;  /* 0x000000f9da006986 */ /* 0x0003e2000c10191c */
[----:B------:R-:W3:Y:S01]  /*6fda0*/  LDCU UR58, c[0x0][0x39c] ;  /* 0x00007380ff3a77ac */ /* 0x000ee20008000800 */
[----:B------:R-:W3:Y:S01]  /*6fdb0*/  LDCU UR54, c[0x0][0x3b8] ;  /* 0x00007700ff3677ac */ /* 0x000ee20008000800 */
[----:B--2---:R-:W-:Y:S01]  /*6fdc0*/  IMAD.WIDE R216, R0, 0x4, R228 ;  /* 0x0000000400d87825 */ /* 0x004fe200078e02e4 */
[----:B------:R-:W2:Y:S04]  /*6fdd0*/  LDCU UR57, c[0x0][0x3b8] ;  /* 0x00007700ff3977ac */ /* 0x000ea80008000800 */
[----:B------:R3:W-:Y:S01]  /*6fde0*/  @P0 STG.E desc[UR28][R216.64], R250 ;  /* 0x000000fad8000986 */ /* 0x0007e2000c10191c */
[----:B-1----:R-:W-:-:S05]  /*6fdf0*/  IMAD.WIDE R218, R231, 0x4, R2 ;  /* 0x00000004e7da7825 */ /* 0x002fca00078e0202 */
[----:B------:R1:W-:Y:S01]  /*6fe00*/  @P4 STG.E desc[UR28][R218.64], R251 ;  /* 0x000000fbda004986 */ /* 0x0003e2000c10191c */
[----:B---3--:R-:W-:-:S05]  /*6fe10*/  IMAD.WIDE R216, R231, 0x4, R228 ;  /* 0x00000004e7d87825 */ /* 0x008fca00078e02e4 */
[----:B------:R3:W-:Y:S04]  /*6fe20*/  @P1 STG.E desc[UR28][R216.64], R248 ;  /* 0x000000f8d8001986 */ /* 0x0007e8000c10191c */
[----:B-1----:R-:W2:Y:S04]  /*6fe30*/  LDL.LU R251, [R1+0x230] ;  /* 0x0002300001fb7983 */ /* 0x002ea80000300800 */
[----:B------:R-:W2:Y:S04]  /*6fe40*/  LDL.LU R11, [R1+0x20] ;  /* 0x00002000010b7983 */ /* 0x000ea80000300800 */
[----:B---3--:R-:W3:Y:S04]  /*6fe50*/  LDL.LU R217, [R1+0x310] ;  /* 0x0003100001d97983 */ /* 0x008ee80000300800 */
        /* <DEDUP_REMOVED lines=13> */
[----:B------:R-:W-:Y:S01]  /*6ff30*/  ISETP.GE.AND P2, PT, R245, UR59, PT ;  /* 0x0000003bf5007c0c */ /* 0x000fe2000bf46270 */
[----:B------:R-:W-:Y:S01]  /*6ff40*/  VIADD R245, R252, 0x11 ;  /* 0x00000011fcf57836 */ /* 0x000fe20000000000 */
[----:B------:R-:W-:Y:S01]  /*6ff50*/  IADD3 R244, PT, PT, R231, UR73, RZ ;  /* 0x00000049e7f47c10 */ /* 0x000fe2000fffe0ff */
[----:B------:R-:W1:Y:S01]  /*6ff60*/  LDCU UR73, c[0x0][0x398] ;  /* 0x00007300ff4977ac */ /* 0x000e620008000800 */
[----:B------:R-:W-:-:S02]  /*6ff70*/  ISETP.LT.AND P5, PT, R247, UR60, !P2 ;  /* 0x0000003cf7007c0c */ /* 0x000fc4000d7a1270 */
[----:B------:R-:W-:Y:S01]  /*6ff80*/  ISETP.LT.AND P2, PT, R246, UR61, !P2 ;  /* 0x0000003df6007c0c */ /* 0x000fe2000d741270 */
[----:B------:R-:W-:Y:S01]  /*6ff90*/  IMAD.WIDE R218, R244, 0x4, R2 ;  /* 0x00000004f4da7825 */ /* 0x000fe200078e0202 */
[----:B------:R-:W-:Y:S01]  /*6ffa0*/  ISETP.GE.AND P3, PT, R245, UR63, PT ;  /* 0x0000003ff5007c0c */ /* 0x000fe2000bf66270 */
[----:B------:R-:W1:Y:S02]  /*6ffb0*/  LDCU UR59, c[0x0][0x398] ;  /* 0x00007300ff3b77ac */ /* 0x000e640008000800 */
[----:B------:R-:W-:Y:S01]  /*6ffc0*/  VIADD R245, R252, 0x12 ;  /* 0x00000012fcf57836 */ /* 0x000fe20000000000 */
[----:B------:R-:W-:Y:S01]  /*6ffd0*/  ISETP.LT.AND P6, PT, R247, UR64, !P3 ;  /* 0x00000040f7007c0c */ /* 0x000fe2000dfc1270 */
[----:B------:R-:W1:Y:S01]  /*6ffe0*/  LDCU UR61, c[0x0][0x39c] ;  /* 0x00007380ff3d77ac */ /* 0x000e620008000800 */
[----:B------:R-:W-:Y:S02]  /*6fff0*/  ISETP.LT.AND P3, PT, R246, UR65, !P3 ;  /* 0x00000041f6007c0c */ /* 0x000fe4000df61270 */
[----:B------:R-:W-:Y:S01]  /*70000*/  ISETP.GE.AND P0, PT, R245, UR67, PT ;  /* 0x00000043f5007c0c */ /* 0x000fe2000bf06270 */
[----:B------:R-:W-:Y:S01]  /*70010*/  VIADD R245, R252, 0x13 ;  /* 0x00000013fcf57836 */ /* 0x000fe20000000000 */
[----:B------:R-:W-:Y:S01]  /*70020*/  IADD3 R230, PT, PT, R244, UR62, RZ ;  /* 0x0000003ef4e67c10 */ /* 0x000fe2000fffe0ff */
[----:B------:R-:W1:Y:S01]  /*70030*/  LDCU UR62, c[0x0][0x398] ;  /* 0x00007300ff3e77ac */ /* 0x000e620008000800 */
[----:B------:R-:W-:-:S02]  /*70040*/  ISETP.LT.AND P4, PT, R247, UR68, !P0 ;  /* 0x00000044f7007c0c */ /* 0x000fc4000c781270 */
[----:B------:R-:W-:Y:S01]  /*70050*/  ISETP.LT.AND P0, PT, R246, UR69, !P0 ;  /* 0x00000045f6007c0c */ /* 0x000fe2000c701270 */
[----:B------:R-:W1:Y:S01]  /*70060*/  LDCU UR60, c[0x0][0x3b8] ;  /* 0x00007700ff3c77ac */ /* 0x000e620008000800 */
[----:B------:R-:W-:Y:S01]  /*70070*/  ISETP.GE.AND P1, PT, R245, UR71, PT ;  /* 0x00000047f5007c0c */ /* 0x000fe2000bf26270 */
[----:B------:R-:W-:Y:S01]  /*70080*/  VIADD R245, R252, 0x14 ;  /* 0x00000014fcf57836 */ /* 0x000fe20000000000 */
[----:B------:R-:W-:Y:S01]  /*70090*/  IADD3 R0, PT, PT, R230, UR66, RZ ;  /* 0x00000042e6007c10 */ /* 0x000fe2000fffe0ff */
[----:B------:R-:W1:Y:S03]  /*700a0*/  LDCU UR63, c[0x0][0x398] ;  /* 0x00007300ff3f77ac */ /* 0x000e660008000800 */
[----:B------:R-:W-:Y:S01]  /*700b0*/  IADD3 R231, PT, PT, R0, UR70, RZ ;  /* 0x0000004600e77c10 */ /* 0x000fe2000fffe0ff */
        /* <DEDUP_REMOVED lines=8> */
[----:B---3--:R3:W-:Y:S01]  /*70140*/  @P5 STG.E desc[UR28][R218.64], R217 ;  /* 0x000000d9da005986 */ /* 0x0087e2000c10191c */
[----:B------:R-:W-:Y:S01]  /*70150*/  ISETP.LT.AND P5, PT, R247, UR72, !P1 ;  /* 0x00000048f7007c0c */ /* 0x000fe2000cfa1270 */
[----:B------:R-:W1:Y:S01]  /*70160*/  LDCU UR72, c[0x0][0x3b8] ;  /* 0x00007700ff4877ac */ /* 0x000e620008000800 */
[----:B---3--:R-:W-:-:S04]  /*70170*/  IMAD.WIDE R216, R244, 0x4, R228 ;  /* 0x00000004f4d87825 */ /* 0x008fc800078e02e4 */
[----:B------:R-:W-:Y:S01]  /*70180*/  IMAD.WIDE R218, R230, 0x4, R2 ;  /* 0x00000004e6da7825 */ /* 0x000fe200078e0202 */
[----:B--2---:R2:W-:Y:S01]  /*70190*/  @P2 STG.E desc[UR28][R216.64], R251 ;  /* 0x000000fbd8002986 */ /* 0x0045e2000c10191c */
[----:B------:R-:W-:Y:S01]  /*701a0*/  ISETP.LT.AND P1, PT, R246, UR31, !P1 ;  /* 0x0000001ff6007c0c */ /* 0x000fe2000cf21270 */
[----:B------:R-:W3:Y:S01]  /*701b0*/  LDCU UR31, c[0x0][0x39c] ;  /* 0x00007380ff1f77ac */ /* 0x000ee20008000800 */
[----:B------:R-:W-:Y:S01]  /*701c0*/  ISETP.GE.AND P2, PT, R245, UR34, PT ;  /* 0x00000022f5007c0c */ /* 0x000fe2000bf46270 */
[----:B------:R1:W-:Y:S01]  /*701d0*/  @P6 STG.E desc[UR28][R218.64], R11 ;  /* 0x0000000bda006986 */ /* 0x0003e2000c10191c */
[----:B------:R-:W-:Y:S01]  /*701e0*/  VIADD R245, R252, 0x15 ;  /* 0x00000015fcf57836 */ /* 0x000fe20000000000 */
[----:B------:R-:W-:Y:S01]  /*701f0*/  IADD3 R244, PT, PT, R231, UR33, RZ ;  /* 0x00000021e7f47c10 */ /* 0x000fe2000fffe0ff */
[----:B------:R-:W3:Y:S01]  /*70200*/  LDCU UR33, c[0x0][0x398] ;  /* 0x00007300ff2177ac */ /* 0x000ee20008000800 */
[----:B--2---:R-:W-:Y:S01]  /*70210*/  IMAD.WIDE R216, R230, 0x4, R228 ;  /* 0x00000004e6d87825 */ /* 0x004fe200078e02e4 */
[----:B------:R-:W2:Y:S01]  /*70220*/  LDL.LU R251, [R1+0x23f0] ;  /* 0x0023f00001fb7983 */ /* 0x000ea20000300800 */
[----:B------:R-:W2:Y:S02]  /*70230*/  LDCU UR34, c[0x0][0x398] ;  /* 0x00007300ff2277ac */ /* 0x000ea40008000800 */
[----:B-1----:R-:W-:Y:S01]  /*70240*/  IMAD.WIDE R218, R0, 0x4, R2 ;  /* 0x0000000400da7825 */ /* 0x002fe200078e0202 */
[----:B------:R1:W-:Y:S01]  /*70250*/  @P3 STG.E desc[UR28][R216.64], R10 ;  /* 0x0000000ad8003986 */ /* 0x0003e2000c10191c */
[----:B------:R-:W-:Y:S01]  /*70260*/  ISETP.LT.AND P6, PT, R247, UR36, !P2 ;  /* 0x00000024f7007c0c */ /* 0x000fe2000d7c1270 */
[----:B------:R-:W2:Y:S01]  /*70270*/  LDCU UR36, c[0x0][0x3b8] ;  /* 0x00007700ff2477ac */ /* 0x000ea20008000800 */
[----:B------:R-:W-:Y:S01]  /*70280*/  ISETP.LT.AND P2, PT, R246, UR4, !P2 ;  /* 0x00000004f6007c0c */ /* 0x000fe2000d741270 */
[----:B------:R3:W-:Y:S01]  /*70290*/  @P4 STG.E desc[UR28][R218.64], R9 ;  /* 0x00000009da004986 */ /* 0x0007e2000c10191c */
[----:B------:R-:W-:Y:S01]  /*702a0*/  ISETP.GE.AND P3, PT, R245, UR40, PT ;  /* 0x00000028f5007c0c */ /* 0x000fe2000bf66270 */
[----:B------:R-:W-:Y:S01]  /*702b0*/  VIADD R245, R252, 0x16 ;  /* 0x00000016fcf57836 */ /* 0x000fe20000000000 */
[----:B------:R-:W-:Y:S01]  /*702c0*/  IADD3 R230, PT, PT, R244, UR38, RZ ;  /* 0x00000026f4e67c10 */ /* 0x000fe2000fffe0ff */
[----:B------:R-:W2:Y:S01]  /*702d0*/  LDCU UR4, c[0x0][0x39c] ;  /* 0x00007380ff0477ac */ /* 0x000ea20008000800 */
[----:B-1----:R-:W-:-:S04]  /*702e0*/  IMAD.WIDE R216, R0, 0x4, R228 ;  /* 0x0000000400d87825 */ /* 0x002fc800078e02e4 */
[----:B---3--:R-:W-:Y:S01]  /*702f0*/  IMAD.WIDE R218, R231, 0x4, R2 ;  /* 0x00000004e7da7825 */ /* 0x008fe200078e0202 */
[----:B------:R1:W-:Y:S01]  /*70300*/  @P0 STG.E desc[UR28][R216.64], R239 ;  /* 0x000000efd8000986 */ /* 0x0003e2000c10191c */
[----:B------:R-:W-:Y:S01]  /*70310*/  ISETP.LT.AND P4, PT, R247, UR42, !P3 ;  /* 0x0000002af7007c0c */ /* 0x000fe2000df81270 */
[----:B------:R-:W3:Y:S01]  /*70320*/  LDCU UR38, c[0x0][0x398] ;  /* 0x00007300ff2677ac */ /* 0x000ee20008000800 */
[----:B------:R-:W-:Y:S01]  /*70330*/  ISETP.LT.AND P3, PT, R246, UR5, !P3 ;  /* 0x00000005f6007c0c */ /* 0x000fe2000df61270 */
[----:B------:R4:W-:Y:S01]  /*70340*/  @P5 STG.E desc[UR28][R218.64], R238 ;  /* 0x000000eeda005986 */ /* 0x0009e2000c10191c */
[----:B------:R-:W-:Y:S01]  /*70350*/  ISETP.GE.AND P0, PT, R245, UR32, PT ;  /* 0x00000020f5007c0c */ /* 0x000fe2000bf06270 */
[----:B------:R-:W-:Y:S01]  /*70360*/  VIADD R245, R252, 0x17 ;  /* 0x00000017fcf57836 */ /* 0x000fe20000000000 */
[----:B------:R-:W-:Y:S01]  /*70370*/  IADD3 R0, PT, PT, R230, UR30, RZ ;  /* 0x0000001ee6007c10 */ /* 0x000fe2000fffe0ff */
[----:B------:R-:W2:Y:S01]  /*70380*/  LDCU UR40, c[0x0][0x398] ;  /* 0x00007300ff2877ac */ /* 0x000ea20008000800 */
[----:B-1----:R-:W-:Y:S01]  /*70390*/  IMAD.WIDE R216, R231, 0x4, R228 ;  /* 0x00000004e7d87825 */ /* 0x002fe200078e02e4 */
[----:B------:R-:W1:Y:S03]  /*703a0*/  LDCU UR5, c[0x0][0x39c] ;  /* 0x00007380ff0577ac */ /* 0x000e660008000800 */
[----:B----4-:R-:W-:Y:S01]  /*703b0*/  IMAD.WIDE R218, R244, 0x4, R2 ;  /* 0x00000004f4da7825 */ /* 0x010fe200078e0202 */
[----:B------:R4:W-:Y:S01]  /*703c0*/  @P1 STG.E desc[UR28][R216.64], R237 ;  /* 0x000000edd8001986 */ /* 0x0009e2000c10191c */
[----:B------:R-:W-:Y:S01]  /*703d0*/  ISETP.LT.AND P5, PT, R247, UR44, !P0 ;  /* 0x0000002cf7007c0c */ /* 0x000fe2000c7a1270 */
[----:B------:R-:W1:Y:S01]  /*703e0*/  LDCU UR30, c[0x0][0x398] ;  /* 0x00007300ff1e77ac */ /* 0x000e620008000800 */
[----:B------:R-:W-:Y:S01]  /*703f0*/  ISETP.LT.AND P0, PT, R246, UR6, !P0 ;  /* 0x00000006f6007c0c */ /* 0x000fe2000c701270 */
[----:B------:R3:W-:Y:S01]  /*70400*/  @P6 STG.E desc[UR28][R218.64], R236 ;  /* 0x000000ecda006986 */ /* 0x0007e2000c10191c */
[----:B------:R-:W-:Y:S01]  /*70410*/  ISETP.GE.AND P1, PT, R245, UR8, PT ;  /* 0x00000008f5007c0c */ /* 0x000fe2000bf26270 */
[----:B------:R-:W1:Y:S01]  /*70420*/  LDCU UR32, c[0x0][0x398] ;  /* 0x00007300ff2077ac */ /* 0x000e620008000800 */
[----:B------:R-:W1:Y:S01]  /*70430*/  LDCU UR42, c[0x0][0x3b8] ;  /* 0x00007700ff2a77ac */ /* 0x000e620008000800 */
[----:B----4-:R-:W-:Y:S01]  /*70440*/  IMAD.WIDE R216, R244, 0x4, R228 ;  /* 0x00000004f4d87825 */ /* 0x010fe200078e02e4 */
[----:B------:R-:W-:Y:S01]  /*70450*/  IADD3 R231, PT, PT, R0, UR7, RZ ;  /* 0x0000000700e77c10 */ /* 0x000fe2000fffe0ff */
[----:B------:R-:W4:Y:S02]  /*70460*/  LDCU UR6, c[0x0][0x39c] ;  /* 0x00007380ff0677ac */ /* 0x000f240008000800 */
[----:B---3--:R-:W-:Y:S01]  /*70470*/  IMAD.WIDE R218, R230, 0x4, R2 ;  /* 0x00000004e6da7825 */ /* 0x008fe200078e0202 */
[----:B------:R3:W-:Y:S01]  /*70480*/  @P2 STG.E desc[UR28][R216.64], R243 ;  /* 0x000000f3d8002986 */ /* 0x0007e2000c10191c */
[----:B------:R-:W-:Y:S01]  /*70490*/  ISETP.LT.AND P6, PT, R247, UR46, !P1 ;  /* 0x0000002ef7007c0c */ /* 0x000fe2000cfc1270 */
[----:B------:R-:W1:Y:S01]  /*704a0*/  LDCU UR7, c[0x0][0x398] ;  /* 0x00007300ff0777ac */ /* 0x000e620008000800 */
[----:B------:R-:W-:Y:S01]  /*704b0*/  ISETP.LT.AND P1, PT, R246, UR9, !P1 ;  /* 0x00000009f6007c0c */ /* 0x000fe2000cf21270 */
[----:B------:R4:W-:Y:S01]  /*704c0*/  @P4 STG.E desc[UR28][R218.64], R242 ;  /* 0x000000f2da004986 */ /* 0x0009e2000c10191c */
[----:B------:R-:W-:Y:S01]  /*704d0*/  VIADD R245, R252, 0x18 ;  /* 0x00000018fcf57836 */ /* 0x000fe20000000000 */
[----:B------:R-:W-:Y:S01]  /*704e0*/  IADD3 R244, PT, PT, R231, UR10, RZ ;  /* 0x0000000ae7f47c10 */ /* 0x000fe2000fffe0ff */
[----:B------:R-:W1:Y:S01]  /*704f0*/  LDCU UR8, c[0x0][0x398] ;  /* 0x00007300ff0877ac */ /* 0x000e620008000800 */
[----:B------:R-:W1:Y:S01]  /*70500*/  LDCU UR9, c[0x0][0x39c] ;  /* 0x00007380ff0977ac */ /* 0x000e620008000800 */
[----:B---3--:R-:W-:Y:S01]  /*70510*/  IMAD.WIDE R216, R230, 0x4, R228 ;  /* 0x00000004e6d87825 */ /* 0x008fe200078e02e4 */
[----:B------:R-:W3:Y:S03]  /*70520*/  LDCU UR44, c[0x0][0x3b8] ;  /* 0x00007700ff2c77ac */ /* 0x000ee60008000800 */
[C---:B----4-:R-:W-:Y:S01]  /*70530*/  IMAD.WIDE R218, R0.reuse, 0x4, R2 ;  /* 0x0000000400da7825 */ /* 0x050fe200078e0202 */
[----:B------:R4:W-:Y:S01]  /*70540*/  @P3 STG.E desc[UR28][R216.64], R241 ;  /* 0x000000f1d8003986 */ /* 0x0009e2000c10191c */
[----:B------:R-:W-:Y:S01]  /*70550*/  ISETP.GE.AND P2, PT, R245, UR11, PT ;  /* 0x0000000bf5007c0c */ /* 0x000fe2000bf46270 */
[----:B------:R-:W1:Y:S02]  /*70560*/  LDCU UR10, c[0x0][0x398] ;  /* 0x00007300ff0a77ac */ /* 0x000e640008000800 */
[----:B------:R3:W-:Y:S01]  /*70570*/  @P5 STG.E desc[UR28][R218.64], R240 ;  /* 0x000000f0da005986 */ /* 0x0007e2000c10191c */
[----:B------:R-:W1:Y:S01]  /*70580*/  LDCU UR46, c[0x0][0x3b8] ;  /* 0x00007700ff2e77ac */ /* 0x000e620008000800 */
[----:B----4-:R-:W-:Y:S01]  /*70590*/  IMAD.WIDE R216, R0, 0x4, R228 ;  /* 0x0000000400d87825 */ /* 0x010fe200078e02e4 */
[----:B------:R-:W-:Y:S01]  /*705a0*/  IADD3 R230, PT, PT, R244, UR13, RZ ;  /* 0x0000000df4e67c10 */ /* 0x000fe2000fffe0ff */
[----:B------:R-:W4:Y:S02]  /*705b0*/  LDCU UR11, c[0x0][0x398] ;  /* 0x00007300ff0b77ac */ /* 0x000f240008000800 */
[----:B---3--:R-:W-:Y:S01]  /*705c0*/  IMAD.WIDE R218, R231, 0x4, R2 ;  /* 0x00000004e7da7825 */ /* 0x008fe200078e0202 */
[----:B------:R3:W-:Y:S01]  /*705d0*/  @P0 STG.E desc[UR28][R216.64], R249 ;  /* 0x000000f9d8000986 */ /* 0x0007e2000c10191c */
[----:B------:R-:W-:Y:S01]  /*705e0*/  ISETP.LT.AND P4, PT, R247, UR48, !P2 ;  /* 0x00000030f7007c0c */ /* 0x000fe2000d781270 */
[----:B------:R-:W1:Y:S02]  /*705f0*/  LDCU UR13, c[0x0][0x398] ;  /* 0x00007300ff0d77ac */ /* 0x000e640008000800 */
[----:B------:R4:W-:Y:S01]  /*70600*/  @P6 STG.E desc[UR28][R218.64], R250 ;  /* 0x000000fada006986 */ /* 0x0009e2000c10191c */
[----:B------:R-:W-:Y:S01]  /*70610*/  VIADD R245, R252, 0x19 ;  /* 0x00000019fcf57836 */ /* 0x000fe20000000000 */
[----:B------:R-:W-:Y:S01]  /*70620*/  IADD3 R0, PT, PT, R230, UR16, RZ ;  /* 0x00000010e6007c10 */ /* 0x000fe2000fffe0ff */
[----:B------:R-:W1:Y:S01]  /*70630*/  LDCU UR48, c[0x0][0x3b8] ;  /* 0x00007700ff3077ac */ /* 0x000e620008000800 */
[----:B---3--:R-:W-:Y:S01]  /*70640*/  IMAD.WIDE R216, R231, 0x4, R228 ;  /* 0x00000004e7d87825 */ /* 0x008fe200078e02e4 */
[----:B----4-:R-:W3:Y:S01]  /*70650*/  LDL.LU R250, [R1+0x320] ;  /* 0x0003200001fa7983 */ /* 0x010ee20000300800 */
[----:B------:R-:W-:-:S02]  /*70660*/  ISETP.LT.AND P2, PT, R246, UR12, !P2 ;  /* 0x0000000cf6007c0c */ /* 0x000fc4000d741270 */
[----:B------:R-:W-:Y:S01]  /*70670*/  IMAD.WIDE R218, R244, 0x4, R2 ;  /* 0x00000004f4da7825 */ /* 0x000fe200078e0202 */
[----:B------:R-:W-:Y:S01]  /*70680*/  ISETP.GE.AND P3, PT, R245, UR14, PT ;  /* 0x0000000ef5007c0c */ /* 0x000fe2000bf66270 */
[----:B------:R4:W-:Y:S01]  /*70690*/  @P1 STG.E desc[UR28][R216.64], R248 ;  /* 0x000000f8d8001986 */ /* 0x0009e2000c10191c */
[----:B------:R-:W-:Y:S01]  /*706a0*/  IADD3 R231, PT, PT, R0, UR19, RZ ;  /* 0x0000001300e77c10 */ /* 0x000fe2000fffe0ff */
[----:B------:R-:W-:Y:S01]  /*706b0*/  VIADD R245, R252, 0x1a ;  /* 0x0000001afcf57836 */ /* 0x000fe20000000000 */
[----:B------:R-:W-:Y:S01]  /*706c0*/  ISETP.LT.AND P5, PT, R247, UR50, !P3 ;  /* 0x00000032f7007c0c */ /* 0x000fe2000dfa1270 */
[----:B------:R-:W1:Y:S01]  /*706d0*/  LDCU UR12, c[0x0][0x39c] ;  /* 0x00007380ff0c77ac */ /* 0x000e620008000800 */
[----:B------:R-:W1:Y:S01]  /*706e0*/  LDCU UR14, c[0x0][0x398] ;  /* 0x00007300ff0e77ac */ /* 0x000e620008000800 */
[----:B----4-:R-:W4:Y:S01]  /*706f0*/  LDL.LU R217, [R1+0x340] ;  /* 0x0003400001d97983 */ /* 0x010f220000300800 */
[----:B------:R-:W-:Y:S01]  /*70700*/  ISETP.GE.AND P0, PT, R245, UR17, PT ;  /* 0x00000011f5007c0c */ /* 0x000fe2000bf06270 */
[----:B------:R-:W1:Y:S02]  /*70710*/  LDCU UR16, c[0x0][0x398] ;  /* 0x00007300ff1077ac */ /* 0x000e640008000800 */
[----:B------:R-:W2:Y:S01]  /*70720*/  LDL.LU R11, [R1+0x200] ;  /* 0x00020000010b7983 */ /* 0x000ea20000300800 */
[----:B------:R-:W1:Y:S03]  /*70730*/  LDCU UR50, c[0x0][0x3b8] ;  /* 0x00007700ff3277ac */ /* 0x000e660008000800 */
[----:B------:R-:W2:Y:S01]  /*70740*/  LDL.LU R10, [R1+0x344] ;  /* 0x00034400010a7983 */ /* 0x000ea20000300800 */
[----:B------:R-:W1:Y:S03]  /*70750*/  LDCU UR19, c[0x0][0x398] ;  /* 0x00007300ff1377ac */ /* 0x000e660008000800 */
[----:B------:R-:W2:Y:S04]  /*70760*/  LDL.LU R9, [R1+0x324] ;  /* 0x0003240001097983 */ /* 0x000ea80000300800 */
[----:B----4-:R4:W-:Y:S01]  /*70770*/  @P4 STG.E desc[UR28][R218.64], R217 ;  /* 0x000000d9da004986 */ /* 0x0109e2000c10191c */
[----:B------:R-:W-:Y:S01]  /*70780*/  ISETP.LT.AND P3, PT, R246, UR15, !P3 ;  /* 0x0000000ff6007c0c */ /* 0x000fe2000df61270 */
[----:B------:R-:W-:Y:S01]  /*70790*/  VIADD R245, R252, 0x1b ;  /* 0x0000001bfcf57836 */ /* 0x000fe20000000000 */
[----:B------:R-:W-:Y:S01]  /*707a0*/  ISETP.LT.AND P6, PT, R247, UR52, !P0 ;  /* 0x00000034f7007c0c */ /* 0x000fe2000c7c1270 */
[----:B------:R-:W2:Y:S01]  /*707b0*/  LDL.LU R239, [R1+0x14] ;  /* 0x0000140001ef7983 */ /* 0x000ea20000300800 */
[----:B------:R-:W1:Y:S03]  /*707c0*/  LDCU UR15, c[0x0][0x39c] ;  /* 0x00007380ff0f77ac */ /* 0x000e660008000800 */
[----:B------:R-:W2:Y:S01]  /*707d0*/  LDL.LU R238, [R1+0x204] ;  /* 0x0002040001ee7983 */ /* 0x000ea20000300800 */
[----:B------:R-:W1:Y:S03]  /*707e0*/  LDCU UR17, c[0x0][0x398] ;  /* 0x00007300ff1177ac */ /* 0x000e660008000800 */
[----:B------:R-:W2:Y:S01]  /*707f0*/  LDL.LU R237, [R1+0x348] ;  /* 0x0003480001ed7983 */ /* 0x000ea20000300800 */
[----:B----4-:R-:W-:-:S04]  /*70800*/  IMAD.WIDE R216, R244, 0x4, R228 ;  /* 0x00000004f4d87825 */ /* 0x010fc800078e02e4 */
[----:B------:R-:W-:Y:S01]  /*70810*/  IMAD.WIDE R218, R230, 0x4, R2 ;  /* 0x00000004e6da7825 */ /* 0x000fe200078e0202 */
[----:B------:R-:W4:Y:S01]  /*70820*/  LDL.LU R236, [R1+0x328] ;  /* 0x0003280001ec7983 */ /* 0x000f220000300800 */
[----:B------:R-:W-:Y:S01]  /*70830*/  ISETP.GE.AND P1, PT, R245, UR20, PT ;  /* 0x00000014f5007c0c */ /* 0x000fe2000bf26270 */
[----:B------:R-:W1:Y:S02]  /*70840*/  LDCU UR20, c[0x0][0x398] ;  /* 0x00007300ff1477ac */ /* 0x000e640008000800 */
[----:B------:R-:W2:Y:S01]  /*70850*/  LDL.LU R243, [R1+0x18] ;  /* 0x0000180001f37983 */ /* 0x000ea20000300800 */
[----:B------:R-:W1:Y:S03]  /*70860*/  LDCU UR52, c[0x0][0x3b8] ;  /* 0x00007700ff3477ac */ /* 0x000e660008000800 */
[----:B------:R-:W2:Y:S04]  /*70870*/  LDL.LU R242, [R1+0x208] ;  /* 0x0002080001f27983 */ /* 0x000ea80000300800 */
[----:B------:R-:W2:Y:S04]  /*70880*/  LDL.LU R241, [R1+0x34c] ;  /* 0x00034c0001f17983 */ /* 0x000ea80000300800 */
[----:B------:R-:W2:Y:S04]  /*70890*/  LDL.LU R240, [R1+0x32c] ;  /* 0x00032c0001f07983 */ /* 0x000ea80000300800 */
[----:B------:R-:W2:Y:S04]  /*708a0*/  LDL.LU R249, [R1+0x1c] ;  /* 0x00001c0001f97983 */ /* 0x000ea80000300800 */
[----:B------:R-:W2:Y:S04]  /*708b0*/  LDL.LU R248, [R1+0x20c] ;  /* 0x00020c0001f87983 */ /* 0x000ea80000300800 */
[----:B---3--:R3:W-:Y:S04]  /*708c0*/  @P2 STG.E desc[UR28][R216.64], R250 ;  /* 0x000000fad8002986 */ /* 0x0087e8000c10191c */
[----:B---3--:R-:W3:Y:S04]  /*708d0*/  LDL.LU R250, [R1+0x23ec] ;  /* 0x0023ec0001fa7983 */ /* 0x008ee80000300800 */
[----:B------:R-:W2:Y:S01]  /*708e0*/  LDL.LU R217, [R1+0x10] ;  /* 0x0000100001d97983 */ /* 0x000ea20000300800 */
[----:B------:R-:W-:Y:S01]  /*708f0*/  ISETP.LT.AND P0, PT, R246, UR18, !P0 ;  /* 0x00000012f6007c0c */ /* 0x000fe2000c701270 */
[----:B------:R-:W-:Y:S01]  /*70900*/  VIADD R245, R252, 0x1c ;  /* 0x0000001cfcf57836 */ /* 0x000fe20000000000 */
[----:B------:R-:W-:Y:S01]  /*70910*/  ISETP.LT.AND P4, PT, R247, UR77, !P1 ;  /* 0x0000004df7007c0c */ /* 0x000fe2000cf81270 */
[----:B------:R-:W1:Y:S01]  /*70920*/  LDCU UR18, c[0x0][0x39c] ;  /* 0x00007380ff1277ac */ /* 0x000e620008000800 */
[----:B------:R-:W-:-:S02]  /*70930*/  ISETP.LT.AND P1, PT, R246, UR21, !P1 ;  /* 0x00000015f6007c0c */ /* 0x000fc4000cf21270 */
[----:B------:R-:W-:Y:S01]  /*70940*/  ISETP.GE.AND P2, PT, R245, UR23, PT ;  /* 0x00000017f5007c0c */ /* 0x000fe2000bf46270 */
[----:B------:R-:W-:Y:S01]  /*70950*/  VIADD R245, R252, 0x1d ;  /* 0x0000001dfcf57836 */ /* 0x000fe20000000000 */
[----:B------:R-:W-:Y:S01]  /*70960*/  IADD3 R244, PT, PT, R231, UR22, RZ ;  /* 0x00000016e7f47c10 */ /* 0x000fe2000fffe0ff */
[----:B------:R-:W1:Y:S01]  /*70970*/  LDCU UR21, c[0x0][0x39c] ;  /* 0x00007380ff1577ac */ /* 0x000e620008000800 */
[----:B------:R-:W1:Y:S01]  /*70980*/  LDCU UR22, c[0x0][0x398] ;  /* 0x00007300ff1677ac */ /* 0x000e620008000800 */
[----:B------:R-:W1:Y:S01]  /*70990*/  LDCU UR23, c[0x0][0x398] ;  /* 0x00007300ff1777ac */ /* 0x000e620008000800 */
[----:B------:R-:W1:Y:S01]  /*709a0*/  LDCU UR77, c[0x0][0x3b8] ;  /* 0x00007700ff4d77ac */ /* 0x000e620008000800 */
[----:B--2---:R2:W-:Y:S01]  /*709b0*/  @P5 STG.E desc[UR28][R218.64], R217 ;  /* 0x000000d9da005986 */ /* 0x0045e2000c10191c */
[----:B------:R-:W-:Y:S01]  /*709c0*/  ISETP.LT.AND P5, PT, R247, UR76, !P2 ;  /* 0x0000004cf7007c0c */ /* 0x000fe2000d7a1270 */
[----:B------:R-:W1:Y:S01]  /*709d0*/  LDCU UR76, c[0x0][0x3b8] ;  /* 0x00007700ff4c77ac */ /* 0x000e620008000800 */
[----:B--2---:R-:W-:-:S04]  /*709e0*/  IMAD.WIDE R216, R230, 0x4, R228 ;  /* 0x00000004e6d87825 */ /* 0x004fc800078e02e4 */
[----:B------:R-:W-:Y:S01]  /*709f0*/  IMAD.WIDE R218, R0, 0x4, R2 ;  /* 0x0000000400da7825 */ /* 0x000fe200078e0202 */
[----:B------:R2:W-:Y:S01]  /*70a00*/  @P3 STG.E desc[UR28][R216.64], R11 ;  /* 0x0000000bd8003986 */ /* 0x0005e2000c10191c */
[----:B------:R-:W-:Y:S01]  /*70a10*/  ISETP.LT.AND P2, PT, R246, UR24, !P2 ;  /* 0x00000018f6007c0c */ /* 0x000fe2000d741270 */
[----:B------:R-:W1:Y:S01]  /*70a20*/  LDCU UR24, c[0x0][0x39c] ;  /* 0x00007380ff1877ac */ /* 0x000e620008000800 */
[----:B------:R-:W-:Y:S01]  /*70a30*/  ISETP.GE.AND P3, PT, R245, UR26, PT ;  /* 0x0000001af5007c0c */ /* 0x000fe2000bf66270 */
[----:B------:R3:W-:Y:S01]  /*70a40*/  @P6 STG.E desc[UR28][R218.64], R10 ;  /* 0x0000000ada006986 */ /* 0x0007e2000c10191c */
[----:B------:R-:W-:Y:S01]  /*70a50*/  VIADD R245, R252, 0x1e ;  /* 0x0000001efcf57836 */ /* 0x000fe20000000000 */
[----:B------:R-:W-:Y:S01]  /*70a60*/  IADD3 R230, PT, PT, R244, UR25, RZ ;  /* 0x00000019f4e67c10 */ /* 0x000fe2000fffe0ff */
[----:B------:R-:W1:Y:S01]  /*70a70*/  LDCU UR25, c[0x0][0x398] ;  /* 0x00007300ff1977ac */ /* 0x000e620008000800 */
[----:B--2---:R-:W-:Y:S01]  /*70a80*/  IMAD.WIDE R216, R0, 0x4, R228 ;  /* 0x0000000400d87825 */ /* 0x004fe200078e02e4 */
[----:B------:R-:W2:Y:S03]  /*70a90*/  LDCU UR26, c[0x0][0x398] ;  /* 0x00007300ff1a77ac */ /* 0x000ea60008000800 */
[----:B---3--:R-:W-:Y:S01]  /*70aa0*/  IMAD.WIDE R218, R231, 0x4, R2 ;  /* 0x00000004e7da7825 */ /* 0x008fe200078e0202 */
[----:B------:R3:W-:Y:S01]  /*70ab0*/  @P0 STG.E desc[UR28][R216.64], R9 ;  /* 0x00000009d8000986 */ /* 0x0007e2000c10191c */
[----:B------:R-:W-:Y:S01]  /*70ac0*/  ISETP.LT.AND P6, PT, R247, UR75, !P3 ;  /* 0x0000004bf7007c0c */ /* 0x000fe2000dfc1270 */
[----:B------:R-:W1:Y:S01]  /*70ad0*/  LDCU UR75, c[0x0][0x3b8] ;  /* 0x00007700ff4b77ac */ /* 0x000e620008000800 */
[----:B------:R-:W-:Y:S01]  /*70ae0*/  ISETP.LT.AND P3, PT, R246, UR27, !P3 ;  /* 0x0000001bf6007c0c */ /* 0x000fe2000df61270 */
[----:B------:R2:W-:Y:S01]  /*70af0*/  @P4 STG.E desc[UR28][R218.64], R239 ;  /* 0x000000efda004986 */ /* 0x0005e2000c10191c */
[----:B------:R-:W-:Y:S01]  /*70b00*/  ISETP.GE.AND P0, PT, R245, UR55, PT ;  /* 0x00000037f5007c0c */ /* 0x000fe2000bf06270 */
[----:B------:R-:W-:Y:S01]  /*70b10*/  VIADD R245, R252, 0x1f ;  /* 0x0000001ffcf57836 */ /* 0x000fe20000000000 */
[----:B------:R-:W-:Y:S01]  /*70b20*/  IADD3 R0, PT, PT, R230, UR54, RZ ;  /* 0x00000036e6007c10 */ /* 0x000fe2000fffe0ff */
[----:B------:R-:W1:Y:S01]  /*70b30*/  LDCU UR27, c[0x0][0x39c] ;  /* 0x00007380ff1b77ac */ /* 0x000e620008000800 */
[----:B---3--:R-:W-:-:S04]  /*70b40*/  IMAD.WIDE R216, R231, 0x4, R228 ;  /* 0x00000004e7d87825 */ /* 0x008fc800078e02e4 */
[----:B--2---:R-:W-:Y:S01]  /*70b50*/  IMAD.WIDE R218, R244, 0x4, R2 ;  /* 0x00000004f4da7825 */ /* 0x004fe200078e0202 */
[----:B------:R2:W-:Y:S01]  /*70b60*/  @P1 STG.E desc[UR28][R216.64], R238 ;  /* 0x000000eed8001986 */ /* 0x0005e2000c10191c */
[----:B------:R-:W-:Y:S01]  /*70b70*/  ISETP.LT.AND P4, PT, R247, UR74, !P0 ;  /* 0x0000004af7007c0c */ /* 0x000fe2000c781270 */
[----:B------:R-:W3:Y:S01]  /*70b80*/  LDCU UR54, c[0x0][0x398] ;  /* 0x00007300ff3677ac */ /* 0x000ee20008000800 */
[----:B------:R-:W-:Y:S01]  /*70b90*/  ISETP.LT.AND P0, PT, R246, UR56, !P0 ;  /* 0x00000038f6007c0c */ /* 0x000fe2000c701270 */
[----:B------:R1:W-:Y:S01]  /*70ba0*/  @P5 STG.E desc[UR28][R218.64], R237 ;  /* 0x000000edda005986 */ /* 0x0003e2000c10191c */
[----:B------:R-:W-:Y:S01]  /*70bb0*/  ISETP.GE.AND P1, PT, R245, UR58, PT ;  /* 0x0000003af5007c0c */ /* 0x000fe2000bf26270 */
[----:B------:R-:W3:Y:S01]  /*70bc0*/  LDCU UR55, c[0x0][0x398] ;  /* 0x00007300ff3777ac */ /* 0x000ee20008000800 */
[----:B--2---:R-:W-:Y:S01]  /*70bd0*/  IMAD.WIDE R216, R244, 0x4, R228 ;  /* 0x00000004f4d87825 */ /* 0x004fe200078e02e4 */
[----:B------:R-:W-:Y:S01]  /*70be0*/  IADD3 R231, PT, PT, R0, UR57, RZ ;  /* 0x0000003900e77c10 */ /* 0x000fe2000fffe0ff */
[----:B------:R-:W2:Y:S02]  /*70bf0*/  LDCU UR56, c[0x0][0x39c] ;  /* 0x00007380ff3877ac */ /* 0x000ea40008000800 */
[----:B-1----:R-:W-:Y:S01]  /*70c00*/  IMAD.WIDE R218, R230, 0x4, R2 ;  /* 0x00000004e6da7825 */ /* 0x002fe200078e0202 */
[----:B----4-:R1:W-:Y:S01]  /*70c10*/  @P2 STG.E desc[UR28][R216.64], R236 ;  /* 0x000000ecd8002986 */ /* 0x0103e2000c10191c */
[----:B------:R-:W-:Y:S01]  /*70c20*/  ISETP.LT.AND P5, PT, R247, UR73, !P1 ;  /* 0x00000049f7007c0c */ /* 0x000fe2000cfa1270 */
[----:B------:R-:W4:Y:S01]  /*70c30*/  LDCU UR57, c[0x0][0x398] ;  /* 0x00007300ff3977ac */ /* 0x000f220008000800 */
[----:B------:R-:W-:Y:S01]  /*70c40*/  ISETP.LT.AND P1, PT, R246, UR59, !P1 ;  /* 0x0000003bf6007c0c */ /* 0x000fe2000cf21270 */
[----:B------:R2:W-:Y:S01]  /*70c50*/  @P6 STG.E desc[UR28][R218.64], R243 ;  /* 0x000000f3da006986 */ /* 0x0005e2000c10191c */
[----:B------:R-:W-:Y:S01]  /*70c60*/  VIADD R245, R252, 0x20 ;  /* 0x00000020fcf57836 */ /* 0x000fe20000000000 */
[----:B------:R-:W-:Y:S01]  /*70c70*/  IADD3 R244, PT, PT, R231, UR60, RZ ;  /* 0x0000003ce7f47c10 */ /* 0x000fe2000fffe0ff */
[----:B------:R-:W3:Y:S01]  /*70c80*/  LDCU UR58, c[0x0][0x398] ;  /* 0x00007300ff3a77ac */ /* 0x000ee20008000800 */
[----:B------:R-:W3:Y:S01]  /*70c90*/  LDCU UR59, c[0x0][0x39c] ;  /* 0x00007380ff3b77ac */ /* 0x000ee20008000800 */
[----:B-1----:R-:W-:Y:S01]  /*70ca0*/  IMAD.WIDE R216, R230, 0x4, R228 ;  /* 0x00000004e6d87825 */ /* 0x002fe200078e02e4 */
[----:B------:R-:W1:Y:S03]  /*70cb0*/  LDCU UR74, c[0x0][0x3b8] ;  /* 0x00007700ff4a77ac */ /* 0x000e660008000800 */
[C---:B--2---:R-:W-:Y:S01]  /*70cc0*/  IMAD.WIDE R218, R0.reuse, 0x4, R2 ;  /* 0x0000000400da7825 */ /* 0x044fe200078e0202 */
[----:B------:R2:W-:Y:S01]  /*70cd0*/  @P3 STG.E desc[UR28][R216.64], R242 ;  /* 0x000000f2d8003986 */ /* 0x0005e2000c10191c */
[----:B------:R-:W-:Y:S01]  /*70ce0*/  ISETP.GE.AND P2, PT, R245, UR61, PT ;  /* 0x0000003df5007c0c */ /* 0x000fe2000bf46270 */
[----:B------:R-:W1:Y:S02]  /*70cf0*/  LDCU UR60, c[0x0][0x398] ;  /* 0x00007300ff3c77ac */ /* 0x000e640008000800 */
[----:B------:R3:W-:Y:S01]  /*70d00*/  @P4 STG.E desc[UR28][R218.64], R241 ;  /* 0x000000f1da004986 */ /* 0x0007e2000c10191c */
[----:B------:R-:W1:Y:S01]  /*70d10*/  LDCU UR73, c[0x0][0x3b8] ;  /* 0x00007700ff4977ac */ /* 0x000e620008000800 */
[----:B--2---:R-:W-:Y:S01]  /*70d20*/  IMAD.WIDE R216, R0, 0x4, R228 ;  /* 0x0000000400d87825 */ /* 0x004fe200078e02e4 */
[----:B------:R-:W-:Y:S01]  /*70d30*/  IADD3 R230, PT, PT, R244, UR64, RZ ;  /* 0x00000040f4e67c10 */ /* 0x000fe2000fffe0ff */
[----:B------:R-:W2:Y:S02]  /*70d40*/  LDCU UR61, c[0x0][0x398] ;  /* 0x00007300ff3d77ac */ /* 0x000ea40008000800 */
        /* <DEDUP_REMOVED lines=9> */
[----:B--2---:R-:W2:Y:S01]  /*70de0*/  LDL.LU R249, [R1+0x350] ;  /* 0x0003500001f97983 */ /* 0x004ea20000300800 */
        /* <DEDUP_REMOVED lines=9> */
[----:B---3--:R-:W3:Y:S01]  /*70e80*/  LDL.LU R217, [R1+0x360] ;  /* 0x0003600001d97983 */ /* 0x008ee20000300800 */
[----:B------:R-:W-:Y:S01]  /*70e90*/  ISETP.GE.AND P0, PT, R245, UR69, PT ;  /* 0x00000045f5007c0c */ /* 0x000fe2000bf06270 */
[----:B------:R-:W1:Y:S02]  /*70ea0*/  LDCU UR68, c[0x0][0x398] ;  /* 0x00007300ff4477ac */ /* 0x000e640008000800 */
[----:B------:R-:W2:Y:S01]  /*70eb0*/  LDL.LU R248, [R1+0x1f0] ;  /* 0x0001f00001f87983 */ /* 0x000ea20000300800 */
[----:B------:R-:W1:Y:S03]  /*70ec0*/  LDCU UR66, c[0x0][0x3b8] ;  /* 0x00007700ff4277ac */ /* 0x000e660008000800 */
[----:B------:R-:W2:Y:S01]  /*70ed0*/  LDL.LU R11, [R1+0x354] ;  /* 0x00035400010b7983 */ /* 0x000ea20000300800 */
[----:B------:R-:W1:Y:S03]  /*70ee0*/  LDCU UR72, c[0x0][0x398] ;  /* 0x00007300ff4877ac */ /* 0x000e660008000800 */
[----:B------:R-:W2:Y:S04]  /*70ef0*/  LDL.LU R10, [R1+0x4] ;  /* 0x00000400010a7983 */ /* 0x000ea80000300800 */
[----:B---3--:R3:W-:Y:S01]  /*70f00*/  @P6 STG.E desc[UR28][R218.64], R217 ;  /* 0x000000d9da006986 */ /* 0x0087e2000c10191c */
[----:B------:R-:W-:Y:S01]  /*70f10*/  ISETP.LT.AND P3, PT, R246, UR67, !P3 ;  /* 0x00000043f6007c0c */ /* 0x000fe2000df61270 */
[----:B------:R-:W-:Y:S01]  /*70f20*/  VIADD R245, R252, 0x23 ;  /* 0x00000023fcf57836 */ /* 0x000fe20000000000 */
[----:B------:R-:W-:Y:S01]  /*70f30*/  ISETP.LT.AND P5, PT, R247, UR70, !P0 ;  /* 0x00000046f7007c0c */ /* 0x000fe2000c7a1270 */
[----:B------:R-:W4:Y:S01]  /*70f40*/  LDL.LU R9, [R1+0x1f4] ;  /* 0x0001f40001097983 */ /* 0x000f220000300800 */
[----:B------:R-:W1:Y:S03]  /*70f50*/  LDCU UR67, c[0x0][0x39c] ;  /* 0x00007380ff4377ac */ /* 0x000e660008000800 */
[----:B------:R-:W4:Y:S01]  /*70f60*/  LDL.LU R239, [R1+0x368] ;  /* 0x0003680001ef7983 */ /* 0x000f220000300800 */
[----:B------:R-:W1:Y:S03]  /*70f70*/  LDCU UR69, c[0x0][0x398] ;  /* 0x00007300ff4577ac */ /* 0x000e660008000800 */
[----:B------:R-:W4:Y:S01]  /*70f80*/  LDL.LU R238, [R1+0x358] ;  /* 0x0003580001ee7983 */ /* 0x000f220000300800 */
[----:B---3--:R-:W-:-:S04]  /*70f90*/  IMAD.WIDE R216, R244, 0x4, R228 ;  /* 0x00000004f4d87825 */ /* 0x008fc800078e02e4 */
[----:B------:R-:W-:Y:S01]  /*70fa0*/  IMAD.WIDE R218, R230, 0x4, R2 ;  /* 0x00000004e6da7825 */ /* 0x000fe200078e0202 */
[----:B------:R-:W3:Y:S01]  /*70fb0*/  LDL.LU R237, [R1+0x8] ;  /* 0x0000080001ed7983 */ /* 0x000ee20000300800 */
[----:B------:R-:W-:Y:S01]  /*70fc0*/  ISETP.GE.AND P1, PT, R245, UR31, PT ;  /* 0x0000001ff5007c0c */ /* 0x000fe2000bf26270 */
[----:B------:R-:W1:Y:S02]  /*70fd0*/  LDCU UR31, c[0x0][0x398] ;  /* 0x00007300ff1f77ac */ /* 0x000e640008000800 */
[----:B------:R-:W3:Y:S01]  /*70fe0*/  LDL.LU R236, [R1+0x1f8] ;  /* 0x0001f80001ec7983 */ /* 0x000ee20000300800 */
[----:B------:R-:W1:Y:S03]  /*70ff0*/  LDCU UR70, c[0x0][0x3b8] ;  /* 0x00007700ff4677ac */ /* 0x000e660008000800 */
[----:B------:R-:W3:Y:S04]  /*71000*/  LDL.LU R243, [R1+0x36c] ;  /* 0x00036c0001f37983 */ /* 0x000ee80000300800 */
[----:B------:R-:W3:Y:S04]  /*71010*/  LDL.LU R242, [R1+0x35c] ;  /* 0x00035c0001f27983 */ /* 0x000ee80000300800 */
[----:B------:R-:W3:Y:S04]  /*71020*/  LDL.LU R241, [R1+0xc] ;  /* 0x00000c0001f17983 */ /* 0x000ee80000300800 */
[----:B------:R-:W3:Y:S04]  /*71030*/  LDL.LU R240, [R1+0x1fc] ;  /* 0x0001fc0001f07983 */ /* 0x000ee80000300800 */
[----:B--2---:R2:W-:Y:S04]  /*71040*/  @P2 STG.E desc[UR28][R216.64], R249 ;  /* 0x000000f9d8002986 */ /* 0x0045e8000c10191c */
[----:B--2---:R-:W2:Y:S04]  /*71050*/  LDL.LU R249, [R1+0x23e8] ;  /* 0x0023e80001f97983 */ /* 0x004ea80000300800 */
[----:B------:R-:W2:Y:S01]  /*71060*/  LDL.LU R217, [R1] ;  /* 0x0000000001d97983 */ /* 0x000ea20000300800 */
[----:B------:R-:W-:-:S03]  /*71070*/  VIADD R245, R252, 0x24 ;  /* 0x00000024fcf57836 */ /* 0x000fc60000000000 */
[----:B--2---:R2:W-:Y:S02]  /*71080*/  @P4 STG.E desc[UR28][R218.64], R217 ;  /* 0x000000d9da004986 */ /* 0x0045e4000c10191c */
[----:B--2---:R-:W-:-:S05]  /*71090*/  IMAD.WIDE R216, R230, 0x4, R228 ;  /* 0x00000004e6d87825 */ /* 0x004fca00078e02e4 */
[----:B------:R2:W-:Y:S04]  /*710a0*/  @P3 STG.E desc[UR28][R216.64], R248 ;  /* 0x000000f8d8003986 */ /* 0x0005e8000c10191c */
[----:B--2---:R-:W2:Y:S04]  /*710b0*/  LDL.LU R248, [R1+0x23e4] ;  /* 0x0023e40001f87983 */ /* 0x004ea80000300800 */
[----:B------:R-:W2:Y:S01]  /*710c0*/  LDL.LU R217, [R1+0x364] ;  /* 0x0003640001d97983 */ /* 0x000ea20000300800 */
[----:B------:R-:W-:Y:S01]  /*710d0*/  ISETP.LT.AND P0, PT, R246, UR71, !P0 ;  /* 0x00000047f6007c0c */ /* 0x000fe2000c701270 */
[----:B------:R-:W-:Y:S01]  /*710e0*/  IMAD.WIDE R218, R0, 0x4, R2 ;  /* 0x0000000400da7825 */ /* 0x000fe200078e0202 */
[----:B------:R-:W-:Y:S01]  /*710f0*/  ISETP.LT.AND P6, PT, R247, UR33, !P1 ;  /* 0x00000021f7007c0c */ /* 0x000fe2000cfc1270 */
[----:B------:R-:W1:Y:S01]  /*71100*/  LDCU UR71, c[0x0][0x39c] ;  /* 0x00007380ff4777ac */ /* 0x000e620008000800 */
[----:B------:R-:W-:-:S02]  /*71110*/  ISETP.GE.AND P2, PT, R245, UR4, PT ;  /* 0x00000004f5007c0c */ /* 0x000fc4000bf46270 */
[----:B------:R-:W-:Y:S02]  /*71120*/  ISETP.LT.AND P1, PT, R246, UR34, !P1 ;  /* 0x00000022f6007c0c */ /* 0x000fe4000cf21270 */
[----:B------:R-:W-:Y:S01]  /*71130*/  IADD3 R244, PT, PT, R231, UR36, RZ ;  /* 0x00000024e7f47c10 */ /* 0x000fe2000fffe0ff */
[----:B------:R-:W-:Y:S01]  /*71140*/  VIADD R245, R252, 0x25 ;  /* 0x00000025fcf57836 */ /* 0x000fe20000000000 */
[----:B------:R-:W-:Y:S01]  /*71150*/  ISETP.LT.AND P4, PT, R247, UR38, !P2 ;  /* 0x00000026f7007c0c */ /* 0x000fe2000d781270 */
[----:B------:R-:W1:Y:S01]  /*71160*/  LDCU UR34, c[0x0][0x39c] ;  /* 0x00007380ff2277ac */ /* 0x000e620008000800 */
[----:B------:R-:W-:Y:S02]  /*71170*/  ISETP.LT.AND P2, PT, R246, UR40, !P2 ;  /* 0x00000028f6007c0c */ /* 0x000fe4000d741270 */
[----:B------:R-:W-:Y:S01]  /*71180*/  ISETP.GE.AND P3, PT, R245, UR5, PT ;  /* 0x00000005f5007c0c */ /* 0x000fe2000bf66270 */
[----:B------:R-:W-:Y:S01]  /*71190*/  VIADD R245, R252, 0x26 ;  /* 0x00000026fcf57836 */ /* 0x000fe20000000000 */
[----:B--2---:R2:W-:Y:S01]  /*711a0*/  @P5 STG.E desc[UR28][R218.64], R217 ;  /* 0x000000d9da005986 */ /* 0x0045e2000c10191c */
[----:B------:R-:W-:Y:S01]  /*711b0*/  IADD3 R230, PT, PT, R244, UR42, RZ ;  /* 0x0000002af4e67c10 */ /* 0x000fe2000fffe0ff */
[----:B------:R-:W1:Y:S01]  /*711c0*/  LDCU UR36, c[0x0][0x398] ;  /* 0x00007300ff2477ac */ /* 0x000e620008000800 */
[----:B------:R-:W1:Y:S01]  /*711d0*/  LDCU UR4, c[0x0][0x398] ;  /* 0x00007300ff0477ac */ /* 0x000e620008000800 */
[----:B------:R-:W1:Y:S01]  /*711e0*/  LDCU UR40, c[0x0][0x39c] ;  /* 0x00007380ff2877ac */ /* 0x000e620008000800 */
[----:B--2---:R-:W-:Y:S01]  /*711f0*/  IMAD.WIDE R216, R0, 0x4, R228 ;  /* 0x0000000400d87825 */ /* 0x004fe200078e02e4 */
[----:B------:R-:W2:Y:S03]  /*71200*/  LDCU UR33, c[0x0][0x3b8] ;  /* 0x00007700ff2177ac */ /* 0x000ea60008000800 */
[----:B------:R-:W-:Y:S01]  /*71210*/  IMAD.WIDE R218, R231, 0x4, R2 ;  /* 0x00000004e7da7825 */ /* 0x000fe200078e0202 */
[----:B------:R1:W-:Y:S01]  /*71220*/  @P0 STG.E desc[UR28][R216.64], R11 ;  /* 0x0000000bd8000986 */ /* 0x0003e2000c10191c */
[----:B------:R-:W-:Y:S01]  /*71230*/  ISETP.LT.AND P5, PT, R247, UR30, !P3 ;  /* 0x0000001ef7007c0c */ /* 0x000fe2000dfa1270 */
[----:B------:R-:W2:Y:S02]  /*71240*/  LDCU UR42, c[0x0][0x398] ;  /* 0x00007300ff2a77ac */ /* 0x000ea40008000800 */
[----:B------:R3:W-:Y:S01]  /*71250*/  @P6 STG.E desc[UR28][R218.64], R10 ;  /* 0x0000000ada006986 */ /* 0x0007e2000c10191c */
[----:B------:R-:W2:Y:S01]  /*71260*/  LDCU UR5, c[0x0][0x398] ;  /* 0x00007300ff0577ac */ /* 0x000ea20008000800 */
[----:B------:R-:W2:Y:S01]  /*71270*/  LDCU UR38, c[0x0][0x3b8] ;  /* 0x00007700ff2677ac */ /* 0x000ea20008000800 */
[----:B-1----:R-:W-:Y:S01]  /*71280*/  IMAD.WIDE R216, R231, 0x4, R228 ;  /* 0x00000004e7d87825 */ /* 0x002fe200078e02e4 */
[----:B------:R-:W-:Y:S01]  /*71290*/  ISETP.GE.AND P0, PT, R245, UR6, PT ;  /* 0x00000006f5007c0c */ /* 0x000fe2000bf06270 */
[----:B------:R-:W1:Y:S02]  /*712a0*/  LDCU UR6, c[0x0][0x398] ;  /* 0x00007300ff0677ac */ /* 0x000e640008000800 */
[----:B---3--:R-:W-:Y:S01]  /*712b0*/  IMAD.WIDE R218, R244, 0x4, R2 ;  /* 0x00000004f4da7825 */ /* 0x008fe200078e0202 */
[----:B----4-:R3:W-:Y:S01]  /*712c0*/  @P1 STG.E desc[UR28][R216.64], R9 ;  /* 0x00000009d8001986 */ /* 0x0107e2000c10191c */
[----:B------:R-:W-:Y:S01]  /*712d0*/  IADD3 R0, PT, PT, R230, UR44, RZ ;  /* 0x0000002ce6007c10 */ /* 0x000fe2000fffe0ff */
[----:B------:R-:W4:Y:S02]  /*712e0*/  LDCU UR44, c[0x0][0x398] ;  /* 0x00007300ff2c77ac */ /* 0x000f240008000800 */
[----:B------:R1:W-:Y:S01]  /*712f0*/  @P4 STG.E desc[UR28][R218.64], R239 ;  /* 0x000000efda004986 */ /* 0x0003e2000c10191c */
[----:B------:R-:W2:Y:S03]  /*71300*/  LDCU UR30, c[0x0][0x3b8] ;  /* 0x00007700ff1e77ac */ /* 0x000ea60008000800 */
[----:B---3--:R-:W3:Y:S04]  /*71310*/  LDL.LU R9, [R1+0x380] ;  /* 0x0003800001097983 */ /* 0x008ee80000300800 */
[----:B-1----:R-:W2:Y:S01]  /*71320*/  LDL.LU R239, [R1+0x370] ;  /* 0x0003700001ef7983 */ /* 0x002ea20000300800 */
[----:B------:R-:W-:Y:S01]  /*71330*/  ISETP.LT.AND P3, PT, R246, UR32, !P3 ;  /* 0x00000020f6007c0c */ /* 0x000fe2000df61270 */
[----:B------:R-:W-:-:S02]  /*71340*/  VIADD R245, R252, 0x27 ;  /* 0x00000027fcf57836 */ /* 0x000fc40000000000 */
[----:B------:R-:W-:Y:S01]  /*71350*/  IMAD.WIDE R216, R244, 0x4, R228 ;  /* 0x00000004f4d87825 */ /* 0x000fe200078e02e4 */
[----:B------:R-:W-:Y:S01]  /*71360*/  ISETP.LT.AND P6, PT, R247, UR7, !P0 ;  /* 0x00000007f7007c0c */ /* 0x000fe2000c7c1270 */
[----:B------:R-:W1:Y:S01]  /*71370*/  LDCU UR32, c[0x0][0x39c] ;  /* 0x00007380ff2077ac */ /* 0x000e620008000800 */
[----:B------:R-:W-:Y:S01]  /*71380*/  ISETP.LT.AND P0, PT, R246, UR8, !P0 ;  /* 0x00000008f6007c0c */ /* 0x000fe2000c701270 */
[----:B------:R-:W-:Y:S01]  /*71390*/  IMAD.WIDE R218, R230, 0x4, R2 ;  /* 0x00000004e6da7825 */ /* 0x000fe200078e0202 */
[----:B------:R-:W-:Y:S01]  /*713a0*/  ISETP.GE.AND P1, PT, R245, UR9, PT ;  /* 0x00000009f5007c0c */ /* 0x000fe2000bf26270 */
[----:B------:R4:W-:Y:S01]  /*713b0*/  @P2 STG.E desc[UR28][R216.64], R238 ;  /* 0x000000eed8002986 */ /* 0x0009e2000c10191c */
[----:B------:R-:W-:Y:S01]  /*713c0*/  IADD3 R231, PT, PT, R0, UR46, RZ ;  /* 0x0000002e00e77c10 */ /* 0x000fe2000fffe0ff */
[----:B------:R-:W-:Y:S01]  /*713d0*/  VIADD R245, R252, 0x28 ;  /* 0x00000028fcf57836 */ /* 0x000fe20000000000 */
[----:B------:R-:W-:Y:S01]  /*713e0*/  ISETP.LT.AND P4, PT, R247, UR10, !P1 ;  /* 0x0000000af7007c0c */ /* 0x000fe2000cf81270 */
[----:B------:R1:W-:Y:S01]  /*713f0*/  @P5 STG.E desc[UR28][R218.64], R237 ;  /* 0x000000edda005986 */ /* 0x0003e2000c10191c */
[----:B------:R-:W-:Y:S01]  /*71400*/  ISETP.LT.AND P1, PT, R246, UR11, !P1 ;  /* 0x0000000bf6007c0c */ /* 0x000fe2000cf21270 */
[----:B------:R-:W2:Y:S01]  /*71410*/  LDCU UR8, c[0x0][0x39c] ;  /* 0x00007380ff0877ac */ /* 0x000ea20008000800 */
[----:B------:R-:W-:Y:S01]  /*71420*/  ISETP.GE.AND P2, PT, R245, UR12, PT ;  /* 0x0000000cf5007c0c */ /* 0x000fe2000bf46270 */
[----:B------:R-:W2:Y:S01]  /*71430*/  LDCU UR9, c[0x0][0x398] ;  /* 0x00007300ff0977ac */ /* 0x000ea20008000800 */
[----:B----4-:R-:W-:Y:S01]  /*71440*/  IMAD.WIDE R216, R230, 0x4, R228 ;  /* 0x00000004e6d87825 */ /* 0x010fe200078e02e4 */
[----:B------:R-:W-:Y:S01]  /*71450*/  IADD3 R244, PT, PT, R231, UR48, RZ ;  /* 0x00000030e7f47c10 */ /* 0x000fe2000fffe0ff */
[----:B------:R-:W4:Y:S01]  /*71460*/  LDL.LU R238, [R1+0x384] ;  /* 0x0003840001ee7983 */ /* 0x000f220000300800 */
[----:B------:R-:W2:Y:S01]  /*71470*/  LDCU UR46, c[0x0][0x398] ;  /* 0x00007300ff2e77ac */ /* 0x000ea20008000800 */
[----:B-1----:R-:W-:-:S02]  /*71480*/  IMAD.WIDE R218, R0, 0x4, R2 ;  /* 0x0000000400da7825 */ /* 0x002fc400078e0202 */
[----:B------:R1:W-:Y:S01]  /*71490*/  @P3 STG.E desc[UR28][R216.64], R236 ;  /* 0x000000ecd8003986 */ /* 0x0003e2000c10191c */
[----:B------:R-:W2:Y:S01]  /*714a0*/  LDCU UR11, c[0x0][0x39c] ;  /* 0x00007380ff0b77ac */ /* 0x000ea20008000800 */
[----:B------:R-:W-:Y:S01]  /*714b0*/  VIADD R245, R252, 0x29 ;  /* 0x00000029fcf57836 */ /* 0x000fe20000000000 */
[----:B------:R-:W-:Y:S01]  /*714c0*/  ISETP.LT.AND P5, PT, R247, UR13, !P2 ;  /* 0x0000000df7007c0c */ /* 0x000fe2000d7a1270 */
[----:B------:R1:W-:Y:S01]  /*714d0*/  @P6 STG.E desc[UR28][R218.64], R243 ;  /* 0x000000f3da006986 */ /* 0x0003e2000c10191c */
[----:B------:R-:W-:Y:S01]  /*714e0*/  ISETP.LT.AND P2, PT, R246, UR14, !P2 ;  /* 0x0000000ef6007c0c */ /* 0x000fe2000d741270 */
[----:B------:R-:W2:Y:S01]  /*714f0*/  LDCU UR7, c[0x0][0x3b8] ;  /* 0x00007700ff0777ac */ /* 0x000ea20008000800 */
[----:B------:R-:W-:Y:S01]  /*71500*/  ISETP.GE.AND P3, PT, R245, UR15, PT ;  /* 0x0000000ff5007c0c */ /* 0x000fe2000bf66270 */
[----:B------:R-:W4:Y:S01]  /*71510*/  LDL.LU R237, [R1+0x374] ;  /* 0x0003740001ed7983 */ /* 0x000f220000300800 */
[----:B------:R-:W-:Y:S01]  /*71520*/  IADD3 R230, PT, PT, R244, UR50, RZ ;  /* 0x00000032f4e67c10 */ /* 0x000fe2000fffe0ff */
[----:B------:R-:W2:Y:S01]  /*71530*/  LDCU UR48, c[0x0][0x398] ;  /* 0x00007300ff3077ac */ /* 0x000ea20008000800 */
[----:B-1----:R-:W-:Y:S01]  /*71540*/  IMAD.WIDE R216, R0, 0x4, R228 ;  /* 0x0000000400d87825 */ /* 0x002fe200078e02e4 */
[----:B------:R-:W1:Y:S03]  /*71550*/  LDCU UR12, c[0x0][0x398] ;  /* 0x00007300ff0c77ac */ /* 0x000e660008000800 */
[----:B------:R-:W-:Y:S01]  /*71560*/  IMAD.WIDE R218, R231, 0x4, R2 ;  /* 0x00000004e7da7825 */ /* 0x000fe200078e0202 */
[----:B------:R1:W-:Y:S01]  /*71570*/  @P0 STG.E desc[UR28][R216.64], R242 ;  /* 0x000000f2d8000986 */ /* 0x0003e2000c10191c */
[----:B------:R-:W-:Y:S01]  /*71580*/  ISETP.LT.AND P6, PT, R247, UR16, !P3 ;  /* 0x00000010f7007c0c */ /* 0x000fe2000dfc1270 */
[----:B------:R-:W2:Y:S01]  /*71590*/  LDCU UR10, c[0x0][0x3b8] ;  /* 0x00007700ff0a77ac */ /* 0x000ea20008000800 */
[----:B------:R-:W-:Y:S01]  /*715a0*/  ISETP.LT.AND P3, PT, R246, UR17, !P3 ;  /* 0x00000011f6007c0c */ /* 0x000fe2000df61270 */
[----:B------:R1:W-:Y:S01]  /*715b0*/  @P4 STG.E desc[UR28][R218.64], R241 ;  /* 0x000000f1da004986 */ /* 0x0003e2000c10191c */
[----:B------:R-:W-:Y:S01]  /*715c0*/  VIADD R245, R252, 0x2a ;  /* 0x0000002afcf57836 */ /* 0x000fe20000000000 */
[----:B------:R-:W2:Y:S02]  /*715d0*/  LDCU UR14, c[0x0][0x39c] ;  /* 0x00007380ff0e77ac */ /* 0x000ea40008000800 */
[----:B------:R-:W4:Y:S01]  /*715e0*/  LDL.LU R236, [R1+0x388] ;  /* 0x0003880001ec7983 */ /* 0x000f220000300800 */
[----:B------:R-:W-:Y:S01]  /*715f0*/  IADD3 R0, PT, PT, R230, UR52, RZ ;  /* 0x00000034e6007c10 */ /* 0x000fe2000fffe0ff */
[----:B------:R-:W2:Y:S01]  /*71600*/  LDCU UR50, c[0x0][0x398] ;  /* 0x00007300ff3277ac */ /* 0x000ea20008000800 */
[----:B-1----:R-:W-:Y:S01]  /*71610*/  IMAD.WIDE R216, R231, 0x4, R228 ;  /* 0x00000004e7d87825 */ /* 0x002fe200078e02e4 */
[----:B------:R-:W4:Y:S01]  /*71620*/  LDL.LU R243, [R1+0x378] ;  /* 0x0003780001f37983 */ /* 0x000f220000300800 */
[----:B------:R-:W1:Y:S02]  /*71630*/  LDCU UR13, c[0x0][0x3b8] ;  /* 0x00007700ff0d77ac */ /* 0x000e640008000800 */
[C---:B------:R-:W-:Y:S01]  /*71640*/  IMAD.WIDE R218, R244.reuse, 0x4, R2 ;  /* 0x00000004f4da7825 */ /* 0x040fe200078e0202 */
[----:B------:R1:W-:Y:S01]  /*71650*/  @P1 STG.E desc[UR28][R216.64], R240 ;  /* 0x000000f0d8001986 */ /* 0x0003e2000c10191c */
[----:B------:R-:W-:Y:S01]  /*71660*/  ISETP.GE.AND P0, PT, R245, UR18, PT ;  /* 0x00000012f5007c0c */ /* 0x000fe2000bf06270 */
[----:B------:R-:W2:Y:S02]  /*71670*/  LDCU UR15, c[0x0][0x398] ;  /* 0x00007300ff0f77ac */ /* 0x000ea40008000800 */
[----:B------:R-:W4:Y:S01]  /*71680*/  LDL.LU R242, [R1+0x38c] ;  /* 0x00038c0001f27983 */ /* 0x000f220000300800 */
[----:B------:R-:W2:Y:S03]  /*71690*/  LDCU UR17, c[0x0][0x39c] ;  /* 0x00007380ff1177ac */ /* 0x000ea60008000800 */
[----:B------:R-:W4:Y:S01]  /*716a0*/  LDL.LU R241, [R1+0x37c] ;  /* 0x00037c0001f17983 */ /* 0x000f220000300800 */
[----:B------:R-:W2:Y:S01]  /*716b0*/  LDCU UR52, c[0x0][0x398] ;  /* 0x00007300ff3477ac */ /* 0x000ea20008000800 */
[----:B-1----:R-:W-:-:S02]  /*716c0*/  IMAD.WIDE R216, R244, 0x4, R228 ;  /* 0x00000004f4d87825 */ /* 0x002fc400078e02e4 */
[----:B------:R-:W4:Y:S01]  /*716d0*/  LDL.LU R240, [R1+0x1dc] ;  /* 0x0001dc0001f07983 */ /* 0x000f220000300800 */
[----:B------:R-:W1:Y:S03]  /*716e0*/  LDCU UR16, c[0x0][0x3b8] ;  /* 0x00007700ff1077ac */ /* 0x000e660008000800 */
[----:B---3--:R3:W-:Y:S01]  /*716f0*/  @P5 STG.E desc[UR28][R218.64], R9 ;  /* 0x00000009da005986 */ /* 0x0087e2000c10191c */
[----:B------:R-:W-:Y:S01]  /*71700*/  VIADD R245, R252, 0x2b ;  /* 0x0000002bfcf57836 */ /* 0x000fe20000000000 */
[----:B------:R-:W-:Y:S01]  /*71710*/  IADD3 R231, PT, PT, R0, UR77, RZ ;  /* 0x0000004d00e77c10 */ /* 0x000fe2000fffe0ff */
[----:B------:R-:W1:Y:S01]  /*71720*/  LDCU UR18, c[0x0][0x398] ;  /* 0x00007300ff1277ac */ /* 0x000e620008000800 */
[----:B--2---:R2:W-:Y:S01]  /*71730*/  @P2 STG.E desc[UR28][R216.64], R239 ;  /* 0x000000efd8002986 */ /* 0x0045e2000c10191c */
[C---:B---3--:R-:W-:Y:S01]  /*71740*/  IMAD.WIDE R218, R230.reuse, 0x4, R2 ;  /* 0x00000004e6da7825 */ /* 0x048fe200078e0202 */
[----:B------:R-:W-:Y:S01]  /*71750*/  ISETP.LT.AND P4, PT, R247, UR19, !P0 ;  /* 0x00000013f7007c0c */ /* 0x000fe2000c781270 */
[----:B------:R-:W3:Y:S02]  /*71760*/  LDCU UR77, c[0x0][0x398] ;  /* 0x00007300ff4d77ac */ /* 0x000ee40008000800 */
[----:B--2---:R-:W-:Y:S01]  /*71770*/  IMAD.WIDE R216, R230, 0x4, R228 ;  /* 0x00000004e6d87825 */ /* 0x004fe200078e02e4 */
[----:B------:R-:W-:Y:S01]  /*71780*/  @P6 STG.E desc[UR28][R218.64], R248 ;  /* 0x000000f8da006986 */ /* 0x000fe2000c10191c */
[----:B------:R-:W-:Y:S01]  /*71790*/  ISETP.GE.AND P1, PT, R245, UR21, PT ;  /* 0x00000015f5007c0c */ /* 0x000fe2000bf26270 */
[----:B------:R-:W2:Y:S02]  /*717a0*/  LDCU UR21, c[0x0][0x398] ;  /* 0x00007300ff1577ac */ /* 0x000ea40008000800 */
[----:B------:R1:W-:Y:S01]  /*717b0*/  @P3 STG.E desc[UR28][R216.64], R249 ;  /* 0x000000f9d8003986 */ /* 0x0003e2000c10191c */
[----:B------:R-:W-:Y:S01]  /*717c0*/  IADD3 R244, PT, PT, R231, UR76, RZ ;  /* 0x0000004ce7f47c10 */ /* 0x000fe2000fffe0ff */
[----:B------:R-:W2:Y:S02]  /*717d0*/  LDCU UR19, c[0x0][0x3b8] ;  /* 0x00007700ff1377ac */ /* 0x000ea40008000800 */
[----:B-1----:R-:W2:Y:S01]  /*717e0*/  LDL.LU R249, [R1+0x23e0] ;  /* 0x0023e00001f97983 */ /* 0x002ea20000300800 */
[----:B------:R-:W-:-:S02]  /*717f0*/  ISETP.LT.AND P0, PT, R246, UR20, !P0 ;  /* 0x00000014f6007c0c */ /* 0x000fc4000c701270 */
[----:B------:R-:W-:Y:S01]  /*71800*/  ISETP.LT.AND P5, PT, R247, UR22, !P1 ;  /* 0x00000016f7007c0c */ /* 0x000fe2000cfa1270 */
[----:B------:R-:W-:Y:S01]  /*71810*/  IMAD.WIDE R218, R0, 0x4, R2 ;  /* 0x0000000400da7825 */ /* 0x000fe200078e0202 */
[----:B------:R-:W-:Y:S01]  /*71820*/  ISETP.LT.AND P1, PT, R246, UR23, !P1 ;  /* 0x00000017f6007c0c */ /* 0x000fe2000cf21270 */
[----:B------:R-:W1:Y:S02]  /*71830*/  LDCU UR20, c[0x0][0x39c] ;  /* 0x00007380ff1477ac */ /* 0x000e640008000800 */
[----:B------:R-:W-:Y:S01]  /*71840*/  IMAD.WIDE R216, R0, 0x4, R228 ;  /* 0x0000000400d87825 */ /* 0x000fe200078e02e4 */
[----:B----4-:R4:W-:Y:S03]  /*71850*/  @P4 STG.E desc[UR28][R218.64], R238 ;  /* 0x000000eeda004986 */ /* 0x0109e6000c10191c */
[----:B------:R-:W-:Y:S01]  /*71860*/  VIADD R245, R252, 0x2c ;  /* 0x0000002cfcf57836 */ /* 0x000fe20000000000 */
[----:B------:R-:W-:Y:S01]  /*71870*/  IADD3 R230, PT, PT, R244, UR75, RZ ;  /* 0x0000004bf4e67c10 */ /* 0x000fe2000fffe0ff */
[----:B------:R1:W-:Y:S01]  /*71880*/  @P0 STG.E desc[UR28][R216.64], R237 ;  /* 0x000000edd8000986 */ /* 0x0003e2000c10191c */
[----:B------:R-:W2:Y:S01]  /*71890*/  LDCU UR23, c[0x0][0x39c] ;  /* 0x00007380ff1777ac */ /* 0x000ea20008000800 */
[----:B------:R-:W2:Y:S01]  /*718a0*/  LDCU UR76, c[0x0][0x398] ;  /* 0x00007300ff4c77ac */ /* 0x000ea20008000800 */
[----:B----4-:R-:W-:Y:S01]  /*718b0*/  IMAD.WIDE R218, R231, 0x4, R2 ;  /* 0x00000004e7da7825 */ /* 0x010fe200078e0202 */
[----:B------:R-:W-:Y:S01]  /*718c0*/  ISETP.GE.AND P2, PT, R245, UR24, PT ;  /* 0x00000018f5007c0c */ /* 0x000fe2000bf46270 */
[----:B------:R-:W4:Y:S02]  /*718d0*/  LDCU UR24, c[0x0][0x398] ;  /* 0x00007300ff1877ac */ /* 0x000f240008000800 */
[----:B-1----:R-:W-:Y:S01]  /*718e0*/  IMAD.WIDE R216, R231, 0x4, R228 ;  /* 0x00000004e7d87825 */ /* 0x002fe200078e02e4 */
[----:B------:R-:W1:Y:S01]  /*718f0*/  LDCU UR22, c[0x0][0x3b8] ;  /* 0x00007700ff1677ac */ /* 0x000e620008000800 */
[----:B------:R-:W1:Y:S01]  /*71900*/  LDCU UR75, c[0x0][0x398] ;  /* 0x00007300ff4b77ac */ /* 0x000e620008000800 */
[----:B--2---:R-:W-:Y:S04]  /*71910*/  @P5 STG.E desc[UR28][R218.64], R249 ;  /* 0x000000f9da005986 */ /* 0x004fe8000c10191c */
[----:B------:R2:W-:Y:S04]  /*71920*/  @P1 STG.E desc[UR28][R216.64], R250 ;  /* 0x000000fad8001986 */ /* 0x0005e8000c10191c */
[----:B--2---:R-:W2:Y:S01]  /*71930*/  LDL.LU R250, [R1+0x23dc] ;  /* 0x0023dc0001fa7983 */ /* 0x004ea20000300800 */
[----:B------:R-:W-:Y:S01]  /*71940*/  VIADD R245, R252, 0x2d ;  /* 0x0000002dfcf57836 */ /* 0x000fe20000000000 */
[----:B------:R-:W-:Y:S01]  /*71950*/  ISETP.LT.AND P6, PT, R247, UR25, !P2 ;  /* 0x00000019f7007c0c */ /* 0x000fe2000d7c1270 */
[----:B------:R-:W-:Y:S01]  /*71960*/  IMAD.WIDE R218, R244, 0x4, R2 ;  /* 0x00000004f4da7825 */ /* 0x000fe200078e0202 */
[----:B------:R-:W-:Y:S01]  /*71970*/  ISETP.LT.AND P2, PT, R246, UR26, !P2 ;  /* 0x0000001af6007c0c */ /* 0x000fe2000d741270 */
[----:B------:R-:W1:Y:S01]  /*71980*/  LDCU UR26, c[0x0][0x39c] ;  /* 0x00007380ff1a77ac */ /* 0x000e620008000800 */
[----:B------:R-:W-:Y:S01]  /*71990*/  ISETP.GE.AND P3, PT, R245, UR27, PT ;  /* 0x0000001bf5007c0c */ /* 0x000fe2000bf66270 */
[----:B------:R-:W-:Y:S01]  /*719a0*/  IMAD.WIDE R216, R244, 0x4, R228 ;  /* 0x00000004f4d87825 */ /* 0x000fe200078e02e4 */
[----:B------:R-:W-:Y:S01]  /*719b0*/  IADD3 R0, PT, PT, R230, UR74, RZ ;  /* 0x0000004ae6007c10 */ /* 0x000fe2000fffe0ff */
[----:B------:R-:W1:Y:S01]  /*719c0*/  LDCU UR27, c[0x0][0x398] ;  /* 0x00007300ff1b77ac */ /* 0x000e620008000800 */
[----:B------:R-:W-:-:S02]  /*719d0*/  ISETP.LT.AND P4, PT, R247, UR54, !P3 ;  /* 0x00000036f7007c0c */ /* 0x000fc4000df81270 */
[----:B------:R-:W-:Y:S01]  /*719e0*/  ISETP.LT.AND P3, PT, R246, UR55, !P3 ;  /* 0x00000037f6007c0c */ /* 0x000fe2000df61270 */
[----:B------:R-:W1:Y:S02]  /*719f0*/  LDCU UR25, c[0x0][0x3b8] ;  /* 0x00007700ff1977ac */ /* 0x000e640008000800 */
[----:B------:R3:W-:Y:S01]  /*71a00*/  @P6 STG.E desc[UR28][R218.64], R236 ;  /* 0x000000ecda006986 */ /* 0x0007e2000c10191c */
[----:B------:R-:W-:Y:S01]  /*71a10*/  VIADD R245, R252, 0x2e ;  /* 0x0000002efcf57836 */ /* 0x000fe20000000000 */
[----:B------:R-:W-:Y:S01]  /*71a20*/  IADD3 R231, PT, PT, R0, UR73, RZ ;  /* 0x0000004900e77c10 */ /* 0x000fe2000fffe0ff */
[----:B------:R-:W1:Y:S01]  /*71a30*/  LDCU UR55, c[0x0][0x39c] ;  /* 0x00007380ff3777ac */ /* 0x000e620008000800 */
[----:B------:R4:W-:Y:S01]  /*71a40*/  @P2 STG.E desc[UR28][R216.64], R243 ;  /* 0x000000f3d8002986 */ /* 0x0009e2000c10191c */
[----:B------:R-:W1:Y:S01]  /*71a50*/  LDCU UR74, c[0x0][0x398] ;  /* 0x00007300ff4a77ac */ /* 0x000e620008000800 */
[----:B------:R-:W1:Y:S01]  /*71a60*/  LDCU UR54, c[0x0][0x3b8] ;  /* 0x00007700ff3677ac */ /* 0x000e620008000800 */
[----:B---3--:R-:W-:Y:S01]  /*71a70*/  IMAD.WIDE R218, R230, 0x4, R2 ;  /* 0x00000004e6da7825 */ /* 0x008fe200078e0202 */
[----:B------:R-:W-:-:S02]  /*71a80*/  ISETP.GE.AND P0, PT, R245, UR56, PT ;  /* 0x00000038f5007c0c */ /* 0x000fc4000bf06270 */
[----:B------:R-:W-:Y:S01]  /*71a90*/  IADD3 R244, PT, PT, R231, UR62, RZ ;  /* 0x0000003ee7f47c10 */ /* 0x000fe2000fffe0ff */
[----:B----4-:R-:W-:Y:S01]  /*71aa0*/  IMAD.WIDE R216, R230, 0x4, R228 ;  /* 0x00000004e6d87825 */ /* 0x010fe200078e02e4 */
[----:B------:R-:W3:Y:S01]  /*71ab0*/  LDCU UR73, c[0x0][0x398] ;  /* 0x00007300ff4977ac */ /* 0x000ee20008000800 */
[----:B--2---:R-:W-:Y:S02]  /*71ac0*/  @P4 STG.E desc[UR28][R218.64], R250 ;  /* 0x000000fada004986 */ /* 0x004fe4000c10191c */
[----:B------:R-:W-:Y:S01]  /*71ad0*/  VIADD R245, R252, 0x2f ;  /* 0x0000002ffcf57836 */ /* 0x000fe20000000000 */
[----:B------:R-:W-:Y:S01]  /*71ae0*/  ISETP.LT.AND P5, PT, R247, UR57, !P0 ;  /* 0x00000039f7007c0c */ /* 0x000fe2000c7a1270 */
[----:B------:R-:W2:Y:S01]  /*71af0*/  LDCU UR56, c[0x0][0x398] ;  /* 0x00007300ff3877ac */ /* 0x000ea20008000800 */
[----:B------:R4:W-:Y:S02]  /*71b00*/  @P3 STG.E desc[UR28][R216.64], R251 ;  /* 0x000000fbd8003986 */ /* 0x0009e4000c10191c */
[----:B------:R-:W-:Y:S01]  /*71b10*/  ISETP.GE.AND P1, PT, R245, UR59, PT ;  /* 0x0000003bf5007c0c */ /* 0x000fe2000bf26270 */
[----:B------:R-:W1:Y:S01]  /*71b20*/  LDCU UR57, c[0x0][0x3b8] ;  /* 0x00007700ff3977ac */ /* 0x000e620008000800 */
[----:B------:R-:W1:Y:S01]  /*71b30*/  LDCU UR62, c[0x0][0x398] ;  /* 0x00007300ff3e77ac */ /* 0x000e620008000800 */
[----:B----4-:R-:W4:Y:S01]  /*71b40*/  LDL.LU R251, [R1+0x23d8] ;  /* 0x0023d80001fb7983 */ /* 0x010f220000300800 */
[----:B------:R-:W-:Y:S01]  /*71b50*/  ISETP.LT.AND P0, PT, R246, UR58, !P0 ;  /* 0x0000003af6007c0c */ /* 0x000fe2000c701270 */
[----:B------:R-:W-:Y:S01]  /*71b60*/  IMAD.WIDE R218, R0, 0x4, R2 ;  /* 0x0000000400da7825 */ /* 0x000fe200078e0202 */
[----:B------:R-:W-:Y:S01]  /*71b70*/  ISETP.LT.AND P6, PT, R247, UR60, !P1 ;  /* 0x0000003cf7007c0c */ /* 0x000fe2000cfc1270 */
[----:B------:R-:W2:Y:S01]  /*71b80*/  LDL.LU R250, [R1+0x390] ;  /* 0x0003900001fa7983 */ /* 0x000ea20000300800 */
[----:B------:R-:W-:Y:S01]  /*71b90*/  ISETP.LT.AND P1, PT, R246, UR61, !P1 ;  /* 0x0000003df6007c0c */ /* 0x000fe2000cf21270 */
[----:B------:R-:W-:Y:S01]  /*71ba0*/  IMAD.WIDE R216, R0, 0x4, R228 ;  /* 0x0000000400d87825 */ /* 0x000fe200078e02e4 */
[----:B------:R-:W-:Y:S01]  /*71bb0*/  IADD3 R230, PT, PT, R244, UR66, RZ ;  /* 0x00000042f4e67c10 */ /* 0x000fe2000fffe0ff */
[----:B------:R1:W-:Y:S01]  /*71bc0*/  @P5 STG.E desc[UR28][R218.64], R242 ;  /* 0x000000f2da005986 */ /* 0x0003e2000c10191c */
[----:B------:R-:W2:Y:S01]  /*71bd0*/  LDCU UR58, c[0x0][0x39c] ;  /* 0x00007380ff3a77ac */ /* 0x000ea20008000800 */
[C---:B------:R-:W-:Y:S01]  /*71be0*/  VIADD R245, R252.reuse, 0x30 ;  /* 0x00000030fcf57836 */ /* 0x040fe20000000000 */
[----:B------:R-:W2:Y:S03]  /*71bf0*/  LDCU UR59, c[0x0][0x398] ;  /* 0x00007300ff3b77ac */ /* 0x000ea60008000800 */
[----:B------:R3:W-:Y:S01]  /*71c00*/  @P0 STG.E desc[UR28][R216.64], R241 ;  /* 0x000000f1d8000986 */ /* 0x0007e2000c10191c */
[----:B------:R-:W2:Y:S01]  /*71c10*/  LDCU UR61, c[0x0][0x39c] ;  /* 0x00007380ff3d77ac */ /* 0x000ea20008000800 */
[C---:B-1----:R-:W-:Y:S01]  /*71c20*/  IMAD.WIDE R218, R231.reuse, 0x4, R2 ;  /* 0x00000004e7da7825 */ /* 0x042fe200078e0202 */
[----:B------:R-:W1:Y:S01]  /*71c30*/  LDCU UR60, c[0x0][0x3b8] ;  /* 0x00007700ff3c77ac */ /* 0x000e620008000800 */
[----:B------:R-:W1:Y:S02]  /*71c40*/  LDCU UR66, c[0x0][0x398] ;  /* 0x00007300ff4277ac */ /* 0x000e640008000800 */
[----:B---3--:R-:W-:Y:S01]  /*71c50*/  IMAD.WIDE R216, R231, 0x4, R228 ;  /* 0x00000004e7d87825 */ /* 0x008fe200078e02e4 */
[----:B----4-:R3:W-:Y:S04]  /*71c60*/  @P6 STG.E desc[UR28][R218.64], R251 ;  /* 0x000000fbda006986 */ /* 0x0107e8000c10191c */
[----:B------:R4:W-:Y:S04]  /*71c70*/  @P1 STG.E desc[UR28][R216.64], R240 ;  /* 0x000000f0d8001986 */ /* 0x0009e8000c10191c */
[----:B---3--:R-:W3:Y:S04]  /*71c80*/  LDL.LU R251, [R1+0x3b0] ;  /* 0x0003b00001fb7983 */ /* 0x008ee80000300800 */
[----:B----4-:R-:W4:Y:S04]  /*71c90*/  LDL.LU R217, [R1+0x3c0] ;  /* 0x0003c00001d97983 */ /* 0x010f280000300800 */
        /* <DEDUP_REMOVED lines=13> */
[----:B------:R-:W-:Y:S01]  /*71d70*/  ISETP.GE.AND P2, PT, R245, UR63, PT ;  /* 0x0000003ff5007c0c */ /* 0x000fe2000bf46270 */
[----:B------:R-:W-:Y:S01]  /*71d80*/  VIADD R245, R252, 0x31 ;  /* 0x00000031fcf57836 */ /* 0x000fe20000000000 */
[----:B------:R-:W-:Y:S01]  /*71d90*/  IADD3 R0, PT, PT, R230, UR70, RZ ;  /* 0x00000046e6007c10 */ /* 0x000fe2000fffe0ff */
[----:B------:R-:W-:Y:S01]  /*71da0*/  IMAD.WIDE R218, R244, 0x4, R2 ;  /* 0x00000004f4da7825 */ /* 0x000fe200078e0202 */
[----:B------:R-:W-:Y:S01]  /*71db0*/  ISETP.LT.AND P4, PT, R247, UR64, !P2 ;  /* 0x00000040f7007c0c */ /* 0x000fe2000d781270 */
[----:B------:R-:W1:Y:S01]  /*71dc0*/  LDCU UR63, c[0x0][0x398] ;  /* 0x00007300ff3f77ac */ /* 0x000e620008000800 */
[----:B------:R-:W-:-:S02]  /*71dd0*/  ISETP.LT.AND P2, PT, R246, UR65, !P2 ;  /* 0x00000041f6007c0c */ /* 0x000fc4000d741270 */
[----:B------:R-:W-:Y:S01]  /*71de0*/  ISETP.GE.AND P3, PT, R245, UR67, PT ;  /* 0x00000043f5007c0c */ /* 0x000fe2000bf66270 */
[----:B------:R-:W-:Y:S01]  /*71df0*/  VIADD R245, R252, 0x32 ;  /* 0x00000032fcf57836 */ /* 0x000fe20000000000 */
[----:B------:R-:W-:Y:S01]  /*71e00*/  IADD3 R231, PT, PT, R0, UR33, RZ ;  /* 0x0000002100e77c10 */ /* 0x000fe2000fffe0ff */
[----:B------:R-:W1:Y:S01]  /*71e10*/  LDCU UR65, c[0x0][0x39c] ;  /* 0x00007380ff4177ac */ /* 0x000e620008000800 */
[----:B------:R-:W-:Y:S02]  /*71e20*/  ISETP.LT.AND P5, PT, R247, UR68, !P3 ;  /* 0x00000044f7007c0c */ /* 0x000fe4000dfa1270 */
[----:B------:R-:W-:Y:S01]  /*71e30*/  ISETP.LT.AND P3, PT, R246, UR69, !P3 ;  /* 0x00000045f6007c0c */ /* 0x000fe2000df61270 */
[----:B------:R-:W1:Y:S01]  /*71e40*/  LDCU UR64, c[0x0][0x3b8] ;  /* 0x00007700ff4077ac */ /* 0x000e620008000800 */
[----:B------:R-:W-:Y:S01]  /*71e50*/  ISETP.GE.AND P0, PT, R245, UR71, PT ;  /* 0x00000047f5007c0c */ /* 0x000fe2000bf06270 */
[----:B------:R-:W-:Y:S01]  /*71e60*/  VIADD R245, R252, 0x33 ;  /* 0x00000033fcf57836 */ /* 0x000fe20000000000 */
[----:B------:R-:W1:Y:S02]  /*71e70*/  LDCU UR67, c[0x0][0x398] ;  /* 0x00007300ff4377ac */ /* 0x000e640008000800 */
[----:B------:R-:W-:-:S02]  /*71e80*/  ISETP.LT.AND P6, PT, R247, UR72, !P0 ;  /* 0x00000048f7007c0c */ /* 0x000fc4000c7c1270 */
[----:B------:R-:W-:Y:S01]  /*71e90*/  ISETP.LT.AND P0, PT, R246, UR31, !P0 ;  /* 0x0000001ff6007c0c */ /* 0x000fe2000c701270 */
[----:B------:R-:W1:Y:S01]  /*71ea0*/  LDCU UR69, c[0x0][0x39c] ;  /* 0x00007380ff4577ac */ /* 0x000e620008000800 */
[----:B------:R-:W-:Y:S01]  /*71eb0*/  ISETP.GE.AND P1, PT, R245, UR34, PT ;  /* 0x00000022f5007c0c */ /* 0x000fe2000bf26270 */
[----:B------:R-:W-:Y:S01]  /*71ec0*/  VIADD R245, R252, 0x34 ;  /* 0x00000034fcf57836 */ /* 0x000fe20000000000 */
[----:B------:R-:W1:Y:S01]  /*71ed0*/  LDCU UR70, c[0x0][0x398] ;  /* 0x00007300ff4677ac */ /* 0x000e620008000800 */
[----:B------:R-:W1:Y:S01]  /*71ee0*/  LDCU UR71, c[0x0][0x398] ;  /* 0x00007300ff4777ac */ /* 0x000e620008000800 */
        /* <DEDUP_REMOVED lines=10> */
[----:B---3--:R3:W-:Y:S01]  /*71f90*/  @P2 STG.E desc[UR28][R216.64], R251 ;  /* 0x000000fbd8002986 */ /* 0x0087e2000c10191c */
[----:B------:R-:W-:Y:S01]  /*71fa0*/  ISETP.LT.AND P1, PT, R246, UR4, !P1 ;  /* 0x00000004f6007c0c */ /* 0x000fe2000cf21270 */
[----:B------:R-:W4:Y:S01]  /*71fb0*/  LDCU UR4, c[0x0][0x39c] ;  /* 0x00007380ff0477ac */ /* 0x000f220008000800 */
[----:B------:R-:W-:Y:S01]  /*71fc0*/  ISETP.GE.AND P2, PT, R245, UR40, PT ;  /* 0x00000028f5007c0c */ /* 0x000fe2000bf46270 */
[----:B--2---:R2:W-:Y:S01]  /*71fd0*/  @P5 STG.E desc[UR28][R218.64], R250 ;  /* 0x000000fada005986 */ /* 0x0045e2000c10191c */
[----:B------:R-:W-:Y:S01]  /*71fe0*/  VIADD R245, R252, 0x35 ;  /* 0x00000035fcf57836 */ /* 0x000fe20000000000 */
[----:B------:R-:W-:Y:S01]  /*71ff0*/  IADD3 R244, PT, PT, R231, UR38, RZ ;  /* 0x00000026e7f47c10 */ /* 0x000fe2000fffe0ff */
[----:B------:R-:W1:Y:S01]  /*72000*/  LDCU UR38, c[0x0][0x398] ;  /* 0x00007300ff2677ac */ /* 0x000e620008000800 */
[----:B---3--:R-:W-:Y:S01]  /*72010*/  IMAD.WIDE R216, R230, 0x4, R228 ;  /* 0x00000004e6d87825 */ /* 0x008fe200078e02e4 */
[----:B------:R-:W3:Y:S01]  /*72020*/  LDL.LU R251, [R1+0x3f0] ;  /* 0x0003f00001fb7983 */ /* 0x000ee20000300800 */
[----:B------:R-:W1:Y:S02]  /*72030*/  LDCU UR40, c[0x0][0x398] ;  /* 0x00007300ff2877ac */ /* 0x000e640008000800 */
[----:B--2---:R-:W-:Y:S01]  /*72040*/  IMAD.WIDE R218, R0, 0x4, R2 ;  /* 0x0000000400da7825 */ /* 0x004fe200078e0202 */
        /* <DEDUP_REMOVED lines=8> */
[----:B------:R-:W3:Y:S01]  /*720d0*/  LDL.LU R250, [R1+0x3d0] ;  /* 0x0003d00001fa7983 */ /* 0x000ee20000300800 */
[----:B--2---:R-:W-:Y:S01]  /*720e0*/  IMAD.WIDE R216, R0, 0x4, R228 ;  /* 0x0000000400d87825 */ /* 0x004fe200078e02e4 */
[----:B------:R-:W2:Y:S03]  /*720f0*/  LDCU UR5, c[0x0][0x39c] ;  /* 0x00007380ff0577ac */ /* 0x000ea60008000800 */
[----:B------:R-:W-:Y:S01]  /*72100*/  IMAD.WIDE R218, R231, 0x4, R2 ;  /* 0x00000004e7da7825 */ /* 0x000fe200078e0202 */
        /* <DEDUP_REMOVED lines=23> */
[----:B--2---:R-:W-:Y:S01]  /*72280*/  IMAD.WIDE R218, R230, 0x4, R2 ;  /* 0x00000004e6da7825 */ /* 0x004fe200078e0202 */
        /* <DEDUP_REMOVED lines=9> */
[----:B--2---:R-:W-:Y:S01]  /*72320*/  IMAD.WIDE R216, R230, 0x4, R228 ;  /* 0x00000004e6d87825 */ /* 0x004fe200078e02e4 */
[----:B------:R-:W2:Y:S03]  /*72330*/  LDCU UR46, c[0x0][0x3b8] ;  /* 0x00007700ff2e77ac */ /* 0x000ea60008000800 */
        /* <DEDUP_REMOVED lines=9> */
[----:B--2---:R-:W-:Y:S01]  /*723d0*/  IMAD.WIDE R218, R231, 0x4, R2 ;  /* 0x00000004e7da7825 */ /* 0x004fe200078e0202 */
[----:B------:R2:W-:Y:S01]  /*723e0*/  @P0 STG.E desc[UR28][R216.64], R242 ;  /* 0x000000f2d8000986 */ /* 0x0005e2000c10191c */
[----:B------:R-:W-:Y:S01]  /*723f0*/  ISETP.LT.AND P6, PT, R247, UR50, !P2 ;  /* 0x00000032f7007c0c */ /* 0x000fe2000d7c1270 */
[----:B------:R-:W1:Y:S02]  /*72400*/  LDCU UR16, c[0x0][0x398] ;  /* 0x00007300ff1077ac */ /* 0x000e640008000800 */
[----:B------:R-:W-:Y:S01]  /*72410*/  @P5 STG.E desc[UR28][R218.64], R241 ;  /* 0x000000f1da005986 */ /* 0x000fe2000c10191c */
[----:B--2---:R-:W-:-:S04]  /*72420*/  IMAD.WIDE R216, R231, 0x4, R228 ;  /* 0x00000004e7d87825 */ /* 0x004fc800078e02e4 */
[----:B------:R-:W-:Y:S01]  /*72430*/  VIADD R245, R252, 0x39 ;  /* 0x00000039fcf57836 */ /* 0x000fe20000000000 */
[----:B------:R2:W-:Y:S01]  /*72440*/  @P1 STG.E desc[UR28][R216.64], R240 ;  /* 0x000000f0d8001986 */ /* 0x0005e2000c10191c */
[----:B------:R-:W-:Y:S01]  /*72450*/  IADD3 R0, PT, PT, R230, UR19, RZ ;  /* 0x00000013e6007c10 */ /* 0x000fe2000fffe0ff */
[----:B------:R-:W1:Y:S02]  /*72460*/  LDCU UR50, c[0x0][0x3b8] ;  /* 0x00007700ff3277ac */ /* 0x000e640008000800 */
[----:B--2---:R-:W2:Y:S01]  /*72470*/  LDL.LU R217, [R1+0x400] ;  /* 0x0004000001d97983 */ /* 0x004ea20000300800 */
[----:B------:R-:W-:Y:S01]  /*72480*/  ISETP.LT.AND P2, PT, R246, UR15, !P2 ;  /* 0x0000000ff6007c0c */ /* 0x000fe2000d741270 */
[----:B------:R-:W-:Y:S01]  /*72490*/  IMAD.WIDE R218, R244, 0x4, R2 ;  /* 0x00000004f4da7825 */ /* 0x000fe200078e0202 */
[----:B------:R-:W-:Y:S01]  /*724a0*/  ISETP.GE.AND P3, PT, R245, UR17, PT ;  /* 0x00000011f5007c0c */ /* 0x000fe2000bf66270 */
[----:B------:R-:W3:Y:S01]  /*724b0*/  LDL.LU R249, [R1+0x3e0] ;  /* 0x0003e00001f97983 */ /* 0x000ee20000300800 */
[----:B------:R-:W-:Y:S01]  /*724c0*/  IADD3 R231, PT, PT, R0, UR22, RZ ;  /* 0x0000001600e77c10 */ /* 0x000fe2000fffe0ff */
[----:B------:R-:W-:Y:S01]  /*724d0*/  VIADD R245, R252, 0x3a ;  /* 0x0000003afcf57836 */ /* 0x000fe20000000000 */
[----:B------:R-:W-:Y:S01]  /*724e0*/  ISETP.LT.AND P4, PT, R247, UR52, !P3 ;  /* 0x00000034f7007c0c */ /* 0x000fe2000df81270 */
[----:B------:R-:W3:Y:S01]  /*724f0*/  LDL.LU R248, [R1+0x404] ;  /* 0x0004040001f87983 */ /* 0x000ee20000300800 */
[----:B------:R-:W1:Y:S03]  /*72500*/  LDCU UR15, c[0x0][0x39c] ;  /* 0x00007380ff0f77ac */ /* 0x000e660008000800 */
[----:B------:R-:W3:Y:S01]  /*72510*/  LDL.LU R11, [R1+0x3f4] ;  /* 0x0003f400010b7983 */ /* 0x000ee20000300800 */
[----:B------:R-:W-:Y:S01]  /*72520*/  ISETP.GE.AND P0, PT, R245, UR20, PT ;  /* 0x00000014f5007c0c */ /* 0x000fe2000bf06270 */
[----:B------:R-:W1:Y:S02]  /*72530*/  LDCU UR17, c[0x0][0x398] ;  /* 0x00007300ff1177ac */ /* 0x000e640008000800 */
[----:B------:R-:W3:Y:S01]  /*72540*/  LDL.LU R10, [R1+0x3d4] ;  /* 0x0003d400010a7983 */ /* 0x000ee20000300800 */
[----:B------:R-:W-:Y:S01]  /*72550*/  ISETP.LT.AND P3, PT, R246, UR18, !P3 ;  /* 0x00000012f6007c0c */ /* 0x000fe2000df61270 */
[----:B------:R-:W-:Y:S01]  /*72560*/  VIADD R245, R252, 0x3b ;  /* 0x0000003bfcf57836 */ /* 0x000fe20000000000 */
[----:B------:R-:W-:Y:S01]  /*72570*/  ISETP.LT.AND P5, PT, R247, UR77, !P0 ;  /* 0x0000004df7007c0c */ /* 0x000fe2000c7a1270 */
[----:B------:R-:W4:Y:S01]  /*72580*/  LDL.LU R9, [R1+0x3e4] ;  /* 0x0003e40001097983 */ /* 0x000f220000300800 */
[----:B------:R-:W1:Y:S03]  /*72590*/  LDCU UR18, c[0x0][0x39c] ;  /* 0x00007380ff1277ac */ /* 0x000e660008000800 */
[----:B------:R-:W4:Y:S01]  /*725a0*/  LDL.LU R239, [R1+0x408] ;  /* 0x0004080001ef7983 */ /* 0x000f220000300800 */
[----:B------:R-:W-:Y:S01]  /*725b0*/  ISETP.GE.AND P1, PT, R245, UR23, PT ;  /* 0x00000017f5007c0c */ /* 0x000fe2000bf26270 */
[----:B------:R-:W1:Y:S02]  /*725c0*/  LDCU UR19, c[0x0][0x398] ;  /* 0x00007300ff1377ac */ /* 0x000e640008000800 */
[----:B------:R-:W4:Y:S01]  /*725d0*/  LDL.LU R238, [R1+0x3f8] ;  /* 0x0003f80001ee7983 */ /* 0x000f220000300800 */
[----:B------:R-:W-:Y:S01]  /*725e0*/  ISETP.LT.AND P0, PT, R246, UR21, !P0 ;  /* 0x00000015f6007c0c */ /* 0x000fe2000c701270 */
[----:B------:R-:W-:Y:S01]  /*725f0*/  VIADD R245, R252, 0x3c ;  /* 0x0000003cfcf57836 */ /* 0x000fe20000000000 */
[----:B------:R-:W1:Y:S01]  /*72600*/  LDCU UR20, c[0x0][0x398] ;  /* 0x00007300ff1477ac */ /* 0x000e620008000800 */
[----:B------:R-:W4:Y:S01]  /*72610*/  LDL.LU R237, [R1+0x3d8] ;  /* 0x0003d80001ed7983 */ /* 0x000f220000300800 */
[----:B------:R-:W1:Y:S03]  /*72620*/  LDCU UR21, c[0x0][0x39c] ;  /* 0x00007380ff1577ac */ /* 0x000e660008000800 */
        /* <DEDUP_REMOVED lines=8> */
[----:B------:R-:W4:Y:S04]  /*726b0*/  LDL.LU R240, [R1+0x3ec] ;  /* 0x0003ec0001f07983 */ /* 0x000f280000300800 */
[----:B--2---:R2:W-:Y:S01]  /*726c0*/  @P6 STG.E desc[UR28][R218.64], R217 ;  /* 0x000000d9da006986 */ /* 0x0045e2000c10191c */
[----:B------:R-:W-:Y:S01]  /*726d0*/  ISETP.LT.AND P6, PT, R247, UR76, !P1 ;  /* 0x0000004cf7007c0c */ /* 0x000fe2000cfc1270 */
[----:B------:R-:W1:Y:S01]  /*726e0*/  LDCU UR76, c[0x0][0x3b8] ;  /* 0x00007700ff4c77ac */ /* 0x000e620008000800 */
[----:B--2---:R-:W-:-:S04]  /*726f0*/  IMAD.WIDE R216, R244, 0x4, R228 ;  /* 0x00000004f4d87825 */ /* 0x004fc800078e02e4 */
[----:B------:R-:W-:Y:S01]  /*72700*/  IMAD.WIDE R218, R230, 0x4, R2 ;  /* 0x00000004e6da7825 */ /* 0x000fe200078e0202 */
[----:B---3--:R2:W-:Y:S01]  /*72710*/  @P2 STG.E desc[UR28][R216.64], R251 ;  /* 0x000000fbd8002986 */ /* 0x0085e2000c10191c */
        /* <DEDUP_REMOVED lines=19> */
[----:B------:R-:W2:Y:S01]  /*72850*/  LDL.LU R250, [R1+0x410] ;  /* 0x0004100001fa7983 */ /* 0x000ea20000300800 */
[----:B-1----:R-:W-:Y:S01]  /*72860*/  IMAD.WIDE R216, R0, 0x4, R228 ;  /* 0x0000000400d87825 */ /* 0x002fe200078e02e4 */
[----:B------:R-:W1:Y:S03]  /*72870*/  LDCU UR27, c[0x0][0x39c] ;  /* 0x00007380ff1b77ac */ /* 0x000e660008000800 */
        /* <DEDUP_REMOVED lines=10> */
[----:B---3--:R-:W-:Y:S01]  /*72920*/  IMAD.WIDE R216, R231, 0x4, R228 ;  /* 0x00000004e7d87825 */ /* 0x008fe200078e02e4 */
[----:B------:R-:W3:Y:S03]  /*72930*/  LDCU UR56, c[0x0][0x39c] ;  /* 0x00007380ff3877ac */ /* 0x000ee60008000800 */
        /* <DEDUP_REMOVED lines=37> */
[----:B------:R-:W-:Y:S01]  /*72b90*/  @P4 STG.E desc[UR28][R218.64], R241 ;  /* 0x000000f1da004986 */ /* 0x000fe2000c10191c */
[----:B---3--:R-:W-:-:S04]  /*72ba0*/  IMAD.WIDE R216, R231, 0x4, R228 ;  /* 0x00000004e7d87825 */ /* 0x008fc800078e02e4 */
[----:B------:R-:W-:Y:S01]  /*72bb0*/  VIADD R245, R252, 0x41 ;  /* 0x00000041fcf57836 */ /* 0x000fe20000000000 */
[----:B------:R3:W-:Y:S01]  /*72bc0*/  @P1 STG.E desc[UR28][R216.64], R240 ;  /* 0x000000f0d8001986 */ /* 0x0007e2000c10191c */
[----:B------:R-:W-:Y:S01]  /*72bd0*/  IADD3 R0, PT, PT, R230, UR72, RZ ;  /* 0x00000048e6007c10 */ /* 0x000fe2000fffe0ff */
[----:B------:R-:W1:Y:S02]  /*72be0*/  LDCU UR66, c[0x0][0x3b8] ;  /* 0x00007700ff4277ac */ /* 0x000e640008000800 */
[----:B---3--:R-:W3:Y:S01]  /*72bf0*/  LDL.LU R217, [R1+0x440] ;  /* 0x0004400001d97983 */ /* 0x008ee20000300800 */
[----:B------:R-:W-:Y:S01]  /*72c00*/  ISETP.LT.AND P2, PT, R246, UR67, !P2 ;  /* 0x00000043f6007c0c */ /* 0x000fe2000d741270 */
[----:B------:R-:W-:Y:S01]  /*72c10*/  IMAD.WIDE R218, R244, 0x4, R2 ;  /* 0x00000004f4da7825 */ /* 0x000fe200078e0202 */
[----:B------:R-:W-:Y:S01]  /*72c20*/  ISETP.GE.AND P3, PT, R245, UR69, PT ;  /* 0x00000045f5007c0c */ /* 0x000fe2000bf66270 */
[----:B------:R-:W2:Y:S01]  /*72c30*/  LDL.LU R249, [R1+0x420] ;  /* 0x0004200001f97983 */ /* 0x000ea20000300800 */
[----:B------:R-:W-:Y:S01]  /*72c40*/  IADD3 R231, PT, PT, R0, UR36, RZ ;  /* 0x0000002400e77c10 */ /* 0x000fe2000fffe0ff */
[----:B------:R-:W-:Y:S01]  /*72c50*/  VIADD R245, R252, 0x42 ;  /* 0x00000042fcf57836 */ /* 0x000fe20000000000 */
[----:B------:R-:W-:Y:S01]  /*72c60*/  ISETP.LT.AND P6, PT, R247, UR70, !P3 ;  /* 0x00000046f7007c0c */ /* 0x000fe2000dfc1270 */
[----:B------:R-:W2:Y:S01]  /*72c70*/  LDL.LU R248, [R1+0x444] ;  /* 0x0004440001f87983 */ /* 0x000ea20000300800 */
[----:B------:R-:W1:Y:S03]  /*72c80*/  LDCU UR67, c[0x0][0x39c] ;  /* 0x00007380ff4377ac */ /* 0x000e660008000800 */
[----:B------:R-:W2:Y:S01]  /*72c90*/  LDL.LU R11, [R1+0x434] ;  /* 0x00043400010b7983 */ /* 0x000ea20000300800 */
[----:B------:R-:W-:Y:S01]  /*72ca0*/  ISETP.GE.AND P0, PT, R245, UR31, PT ;  /* 0x0000001ff5007c0c */ /* 0x000fe2000bf06270 */
[----:B------:R-:W1:Y:S02]  /*72cb0*/  LDCU UR69, c[0x0][0x398] ;  /* 0x00007300ff4577ac */ /* 0x000e640008000800 */
[----:B------:R-:W2:Y:S01]  /*72cc0*/  LDL.LU R10, [R1+0x414] ;  /* 0x00041400010a7983 */ /* 0x000ea20000300800 */
        /* <DEDUP_REMOVED lines=277> */
[----:B------:R-:W2:Y:S03]  /*73e20*/  LDCU UR32, c[0x0][0x398] ;  /* 0x00007300ff2077ac */ /* 0x000ea60008000800 */
        /* <DEDUP_REMOVED lines=20> */
[----:B------:R-:W3:Y:S01]  /*73f70*/  LDCU UR8, c[0x0][0x398] ;  /* 0x00007300ff0877ac */ /* 0x000ee20008000800 */
[----:B-1----:R-:W-:Y:S01]  /*73f80*/  IMAD.WIDE R216, R231, 0x4, R228 ;  /* 0x00000004e7d87825 */ /* 0x002fe200078e02e4 */
[----:B------:R-:W1:Y:S03]  /*73f90*/  LDCU UR9, c[0x0][0x39c] ;  /* 0x00007380ff0977ac */ /* 0x000e660008000800 */
[----:B--2---:R-:W-:Y:S01]  /*73fa0*/  IMAD.WIDE R218, R244, 0x4, R2 ;  /* 0x00000004f4da7825 */ /* 0x004fe200078e0202 */
[----:B----4-:R2:W-:Y:S01]  /*73fb0*/  @P1 STG.E desc[UR28][R216.64], R9 ;  /* 0x00000009d8001986 */ /* 0x0105e2000c10191c */
[----:B------:R-:W-:Y:S01]  /*73fc0*/  ISETP.LT.AND P6, PT, R247, UR48, !P0 ;  /* 0x00000030f7007c0c */ /* 0x000fe2000c7c1270 */
[----:B------:R-:W4:Y:S01]  /*73fd0*/  LDCU UR10, c[0x0][0x398] ;  /* 0x00007300ff0a77ac */ /* 0x000f220008000800 */
[----:B------:R-:W-:Y:S01]  /*73fe0*/  ISETP.LT.AND P0, PT, R246, UR12, !P0 ;  /* 0x0000000cf6007c0c */ /* 0x000fe2000c701270 */
[----:B------:R1:W-:Y:S01]  /*73ff0*/  @P4 STG.E desc[UR28][R218.64], R239 ;  /* 0x000000efda004986 */ /* 0x0003e2000c10191c */
[----:B------:R-:W-:Y:S01]  /*74000*/  ISETP.GE.AND P1, PT, R245, UR14, PT ;  /* 0x0000000ef5007c0c */ /* 0x000fe2000bf26270 */
[----:B------:R-:W3:Y:S01]  /*74010*/  LDCU UR11, c[0x0][0x398] ;  /* 0x00007300ff0b77ac */ /* 0x000ee20008000800 */
[----:B------:R-:W3:Y:S01]  /*74020*/  LDCU UR46, c[0x0][0x3b8] ;  /* 0x00007700ff2e77ac */ /* 0x000ee20008000800 */
[----:B--2---:R-:W-:Y:S01]  /*74030*/  IMAD.WIDE R216, R244, 0x4, R228 ;  /* 0x00000004f4d87825 */ /* 0x004fe200078e02e4 */
[----:B------:R-:W-:Y:S01]  /*74040*/  IADD3 R231, PT, PT, R0, UR13, RZ ;  /* 0x0000000d00e77c10 */ /* 0x000fe2000fffe0ff */
[----:B------:R-:W2:Y:S01]  /*74050*/  LDL.LU R9, [R1+0x4f0] ;  /* 0x0004f00001097983 */ /* 0x000ea20000300800 */
[----:B------:R-:W2:Y:S01]  /*74060*/  LDCU UR12, c[0x0][0x39c] ;  /* 0x00007380ff0c77ac */ /* 0x000ea20008000800 */
[----:B-1----:R-:W-:-:S02]  /*74070*/  IMAD.WIDE R218, R230, 0x4, R2 ;  /* 0x00000004e6da7825 */ /* 0x002fc400078e0202 */
[----:B------:R1:W-:Y:S01]  /*74080*/  @P2 STG.E desc[UR28][R216.64], R238 ;  /* 0x000000eed8002986 */ /* 0x0003e2000c10191c */
[----:B------:R-:W-:Y:S01]  /*74090*/  ISETP.LT.AND P4, PT, R247, UR50, !P1 ;  /* 0x00000032f7007c0c */ /* 0x000fe2000cf81270 */
[----:B------:R-:W-:Y:S01]  /*740a0*/  VIADD R245, R252, 0x58 ;  /* 0x00000058fcf57836 */ /* 0x000fe20000000000 */
[----:B------:R-:W-:Y:S01]  /*740b0*/  ISETP.LT.AND P1, PT, R246, UR15, !P1 ;  /* 0x0000000ff6007c0c */ /* 0x000fe2000cf21270 */
[----:B------:R3:W-:Y:S01]  /*740c0*/  @P5 STG.E desc[UR28][R218.64], R237 ;  /* 0x000000edda005986 */ /* 0x0007e2000c10191c */
[----:B------:R-:W-:Y:S01]  /*740d0*/  IADD3 R244, PT, PT, R231, UR16, RZ ;  /* 0x00000010e7f47c10 */ /* 0x000fe2000fffe0ff */
[----:B------:R-:W2:Y:S02]  /*740e0*/  LDCU UR13, c[0x0][0x398] ;  /* 0x00007300ff0d77ac */ /* 0x000ea40008000800 */
[----:B------:R-:W2:Y:S01]  /*740f0*/  LDL.LU R251, [R1+0x4d0] ;  /* 0x0004d00001fb7983 */ /* 0x000ea20000300800 */
[----:B------:R-:W2:Y:S01]  /*74100*/  LDCU UR14, c[0x0][0x398] ;  /* 0x00007300ff0e77ac */ /* 0x000ea20008000800 */
[----:B-1----:R-:W-:Y:S01]  /*74110*/  IMAD.WIDE R216, R230, 0x4, R228 ;  /* 0x00000004e6d87825 */ /* 0x002fe200078e02e4 */
[----:B------:R-:W-:Y:S01]  /*74120*/  ISETP.GE.AND P2, PT, R245, UR17, PT ;  /* 0x00000011f5007c0c */ /* 0x000fe2000bf46270 */
[----:B------:R-:W1:Y:S02]  /*74130*/  LDCU UR15, c[0x0][0x39c] ;  /* 0x00007380ff0f77ac */ /* 0x000e640008000800 */
[----:B---3--:R-:W-:Y:S01]  /*74140*/  IMAD.WIDE R218, R0, 0x4, R2 ;  /* 0x0000000400da7825 */ /* 0x008fe200078e0202 */
[----:B------:R3:W-:Y:S01]  /*74150*/  @P3 STG.E desc[UR28][R216.64], R236 ;  /* 0x000000ecd8003986 */ /* 0x0007e2000c10191c */
[----:B------:R-:W-:Y:S01]  /*74160*/  IADD3 R230, PT, PT, R244, UR19, RZ ;  /* 0x00000013f4e67c10 */ /* 0x000fe2000fffe0ff */
[----:B------:R-:W1:Y:S02]  /*74170*/  LDCU UR48, c[0x0][0x3b8] ;  /* 0x00007700ff3077ac */ /* 0x000e640008000800 */
[----:B------:R4:W-:Y:S01]  /*74180*/  @P6 STG.E desc[UR28][R218.64], R243 ;  /* 0x000000f3da006986 */ /* 0x0009e2000c10191c */
[----:B------:R-:W-:Y:S01]  /*74190*/  ISETP.LT.AND P5, PT, R247, UR52, !P2 ;  /* 0x00000034f7007c0c */ /* 0x000fe2000d7a1270 */
[----:B------:R-:W-:Y:S01]  /*741a0*/  VIADD R245, R252, 0x59 ;  /* 0x00000059fcf57836 */ /* 0x000fe20000000000 */
[----:B------:R-:W1:Y:S01]  /*741b0*/  LDCU UR16, c[0x0][0x398] ;  /* 0x00007300ff1077ac */ /* 0x000e620008000800 */
[----:B------:R-:W1:Y:S01]  /*741c0*/  LDCU UR17, c[0x0][0x398] ;  /* 0x00007300ff1177ac */ /* 0x000e620008000800 */
[----:B---3--:R-:W-:Y:S01]  /*741d0*/  IMAD.WIDE R216, R0, 0x4, R228 ;  /* 0x0000000400d87825 */ /* 0x008fe200078e02e4 */
[----:B------:R-:W3:Y:S03]  /*741e0*/  LDCU UR50, c[0x0][0x3b8] ;  /* 0x00007700ff3277ac */ /* 0x000ee60008000800 */
[C---:B----4-:R-:W-:Y:S01]  /*741f0*/  IMAD.WIDE R218, R231.reuse, 0x4, R2 ;  /* 0x00000004e7da7825 */ /* 0x050fe200078e0202 */
[----:B------:R4:W-:Y:S01]  /*74200*/  @P0 STG.E desc[UR28][R216.64], R242 ;  /* 0x000000f2d8000986 */ /* 0x0009e2000c10191c */
[----:B------:R-:W1:Y:S03]  /*74210*/  LDCU UR19, c[0x0][0x398] ;  /* 0x00007300ff1377ac */ /* 0x000e660008000800 */
[----:B------:R-:W-:Y:S01]  /*74220*/  @P4 STG.E desc[UR28][R218.64], R241 ;  /* 0x000000f1da004986 */ /* 0x000fe2000c10191c */
[----:B------:R-:W1:Y:S01]  /*74230*/  LDCU UR52, c[0x0][0x3b8] ;  /* 0x00007700ff3477ac */ /* 0x000e620008000800 */
[----:B----4-:R-:W-:-:S05]  /*74240*/  IMAD.WIDE R216, R231, 0x4, R228 ;  /* 0x00000004e7d87825 */ /* 0x010fca00078e02e4 */
[----:B------:R4:W-:Y:S04]  /*74250*/  @P1 STG.E desc[UR28][R216.64], R240 ;  /* 0x000000f0d8001986 */ /* 0x0009e8000c10191c */
[----:B----4-:R-:W4:Y:S04]  /*74260*/  LDL.LU R217, [R1+0x500] ;  /* 0x0005000001d97983 */ /* 0x010f280000300800 */
        /* <DEDUP_REMOVED lines=13> */
[----:B------:R-:W-:Y:S01]  /*74340*/  ISETP.LT.AND P2, PT, R246, UR18, !P2 ;  /* 0x00000012f6007c0c */ /* 0x000fe2000d741270 */
[----:B------:R-:W-:Y:S01]  /*74350*/  IMAD.WIDE R218, R244, 0x4, R2 ;  /* 0x00000004f4da7825 */ /* 0x000fe200078e0202 */
[----:B------:R-:W-:Y:S01]  /*74360*/  ISETP.GE.AND P3, PT, R245, UR20, PT ;  /* 0x00000014f5007c0c */ /* 0x000fe2000bf66270 */
[----:B------:R-:W1:Y:S02]  /*74370*/  LDCU UR18, c[0x0][0x39c] ;  /* 0x00007380ff1277ac */ /* 0x000e640008000800 */
        /* <DEDUP_REMOVED lines=13> */
[----:B------:R-:W-:Y:S01]  /*74450*/  IADD3 R231, PT, PT, R0, UR25, RZ ;  /* 0x0000001900e77c10 */ /* 0x000fe2000fffe0ff */
        /* <DEDUP_REMOVED lines=11> */
[----:B--2---:R2:W-:Y:S01]  /*74510*/  @P2 STG.E desc[UR28][R216.64], R9 ;  /* 0x00000009d8002986 */ /* 0x0045e2000c10191c */
[----:B------:R-:W-:Y:S01]  /*74520*/  ISETP.LT.AND P1, PT, R246, UR27, !P1 ;  /* 0x0000001bf6007c0c */ /* 0x000fe2000cf21270 */
[----:B------:R-:W4:Y:S01]  /*74530*/  LDCU UR27, c[0x0][0x39c] ;  /* 0x00007380ff1b77ac */ /* 0x000f220008000800 */
        /* <DEDUP_REMOVED lines=19> */
[----:B----4-:R-:W-:Y:S01]  /*74670*/  IMAD.WIDE R218, R231, 0x4, R2 ;  /* 0x00000004e7da7825 */ /* 0x010fe200078e0202 */
[----:B------:R1:W-:Y:S01]  /*74680*/  @P0 STG.E desc[UR28][R216.64], R248 ;  /* 0x000000f8d8000986 */ /* 0x0003e2000c10191c */
[----:B------:R-:W-:Y:S01]  /*74690*/  ISETP.LT.AND P4, PT, R247, UR73, !P3 ;  /* 0x00000049f7007c0c */ /* 0x000fe2000df81270 */
[----:B------:R-:W4:Y:S01]  /*746a0*/  LDCU UR57, c[0x0][0x398] ;  /* 0x00007300ff3977ac */ /* 0x000f220008000800 */
        /* <DEDUP_REMOVED lines=17> */
[----:B---3--:R-:W-:Y:S01]  /*747c0*/  IMAD.WIDE R216, R244, 0x4, R228 ;  /* 0x00000004f4d87825 */ /* 0x008fe200078e02e4 */
[----:B------:R-:W-:Y:S01]  /*747d0*/  IADD3 R231, PT, PT, R0, UR64, RZ ;  /* 0x0000004000e77c10 */ /* 0x000fe2000fffe0ff */
[----:B------:R-:W3:Y:S01]  /*747e0*/  LDL.LU R10, [R1+0x530] ;  /* 0x00053000010a7983 */ /* 0x000ee20000300800 */
[----:B------:R-:W1:Y:S01]  /*747f0*/  LDCU UR63, c[0x0][0x39c] ;  /* 0x00007380ff3f77ac */ /* 0x000e620008000800 */
[----:B----4-:R-:W-:-:S02]  /*74800*/  IMAD.WIDE R218, R230, 0x4, R2 ;  /* 0x00000004e6da7825 */ /* 0x010fc400078e0202 */
[----:B------:R4:W-:Y:S01]  /*74810*/  @P2 STG.E desc[UR28][R216.64], R238 ;  /* 0x000000eed8002986 */ /* 0x0009e2000c10191c */
[----:B------:R-:W-:Y:S01]  /*74820*/  ISETP.LT.AND P6, PT, R247, UR66, !P1 ;  /* 0x00000042f7007c0c */ /* 0x000fe2000cfc1270 */
[----:B------:R-:W-:Y:S01]  /*74830*/  VIADD R245, R252, 0x60 ;  /* 0x00000060fcf57836 */ /* 0x000fe20000000000 */
[----:B------:R-:W-:Y:S01]  /*74840*/  ISETP.LT.AND P1, PT, R246, UR67, !P1 ;  /* 0x00000043f6007c0c */ /* 0x000fe2000cf21270 */
[----:B------:R1:W-:Y:S01]  /*74850*/  @P4 STG.E desc[UR28][R218.64], R237 ;  /* 0x000000edda004986 */ /* 0x0003e2000c10191c */
[----:B------:R-:W-:Y:S01]  /*74860*/  IADD3 R244, PT, PT, R231, UR68, RZ ;  /* 0x00000044e7f47c10 */ /* 0x000fe2000fffe0ff */
[----:B------:R-:W2:Y:S01]  /*74870*/  LDCU UR64, c[0x0][0x398] ;  /* 0x00007300ff4077ac */ /* 0x000ea20008000800 */
[----:B------:R-:W2:Y:S01]  /*74880*/  LDCU UR65, c[0x0][0x398] ;  /* 0x00007300ff4177ac */ /* 0x000ea20008000800 */
[----:B----4-:R-:W-:Y:S01]  /*74890*/  IMAD.WIDE R216, R230, 0x4, R228 ;  /* 0x00000004e6d87825 */ /* 0x010fe200078e02e4 */
[----:B------:R-:W-:Y:S01]  /*748a0*/  ISETP.GE.AND P2, PT, R245, UR69, PT ;  /* 0x00000045f5007c0c */ /* 0x000fe2000bf46270 */
[----:B------:R-:W4:Y:S02]  /*748b0*/  LDCU UR67, c[0x0][0x39c] ;  /* 0x00007380ff4377ac */ /* 0x000f240008000800 */
[----:B-1----:R-:W-:Y:S01]  /*748c0*/  IMAD.WIDE R218, R0, 0x4, R2 ;  /* 0x0000000400da7825 */ /* 0x002fe200078e0202 */
[----:B------:R1:W-:Y:S01]  /*748d0*/  @P3 STG.E desc[UR28][R216.64], R236 ;  /* 0x000000ecd8003986 */ /* 0x0003e2000c10191c */
[----:B------:R-:W-:Y:S01]  /*748e0*/  IADD3 R230, PT, PT, R244, UR72, RZ ;  /* 0x00000048f4e67c10 */ /* 0x000fe2000fffe0ff */
[----:B------:R-:W2:Y:S02]  /*748f0*/  LDCU UR62, c[0x0][0x3b8] ;  /* 0x00007700ff3e77ac */ /* 0x000ea40008000800 */
[----:B------:R4:W-:Y:S01]  /*74900*/  @P5 STG.E desc[UR28][R218.64], R243 ;  /* 0x000000f3da005986 */ /* 0x0009e2000c10191c */
[----:B------:R-:W-:Y:S01]  /*74910*/  ISETP.LT.AND P4, PT, R247, UR70, !P2 ;  /* 0x00000046f7007c0c */ /* 0x000fe2000d781270 */
[----:B------:R-:W-:Y:S01]  /*74920*/  VIADD R245, R252, 0x61 ;  /* 0x00000061fcf57836 */ /* 0x000fe20000000000 */
[----:B------:R-:W2:Y:S01]  /*74930*/  LDCU UR68, c[0x0][0x398] ;  /* 0x00007300ff4477ac */ /* 0x000ea20008000800 */
[----:B------:R-:W2:Y:S01]  /*74940*/  LDCU UR69, c[0x0][0x398] ;  /* 0x00007300ff4577ac */ /* 0x000ea20008000800 */
[----:B-1----:R-:W-:Y:S01]  /*74950*/  IMAD.WIDE R216, R0, 0x4, R228 ;  /* 0x0000000400d87825 */ /* 0x002fe200078e02e4 */
[----:B------:R-:W1:Y:S03]  /*74960*/  LDCU UR66, c[0x0][0x3b8] ;  /* 0x00007700ff4277ac */ /* 0x000e660008000800 */
[C---:B----4-:R-:W-:Y:S01]  /*74970*/  IMAD.WIDE R218, R231.reuse, 0x4, R2 ;  /* 0x00000004e7da7825 */ /* 0x050fe200078e0202 */
[----:B------:R4:W-:Y:S01]  /*74980*/  @P0 STG.E desc[UR28][R216.64], R242 ;  /* 0x000000f2d8000986 */ /* 0x0009e2000c10191c */
[----:B------:R-:W1:Y:S03]  /*74990*/  LDCU UR72, c[0x0][0x398] ;  /* 0x00007300ff4877ac */ /* 0x000e660008000800 */
[----:B------:R-:W-:Y:S01]  /*749a0*/  @P6 STG.E desc[UR28][R218.64], R241 ;  /* 0x000000f1da006986 */ /* 0x000fe2000c10191c */
[----:B------:R-:W1:Y:S01]  /*749b0*/  LDCU UR70, c[0x0][0x3b8] ;  /* 0x00007700ff4677ac */ /* 0x000e620008000800 */
[----:B----4-:R-:W-:-:S05]  /*749c0*/  IMAD.WIDE R216, R231, 0x4, R228 ;  /* 0x00000004e7d87825 */ /* 0x010fca00078e02e4 */
[----:B------:R4:W-:Y:S04]  /*749d0*/  @P1 STG.E desc[UR28][R216.64], R240 ;  /* 0x000000f0d8001986 */ /* 0x0009e8000c10191c */
[----:B----4-:R-:W4:Y:S01]  /*749e0*/  LDL.LU R217, [R1+0x540] ;  /* 0x0005400001d97983 */ /* 0x010f220000300800 */
[----:B------:R-:W-:Y:S01]  /*749f0*/  ISETP.LT.AND P2, PT, R246, UR71, !P2 ;  /* 0x00000047f6007c0c */ /* 0x000fe2000d741270 */
[----:B------:R-:W-:Y:S01]  /*74a00*/  IMAD.WIDE R218, R244, 0x4, R2 ;  /* 0x00000004f4da7825 */ /* 0x000fe200078e0202 */
[----:B------:R-:W-:Y:S01]  /*74a10*/  ISETP.GE.AND P3, PT, R245, UR31, PT ;  /* 0x0000001ff5007c0c */ /* 0x000fe2000bf66270 */
[----:B------:R-:W2:Y:S01]  /*74a20*/  LDL.LU R11, [R1+0x520] ;  /* 0x00052000010b7983 */ /* 0x000ea20000300800 */
[----:B------:R-:W-:Y:S01]  /*74a30*/  IADD3 R0, PT, PT, R230, UR36, RZ ;  /* 0x00000024e6007c10 */ /* 0x000fe2000fffe0ff */
[----:B------:R-:W1:Y:S02]  /*74a40*/  LDCU UR71, c[0x0][0x39c] ;  /* 0x00007380ff4777ac */ /* 0x000e640008000800 */
[----:B------:R-:W2:Y:S04]  /*74a50*/  LDL.LU R251, [R1+0x544] ;  /* 0x0005440001fb7983 */ /* 0x000ea80000300800 */
[----:B----4-:R4:W-:Y:S01]  /*74a60*/  @P4 STG.E desc[UR28][R218.64], R217 ;  /* 0x000000d9da004986 */ /* 0x0109e2000c10191c */
[----:B------:R-:W-:Y:S01]  /*74a70*/  ISETP.LT.AND P5, PT, R247, UR33, !P3 ;  /* 0x00000021f7007c0c */ /* 0x000fe2000dfa1270 */
[----:B------:R-:W-:Y:S01]  /*74a80*/  VIADD R245, R252, 0x62 ;  /* 0x00000062fcf57836 */ /* 0x000fe20000000000 */
[----:B------:R-:W1:Y:S01]  /*74a90*/  LDCU UR31, c[0x0][0x398] ;  /* 0x00007300ff1f77ac */ /* 0x000e620008000800 */
[----:B------:R-:W2:Y:S01]  /*74aa0*/  LDL.LU R250, [R1+0x534] ;  /* 0x0005340001fa7983 */ /* 0x000ea20000300800 */
[----:B------:R-:W-:Y:S01]  /*74ab0*/  IADD3 R231, PT, PT, R0, UR42, RZ ;  /* 0x0000002a00e77c10 */ /* 0x000fe2000fffe0ff */
[----:B------:R-:W1:Y:S02]  /*74ac0*/  LDCU UR36, c[0x0][0x398] ;  /* 0x00007300ff2477ac */ /* 0x000e640008000800 */
[----:B------:R-:W2:Y:S01]  /*74ad0*/  LDL.LU R249, [R1+0x514] ;  /* 0x0005140001f97983 */ /* 0x000ea20000300800 */
[----:B----4-:R-:W-:-:S03]  /*74ae0*/  IMAD.WIDE R216, R244, 0x4, R228 ;  /* 0x00000004f4d87825 */ /* 0x010fc600078e02e4 */
[----:B------:R-:W4:Y:S01]  /*74af0*/  LDL.LU R248, [R1+0x524] ;  /* 0x0005240001f87983 */ /* 0x000f220000300800 */
[----:B------:R-:W-:Y:S01]  /*74b00*/  ISETP.LT.AND P3, PT, R246, UR34, !P3 ;  /* 0x00000022f6007c0c */ /* 0x000fe2000df61270 */
[----:B------:R-:W1:Y:S02]  /*74b10*/  LDCU UR34, c[0x0][0x39c] ;  /* 0x00007380ff2277ac */ /* 0x000e640008000800 */
[----:B------:R-:W2:Y:S01]  /*74b20*/  LDL.LU R239, [R1+0x548] ;  /* 0x0005480001ef7983 */ /* 0x000ea20000300800 */
[----:B------:R-:W-:Y:S01]  /*74b30*/  ISETP.GE.AND P0, PT, R245, UR4, PT ;  /* 0x00000004f5007c0c */ /* 0x000fe2000bf06270 */
[----:B------:R-:W-:Y:S01]  /*74b40*/  IMAD.WIDE R218, R230, 0x4, R2 ;  /* 0x00000004e6da7825 */ /* 0x000fe200078e0202 */
[----:B------:R-:W-:Y:S01]  /*74b50*/  IADD3 R244, PT, PT, R231, UR44, RZ ;  /* 0x0000002ce7f47c10 */ /* 0x000fe2000fffe0ff */
[----:B------:R-:W2:Y:S01]  /*74b60*/  LDL.LU R238, [R1+0x538] ;  /* 0x0005380001ee7983 */ /* 0x000ea20000300800 */
[----:B------:R-:W1:Y:S03]  /*74b70*/  LDCU UR33, c[0x0][0x3b8] ;  /* 0x00007700ff2177ac */ /* 0x000e660008000800 */
[----:B------:R-:W2:Y:S01]  /*74b80*/  LDL.LU R237, [R1+0x518] ;  /* 0x0005180001ed7983 */ /* 0x000ea20000300800 */
[----:B------:R-:W1:Y:S03]  /*74b90*/  LDCU UR42, c[0x0][0x398] ;  /* 0x00007300ff2a77ac */ /* 0x000e660008000800 */
[----:B------:R-:W2:Y:S04]  /*74ba0*/  LDL.LU R236, [R1+0x528] ;  /* 0x0005280001ec7983 */ /* 0x000ea80000300800 */
[----:B---3--:R3:W-:Y:S01]  /*74bb0*/  @P2 STG.E desc[UR28][R216.64], R10 ;  /* 0x0000000ad8002986 */ /* 0x0087e2000c10191c */
[----:B------:R-:W-:Y:S01]  /*74bc0*/  VIADD R245, R252, 0x63 ;  /* 0x00000063fcf57836 */ /* 0x000fe20000000000 */
[----:B------:R-:W-:Y:S01]  /*74bd0*/  ISETP.LT.AND P6, PT, R247, UR38, !P0 ;  /* 0x00000026f7007c0c */ /* 0x000fe2000c7c1270 */
[----:B------:R-:W1:Y:S01]  /*74be0*/  LDCU UR4, c[0x0][0x398] ;  /* 0x00007300ff0477ac */ /* 0x000e620008000800 */
[----:B------:R-:W2:Y:S02]  /*74bf0*/  LDL.LU R243, [R1+0x54c] ;  /* 0x00054c0001f37983 */ /* 0x000ea40000300800 */
[----:B------:R-:W-:Y:S01]  /*74c00*/  ISETP.GE.AND P1, PT, R245, UR5, PT ;  /* 0x00000005f5007c0c */ /* 0x000fe2000bf26270 */
[----:B------:R-:W1:Y:S01]  /*74c10*/  LDCU UR38, c[0x0][0x3b8] ;  /* 0x00007700ff2677ac */ /* 0x000e620008000800 */
[----:B------:R-:W2:Y:S01]  /*74c20*/  LDL.LU R242, [R1+0x53c] ;  /* 0x00053c0001f27983 */ /* 0x000ea20000300800 */
[----:B------:R-:W-:Y:S01]  /*74c30*/  ISETP.LT.AND P0, PT, R246, UR40, !P0 ;  /* 0x00000028f6007c0c */ /* 0x000fe2000c701270 */
[----:B------:R-:W-:Y:S01]  /*74c40*/  VIADD R245, R252, 0x64 ;  /* 0x00000064fcf57836 */ /* 0x000fe20000000000 */
[----:B------:R-:W-:Y:S01]  /*74c50*/  ISETP.LT.AND P4, PT, R247, UR30, !P1 ;  /* 0x0000001ef7007c0c */ /* 0x000fe2000cf81270 */
[----:B------:R-:W2:Y:S01]  /*74c60*/  LDL.LU R240, [R1+0x51c] ;  /* 0x00051c0001f07983 */ /* 0x000ea20000300800 */
[----:B------:R-:W1:Y:S03]  /*74c70*/  LDCU UR40, c[0x0][0x39c] ;  /* 0x00007380ff2877ac */ /* 0x000e660008000800 */
[----:B------:R-:W2:Y:S01]  /*74c80*/  LDL.LU R241, [R1+0x52c] ;  /* 0x00052c0001f17983 */ /* 0x000ea20000300800 */
[----:B------:R-:W-:Y:S01]  /*74c90*/  ISETP.GE.AND P2, PT, R245, UR6, PT ;  /* 0x00000006f5007c0c */ /* 0x000fe2000bf46270 */
[----:B------:R-:W1:Y:S02]  /*74ca0*/  LDCU UR5, c[0x0][0x398] ;  /* 0x00007300ff0577ac */ /* 0x000e640008000800 */
[----:B---3--:R-:W3:Y:S01]  /*74cb0*/  LDL.LU R10, [R1+0x23d0] ;  /* 0x0023d000010a7983 */ /* 0x008ee20000300800 */
[----:B------:R-:W-:Y:S01]  /*74cc0*/  ISETP.LT.AND P1, PT, R246, UR32, !P1 ;  /* 0x00000020f6007c0c */ /* 0x000fe2000cf21270 */
[----:B------:R-:W-:Y:S01]  /*74cd0*/  VIADD R245, R252, 0x65 ;  /* 0x00000065fcf57836 */ /* 0x000fe20000000000 */
[----:B------:R-:W1:Y:S01]  /*74ce0*/  LDCU UR32, c[0x0][0x39c] ;  /* 0x00007380ff2077ac */ /* 0x000e620008000800 */
[----:B------:R-:W2:Y:S01]  /*74cf0*/  LDL.LU R217, [R1+0x510] ;  /* 0x0005100001d97983 */ /* 0x000ea20000300800 */
        /* <DEDUP_REMOVED lines=17> */
[----:B------:R-:W2:Y:S01]  /*74e10*/  LDL.LU R11, [R1+0x23cc] ;  /* 0x0023cc00010b7983 */ /* 0x000ea20000300800 */
[----:B------:R-:W1:Y:S02]  /*74e20*/  LDCU UR9, c[0x0][0x398] ;  /* 0x00007300ff0977ac */ /* 0x000e640008000800 */
        /* <DEDUP_REMOVED lines=11> */
[----:B----4-:R-:W-:Y:S01]  /*74ee0*/  IMAD.WIDE R218, R244, 0x4, R2 ;  /* 0x00000004f4da7825 */ /* 0x010fe200078e0202 */
[----:B------:R3:W-:Y:S01]  /*74ef0*/  @P1 STG.E desc[UR28][R216.64], R248 ;  /* 0x000000f8d8001986 */ /* 0x0007e2000c10191c */
[----:B------:R-:W-:Y:S01]  /*74f00*/  ISETP.LT.AND P4, PT, R247, UR13, !P0 ;  /* 0x0000000df7007c0c */ /* 0x000fe2000c781270 */
[----:B------:R-:W4:Y:S01]  /*74f10*/  LDCU UR48, c[0x0][0x398] ;  /* 0x00007300ff3077ac */ /* 0x000f220008000800 */
[----:B------:R-:W-:Y:S01]  /*74f20*/  ISETP.LT.AND P0, PT, R246, UR14, !P0 ;  /* 0x0000000ef6007c0c */ /* 0x000fe2000c701270 */
[----:B------:R1:W-:Y:S01]  /*74f30*/  @P5 STG.E desc[UR28][R218.64], R239 ;  /* 0x000000efda005986 */ /* 0x0003e2000c10191c */
[----:B------:R-:W-:Y:S01]  /*74f40*/  ISETP.GE.AND P1, PT, R245, UR15, PT ;  /* 0x0000000ff5007c0c */ /* 0x000fe2000bf26270 */
[----:B------:R-:W2:Y:S01]  /*74f50*/  LDCU UR14, c[0x0][0x39c] ;  /* 0x00007380ff0e77ac */ /* 0x000ea20008000800 */
[----:B------:R-:W2:Y:S01]  /*74f60*/  LDCU UR12, c[0x0][0x398] ;  /* 0x00007300ff0c77ac */ /* 0x000ea20008000800 */
[----:B---3--:R-:W-:Y:S01]  /*74f70*/  IMAD.WIDE R216, R244, 0x4, R228 ;  /* 0x00000004f4d87825 */ /* 0x008fe200078e02e4 */
[----:B------:R-:W-:Y:S01]  /*74f80*/  IADD3 R231, PT, PT, R0, UR50, RZ ;  /* 0x0000003200e77c10 */ /* 0x000fe2000fffe0ff */
[----:B------:R-:W3:Y:S02]  /*74f90*/  LDCU UR50, c[0x0][0x398] ;  /* 0x00007300ff3277ac */ /* 0x000ee40008000800 */
[----:B-1----:R-:W-:Y:S01]  /*74fa0*/  IMAD.WIDE R218, R230, 0x4, R2 ;  /* 0x00000004e6da7825 */ /* 0x002fe200078e0202 */
[----:B------:R1:W-:Y:S01]  /*74fb0*/  @P2 STG.E desc[UR28][R216.64], R238 ;  /* 0x000000eed8002986 */ /* 0x0003e2000c10191c */
[----:B------:R-:W-:Y:S01]  /*74fc0*/  ISETP.LT.AND P5, PT, R247, UR16, !P1 ;  /* 0x00000010f7007c0c */ /* 0x000fe2000cfa1270 */
[----:B------:R-:W2:Y:S01]  /*74fd0*/  LDCU UR13, c[0x0][0x3b8] ;  /* 0x00007700ff0d77ac */ /* 0x000ea20008000800 */
[----:B------:R-:W-:Y:S01]  /*74fe0*/  ISETP.LT.AND P1, PT, R246, UR17, !P1 ;  /* 0x00000011f6007c0c */ /* 0x000fe2000cf21270 */
[----:B------:R3:W-:Y:S01]  /*74ff0*/  @P6 STG.E desc[UR28][R218.64], R237 ;  /* 0x000000edda006986 */ /* 0x0007e2000c10191c */
[----:B------:R-:W-:Y:S01]  /*75000*/  VIADD R245, R252, 0x68 ;  /* 0x00000068fcf57836 */ /* 0x000fe20000000000 */
[----:B------:R-:W-:Y:S01]  /*75010*/  IADD3 R244, PT, PT, R231, UR52, RZ ;  /* 0x00000034e7f47c10 */ /* 0x000fe2000fffe0ff */
[----:B------:R-:W2:Y:S01]  /*75020*/  LDCU UR17, c[0x0][0x39c] ;  /* 0x00007380ff1177ac */ /* 0x000ea20008000800 */
[----:B------:R-:W2:Y:S01]  /*75030*/  LDCU UR15, c[0x0][0x398] ;  /* 0x00007300ff0f77ac */ /* 0x000ea20008000800 */
[----:B-1----:R-:W-:Y:S01]  /*75040*/  IMAD.WIDE R216, R230, 0x4, R228 ;  /* 0x00000004e6d87825 */ /* 0x002fe200078e02e4 */
[----:B------:R-:W1:Y:S03]  /*75050*/  LDCU UR16, c[0x0][0x3b8] ;  /* 0x00007700ff1077ac */ /* 0x000e660008000800 */
[C---:B---3--:R-:W-:Y:S01]  /*75060*/  IMAD.WIDE R218, R0.reuse, 0x4, R2 ;  /* 0x0000000400da7825 */ /* 0x048fe200078e0202 */
[----:B------:R3:W-:Y:S01]  /*75070*/  @P3 STG.E desc[UR28][R216.64], R236 ;  /* 0x000000ecd8003986 */ /* 0x0007e2000c10191c */
[----:B------:R-:W-:Y:S01]  /*75080*/  ISETP.GE.AND P2, PT, R245, UR18, PT ;  /* 0x00000012f5007c0c */ /* 0x000fe2000bf46270 */
[----:B------:R-:W1:Y:S02]  /*75090*/  LDCU UR52, c[0x0][0x398] ;  /* 0x00007300ff3477ac */ /* 0x000e640008000800 */
[----:B------:R4:W-:Y:S01]  /*750a0*/  @P4 STG.E desc[UR28][R218.64], R243 ;  /* 0x000000f3da004986 */ /* 0x0009e2000c10191c */
[----:B---3--:R-:W-:Y:S01]  /*750b0*/  IMAD.WIDE R216, R0, 0x4, R228 ;  /* 0x0000000400d87825 */ /* 0x008fe200078e02e4 */
[----:B------:R-:W-:Y:S01]  /*750c0*/  IADD3 R230, PT, PT, R244, UR77, RZ ;  /* 0x0000004df4e67c10 */ /* 0x000fe2000fffe0ff */
[----:B------:R-:W3:Y:S02]  /*750d0*/  LDCU UR18, c[0x0][0x398] ;  /* 0x00007300ff1277ac */ /* 0x000ee40008000800 */
[----:B----4-:R-:W-:Y:S01]  /*750e0*/  IMAD.WIDE R218, R231, 0x4, R2 ;  /* 0x00000004e7da7825 */ /* 0x010fe200078e0202 */
[----:B------:R4:W-:Y:S01]  /*750f0*/  @P0 STG.E desc[UR28][R216.64], R242 ;  /* 0x000000f2d8000986 */ /* 0x0009e2000c10191c */
[----:B------:R-:W-:Y:S01]  /*75100*/  ISETP.LT.AND P6, PT, R247, UR19, !P2 ;  /* 0x00000013f7007c0c */ /* 0x000fe2000d7c1270 */
[----:B------:R-:W1:Y:S02]  /*75110*/  LDCU UR77, c[0x0][0x398] ;  /* 0x00007300ff4d77ac */ /* 0x000e640008000800 */
[----:B------:R3:W-:Y:S01]  /*75120*/  @P5 STG.E desc[UR28][R218.64], R240 ;  /* 0x000000f0da005986 */ /* 0x0007e2000c10191c */
[----:B------:R-:W-:Y:S01]  /*75130*/  VIADD R245, R252, 0x69 ;  /* 0x00000069fcf57836 */ /* 0x000fe20000000000 */
[----:B------:R-:W-:Y:S01]  /*75140*/  IADD3 R0, PT, PT, R230, UR76, RZ ;  /* 0x0000004ce6007c10 */ /* 0x000fe2000fffe0ff */
[----:B------:R-:W1:Y:S01]  /*75150*/  LDCU UR19, c[0x0][0x3b8] ;  /* 0x00007700ff1377ac */ /* 0x000e620008000800 */
[----:B----4-:R-:W-:Y:S01]  /*75160*/  IMAD.WIDE R216, R231, 0x4, R228 ;  /* 0x00000004e7d87825 */ /* 0x010fe200078e02e4 */
[----:B---3--:R-:W3:Y:S01]  /*75170*/  LDL.LU R240, [R1+0x570] ;  /* 0x0005700001f07983 */ /* 0x008ee20000300800 */
        /* <DEDUP_REMOVED lines=31> */
[----:B------:R-:W2:Y:S04]  /*75370*/  LDL.LU R238, [R1+0x58c] ;  /* 0x00058c0001ee7983 */ /* 0x000ea80000300800 */
[----:B---3--:R3:W-:Y:S01]  /*75380*/  @P2 STG.E desc[UR28][R216.64], R240 ;  /* 0x000000f0d8002986 */ /* 0x0087e2000c10191c */
[----:B------:R-:W-:Y:S01]  /*75390*/  ISETP.LT.AND P0, PT, R246, UR26, !P0 ;  /* 0x0000001af6007c0c */ /* 0x000fe2000c701270 */
[----:B------:R-:W-:Y:S01]  /*753a0*/  VIADD R245, R252, 0x6c ;  /* 0x0000006cfcf57836 */ /* 0x000fe20000000000 */
[----:B------:R-:W-:Y:S01]  /*753b0*/  ISETP.LT.AND P6, PT, R247, UR54, !P1 ;  /* 0x00000036f7007c0c */ /* 0x000fe2000cfc1270 */
[----:B------:R-:W2:Y:S01]  /*753c0*/  LDL.LU R237, [R1+0x57c] ;  /* 0x00057c0001ed7983 */ /* 0x000ea20000300800 */
[----:B------:R-:W-:Y:S01]  /*753d0*/  IADD3 R244, PT, PT, R231, UR74, RZ ;  /* 0x0000004ae7f47c10 */ /* 0x000fe2000fffe0ff */
[----:B------:R-:W1:Y:S02]  /*753e0*/  LDCU UR26, c[0x0][0x39c] ;  /* 0x00007380ff1a77ac */ /* 0x000e640008000800 */
[----:B------:R-:W2:Y:S01]  /*753f0*/  LDL.LU R243, [R1+0x55c] ;  /* 0x00055c0001f37983 */ /* 0x000ea20000300800 */
[----:B------:R-:W-:Y:S01]  /*75400*/  ISETP.LT.AND P1, PT, R246, UR55, !P1 ;  /* 0x00000037f6007c0c */ /* 0x000fe2000cf21270 */
[----:B------:R-:W1:Y:S02]  /*75410*/  LDCU UR55, c[0x0][0x39c] ;  /* 0x00007380ff3777ac */ /* 0x000e640008000800 */
[----:B------:R-:W2:Y:S01]  /*75420*/  LDL.LU R236, [R1+0x56c] ;  /* 0x00056c0001ec7983 */ /* 0x000ea20000300800 */
[----:B------:R-:W-:Y:S01]  /*75430*/  ISETP.GE.AND P2, PT, R245, UR56, PT ;  /* 0x00000038f5007c0c */ /* 0x000fe2000bf46270 */
[----:B------:R-:W1:Y:S02]  /*75440*/  LDCU UR27, c[0x0][0x398] ;  /* 0x00007300ff1b77ac */ /* 0x000e640008000800 */
[----:B---3--:R-:W3:Y:S01]  /*75450*/  LDL.LU R240, [R1+0x23c8] ;  /* 0x0023c80001f07983 */ /* 0x008ee20000300800 */
[----:B------:R-:W-:Y:S01]  /*75460*/  VIADD R245, R252, 0x6d ;  /* 0x0000006dfcf57836 */ /* 0x000fe20000000000 */
[----:B------:R-:W1:Y:S02]  /*75470*/  LDCU UR74, c[0x0][0x398] ;  /* 0x00007300ff4a77ac */ /* 0x000e640008000800 */
[----:B------:R-:W2:Y:S01]  /*75480*/  LDL.LU R217, [R1+0x550] ;  /* 0x0005500001d97983 */ /* 0x000ea20000300800 */
[----:B------:R-:W1:Y:S01]  /*75490*/  LDCU UR56, c[0x0][0x398] ;  /* 0x00007300ff3877ac */ /* 0x000e620008000800 */
[----:B------:R-:W1:Y:S02]  /*754a0*/  LDCU UR54, c[0x0][0x3b8] ;  /* 0x00007700ff3677ac */ /* 0x000e640008000800 */
[----:B--2---:R2:W-:Y:S02]  /*754b0*/  @P4 STG.E desc[UR28][R218.64], R217 ;  /* 0x000000d9da004986 */ /* 0x0045e4000c10191c */
[----:B--2---:R-:W-:-:S05]  /*754c0*/  IMAD.WIDE R216, R230, 0x4, R228 ;  /* 0x00000004e6d87825 */ /* 0x004fca00078e02e4 */
[----:B------:R2:W-:Y:S04]  /*754d0*/  @P3 STG.E desc[UR28][R216.64], R241 ;  /* 0x000000f1d8003986 */ /* 0x0005e8000c10191c */
[----:B--2---:R-:W2:Y:S04]  /*754e0*/  LDL.LU R241, [R1+0x23c4] ;  /* 0x0023c40001f17983 */ /* 0x004ea80000300800 */
[----:B------:R-:W2:Y:S01]  /*754f0*/  LDL.LU R217, [R1+0x584] ;  /* 0x0005840001d97983 */ /* 0x000ea20000300800 */
[----:B------:R-:W-:-:S05]  /*75500*/  IMAD.WIDE R218, R0, 0x4, R2 ;  /* 0x0000000400da7825 */ /* 0x000fca00078e0202 */
[----:B--2---:R2:W-:Y:S02]  /*75510*/  @P5 STG.E desc[UR28][R218.64], R217 ;  /* 0x000000d9da005986 */ /* 0x0045e4000c10191c */
[----:B--2---:R-:W-:-:S05]  /*75520*/  IMAD.WIDE R216, R0, 0x4, R228 ;  /* 0x0000000400d87825 */ /* 0x004fca00078e02e4 */
[----:B------:R2:W-:Y:S04]  /*75530*/  @P0 STG.E desc[UR28][R216.64], R242 ;  /* 0x000000f2d8000986 */ /* 0x0005e8000c10191c */
[----:B--2---:R-:W2:Y:S04]  /*75540*/  LDL.LU R242, [R1+0x23c0] ;  /* 0x0023c00001f27983 */ /* 0x004ea80000300800 */
[----:B------:R-:W2:Y:S01]  /*75550*/  LDL.LU R217, [R1+0x554] ;  /* 0x0005540001d97983 */ /* 0x000ea20000300800 */
        /* <DEDUP_REMOVED lines=29> */
[----:B--2---:R-:W-:Y:S01]  /*75730*/  IMAD.WIDE R216, R244, 0x4, R228 ;  /* 0x00000004f4d87825 */ /* 0x004fe200078e02e4 */
[----:B------:R-:W-:Y:S01]  /*75740*/  IADD3 R231, PT, PT, R0, UR66, RZ ;  /* 0x0000004200e77c10 */ /* 0x000fe2000fffe0ff */
[----:B------:R-:W2:Y:S02]  /*75750*/  LDCU UR66, c[0x0][0x398] ;  /* 0x00007300ff4277ac */ /* 0x000ea40008000800 */
        /* <DEDUP_REMOVED lines=10> */
[----:B---3--:R-:W-:-:S04]  /*75800*/  IMAD.WIDE R216, R230, 0x4, R228 ;  /* 0x00000004e6d87825 */ /* 0x008fc800078e02e4 */
[C---:B--2---:R-:W-:Y:S01]  /*75810*/  IMAD.WIDE R218, R0.reuse, 0x4, R2 ;  /* 0x0000000400da7825 */ /* 0x044fe200078e0202 */
[----:B----4-:R2:W-:Y:S01]  /*75820*/  @P3 STG.E desc[UR28][R216.64], R239 ;  /* 0x000000efd8003986 */ /* 0x0105e2000c10191c */
[----:B------:R-:W-:Y:S01]  /*75830*/  ISETP.GE.AND P2, PT, R245, UR71, PT ;  /* 0x00000047f5007c0c */ /* 0x000fe2000bf46270 */
[----:B------:R-:W3:Y:S02]  /*75840*/  LDCU UR70, c[0x0][0x398] ;  /* 0x00007300ff4677ac */ /* 0x000ee40008000800 */
[----:B------:R4:W-:Y:S01]  /*75850*/  @P6 STG.E desc[UR28][R218.64], R238 ;  /* 0x000000eeda006986 */ /* 0x0009e2000c10191c */
[----:B--2---:R-:W-:Y:S01]  /*75860*/  IMAD.WIDE R216, R0, 0x4, R228 ;  /* 0x0000000400d87825 */ /* 0x004fe200078e02e4 */
[----:B------:R-:W-:Y:S01]  /*75870*/  IADD3 R230, PT, PT, R244, UR33, RZ ;  /* 0x00000021f4e67c10 */ /* 0x000fe2000fffe0ff */
[----:B------:R-:W2:Y:S02]  /*75880*/  LDCU UR71, c[0x0][0x398] ;  /* 0x00007300ff4777ac */ /* 0x000ea40008000800 */
        /* <DEDUP_REMOVED lines=31> */
[----:B------:R-:W3:Y:S01]  /*75a80*/  LDL.LU R248, [R1+0x598] ;  /* 0x0005980001f87983 */ /* 0x000ee20000300800 */
[----:B------:R-:W1:Y:S03]  /*75a90*/  LDCU UR4, c[0x0][0x39c] ;  /* 0x00007380ff0477ac */ /* 0x000e660008000800 */
[----:B------:R-:W3:Y:S01]  /*75aa0*/  LDL.LU R239, [R1+0x338] ;  /* 0x0003380001ef7983 */ /* 0x000ee20000300800 */
[----:B------:R-:W1:Y:S01]  /*75ab0*/  LDCU UR40, c[0x0][0x398] ;  /* 0x00007300ff2877ac */ /* 0x000e620008000800 */
[----:B----4-:R-:W-:-:S02]  /*75ac0*/  IMAD.WIDE R216, R244, 0x4, R228 ;  /* 0x00000004f4d87825 */ /* 0x010fc400078e02e4 */
[----:B------:R-:W4:Y:S02]  /*75ad0*/  LDL.LU R238, [R1+0x5ac] ;  /* 0x0005ac0001ee7983 */ /* 0x000f240000300800 */
[----:B------:R-:W-:Y:S02]  /*75ae0*/  IMAD.WIDE R218, R230, 0x4, R2 ;  /* 0x00000004e6da7825 */ /* 0x000fe400078e0202 */
[----:B------:R-:W3:Y:S01]  /*75af0*/  LDL.LU R237, [R1+0x59c] ;  /* 0x00059c0001ed7983 */ /* 0x000ee20000300800 */
[----:B------:R-:W-:Y:S01]  /*75b00*/  ISETP.GE.AND P1, PT, R245, UR32, PT ;  /* 0x00000020f5007c0c */ /* 0x000fe2000bf26270 */
[----:B------:R-:W1:Y:S02]  /*75b10*/  LDCU UR42, c[0x0][0x3b8] ;  /* 0x00007700ff2a77ac */ /* 0x000e640008000800 */
[----:B------:R-:W3:Y:S04]  /*75b20*/  LDL.LU R236, [R1+0x33c] ;  /* 0x00033c0001ec7983 */ /* 0x000ee80000300800 */
[----:B--2---:R2:W-:Y:S01]  /*75b30*/  @P2 STG.E desc[UR28][R216.64], R243 ;  /* 0x000000f3d8002986 */ /* 0x0045e2000c10191c */
[----:B------:R-:W-:Y:S01]  /*75b40*/  VIADD R245, R252, 0x74 ;  /* 0x00000074fcf57836 */ /* 0x000fe20000000000 */
[----:B------:R-:W-:Y:S01]  /*75b50*/  ISETP.LT.AND P0, PT, R246, UR5, !P0 ;  /* 0x00000005f6007c0c */ /* 0x000fe2000c701270 */
[----:B------:R-:W1:Y:S01]  /*75b60*/  LDCU UR5, c[0x0][0x39c] ;  /* 0x00007380ff0577ac */ /* 0x000e620008000800 */
[----:B------:R-:W-:Y:S01]  /*75b70*/  IADD3 R244, PT, PT, R231, UR7, RZ ;  /* 0x00000007e7f47c10 */ /* 0x000fe2000fffe0ff */
[----:B------:R-:W1:Y:S01]  /*75b80*/  LDCU UR32, c[0x0][0x398] ;  /* 0x00007300ff2077ac */ /* 0x000e620008000800 */
[----:B--2---:R-:W2:Y:S01]  /*75b90*/  LDL.LU R243, [R1+0x23bc] ;  /* 0x0023bc0001f37983 */ /* 0x004ea20000300800 */
[----:B------:R-:W-:Y:S01]  /*75ba0*/  ISETP.LT.AND P5, PT, R247, UR44, !P1 ;  /* 0x0000002cf7007c0c */ /* 0x000fe2000cfa1270 */
[----:B------:R-:W1:Y:S02]  /*75bb0*/  LDCU UR44, c[0x0][0x3b8] ;  /* 0x00007700ff2c77ac */ /* 0x000e640008000800 */
[----:B------:R-:W2:Y:S01]  /*75bc0*/  LDL.LU R217, [R1+0x330] ;  /* 0x0003300001d97983 */ /* 0x000ea20000300800 */
[----:B------:R-:W-:Y:S01]  /*75bd0*/  ISETP.GE.AND P2, PT, R245, UR8, PT ;  /* 0x00000008f5007c0c */ /* 0x000fe2000bf46270 */
[----:B------:R-:W1:Y:S02]  /*75be0*/  LDCU UR7, c[0x0][0x398] ;  /* 0x00007300ff0777ac */ /* 0x000e640008000800 */
[----:B--2---:R2:W-:Y:S01]  /*75bf0*/  @P6 STG.E desc[UR28][R218.64], R217 ;  /* 0x000000d9da006986 */ /* 0x0045e2000c10191c */
[----:B------:R-:W-:Y:S01]  /*75c00*/  VIADD R245, R252, 0x75 ;  /* 0x00000075fcf57836 */ /* 0x000fe20000000000 */
[----:B------:R-:W-:Y:S01]  /*75c10*/  ISETP.LT.AND P1, PT, R246, UR6, !P1 ;  /* 0x00000006f6007c0c */ /* 0x000fe2000cf21270 */
[----:B------:R-:W1:Y:S01]  /*75c20*/  LDCU UR6, c[0x0][0x39c] ;  /* 0x00007380ff0677ac */ /* 0x000e620008000800 */
[----:B------:R-:W1:Y:S01]  /*75c30*/  LDCU UR8, c[0x0][0x398] ;  /* 0x00007300ff0877ac */ /* 0x000e620008000800 */
[----:B--2---:R-:W-:-:S05]  /*75c40*/  IMAD.WIDE R216, R230, 0x4, R228 ;  /* 0x00000004e6d87825 */ /* 0x004fca00078e02e4 */
[----:B------:R2:W-:Y:S04]  /*75c50*/  @P3 STG.E desc[UR28][R216.64], R240 ;  /* 0x000000f0d8003986 */ /* 0x0005e8000c10191c */
[----:B--2---:R-:W2:Y:S01]  /*75c60*/  LDL.LU R217, [R1+0x5a4] ;  /* 0x0005a40001d97983 */ /* 0x004ea20000300800 */
[----:B------:R-:W-:Y:S01]  /*75c70*/  IMAD.WIDE R218, R0, 0x4, R2 ;  /* 0x0000000400da7825 */ /* 0x000fe200078e0202 */
[----:B------:R-:W-:Y:S01]  /*75c80*/  ISETP.LT.AND P6, PT, R247, UR46, !P2 ;  /* 0x0000002ef7007c0c */ /* 0x000fe2000d7c1270 */
[----:B------:R-:W1:Y:S01]  /*75c90*/  LDCU UR46, c[0x0][0x3b8] ;  /* 0x00007700ff2e77ac */ /* 0x000e620008000800 */
[----:B------:R-:W-:Y:S01]  /*75ca0*/  ISETP.GE.AND P3, PT, R245, UR11, PT ;  /* 0x0000000bf5007c0c */ /* 0x000fe2000bf66270 */
[----:B------:R-:W-:Y:S01]  /*75cb0*/  VIADD R240, R252, 0x76 ;  /* 0x00000076fcf07836 */ /* 0x000fe20000000000 */
[----:B------:R-:W-:Y:S01]  /*75cc0*/  ISETP.LT.AND P2, PT, R246, UR9, !P2 ;  /* 0x00000009f6007c0c */ /* 0x000fe2000d741270 */
[----:B------:R-:W1:Y:S01]  /*75cd0*/  LDCU UR9, c[0x0][0x39c] ;  /* 0x00007380ff0977ac */ /* 0x000e620008000800 */
[----:B------:R-:W-:Y:S01]  /*75ce0*/  IADD3 R230, PT, PT, R244, UR10, RZ ;  /* 0x0000000af4e67c10 */ /* 0x000fe2000fffe0ff */
[----:B------:R-:W1:Y:S01]  /*75cf0*/  LDCU UR10, c[0x0][0x398] ;  /* 0x00007300ff0a77ac */ /* 0x000e620008000800 */
[----:B------:R-:W1:Y:S01]  /*75d00*/  LDCU UR11, c[0x0][0x398] ;  /* 0x00007300ff0b77ac */ /* 0x000e620008000800 */
[----:B--2---:R2:W-:Y:S01]  /*75d10*/  @P4 STG.E desc[UR28][R218.64], R217 ;  /* 0x000000d9da004986 */ /* 0x0045e2000c10191c */
[----:B------:R-:W-:Y:S01]  /*75d20*/  ISETP.LT.AND P4, PT, R247, UR48, !P3 ;  /* 0x00000030f7007c0c */ /* 0x000fe2000df81270 */
[----:B------:R-:W1:Y:S01]  /*75d30*/  LDCU UR48, c[0x0][0x3b8] ;  /* 0x00007700ff3077ac */ /* 0x000e620008000800 */
[----:B--2---:R-:W-:-:S04]  /*75d40*/  IMAD.WIDE R216, R0, 0x4, R228 ;  /* 0x0000000400d87825 */ /* 0x004fc800078e02e4 */
[C---:B------:R-:W-:Y:S01]  /*75d50*/  IMAD.WIDE R218, R231.reuse, 0x4, R2 ;  /* 0x00000004e7da7825 */ /* 0x040fe200078e0202 */
[----:B------:R2:W-:Y:S01]  /*75d60*/  @P0 STG.E desc[UR28][R216.64], R251 ;  /* 0x000000fbd8000986 */ /* 0x0005e2000c10191c */
[----:B------:R-:W-:Y:S01]  /*75d70*/  ISETP.GE.AND P0, PT, R240, UR14, PT ;  /* 0x0000000ef0007c0c */ /* 0x000fe2000bf06270 */
[----:B------:R-:W1:Y:S02]  /*75d80*/  LDCU UR14, c[0x0][0x398] ;  /* 0x00007300ff0e77ac */ /* 0x000e640008000800 */
[----:B------:R3:W-:Y:S01]  /*75d90*/  @P5 STG.E desc[UR28][R218.64], R250 ;  /* 0x000000fada005986 */ /* 0x0007e2000c10191c */
[----:B------:R-:W-:Y:S01]  /*75da0*/  VIADD R240, R252, 0x77 ;  /* 0x00000077fcf07836 */ /* 0x000fe20000000000 */
[----:B------:R-:W-:Y:S01]  /*75db0*/  ISETP.LT.AND P3, PT, R246, UR12, !P3 ;  /* 0x0000000cf6007c0c */ /* 0x000fe2000df61270 */
[----:B------:R-:W1:Y:S01]  /*75dc0*/  LDCU UR12, c[0x0][0x39c] ;  /* 0x00007380ff0c77ac */ /* 0x000e620008000800 */
[----:B--2---:R-:W-:-:S04]  /*75dd0*/  IMAD.WIDE R216, R231, 0x4, R228 ;  /* 0x00000004e7d87825 */ /* 0x004fc800078e02e4 */
[----:B---3--:R-:W-:Y:S01]  /*75de0*/  IMAD.WIDE R218, R244, 0x4, R2 ;  /* 0x00000004f4da7825 */ /* 0x008fe200078e0202 */
[C---:B------:R-:W-:Y:S01]  /*75df0*/  ISETP.LT.AND P5, PT, R247.reuse, UR50, !P0 ;  /* 0x00000032f7007c0c */ /* 0x040fe2000c7a1270 */
[----:B------:R2:W-:Y:S01]  /*75e00*/  @P1 STG.E desc[UR28][R216.64], R241 ;  /* 0x000000f1d8001986 */ /* 0x0005e2000c10191c */
[----:B------:R-:W-:Y:S01]  /*75e10*/  ISETP.GE.AND P1, PT, R240, UR17, PT ;  /* 0x00000011f0007c0c */ /* 0x000fe2000bf26270 */
[----:B------:R-:W3:Y:S02]  /*75e20*/  LDCU UR50, c[0x0][0x39c] ;  /* 0x00007380ff3277ac */ /* 0x000ee40008000800 */
[----:B------:R1:W-:Y:S01]  /*75e30*/  @P6 STG.E desc[UR28][R218.64], R249 ;  /* 0x000000f9da006986 */ /* 0x0003e2000c10191c */
[----:B------:R-:W-:Y:S01]  /*75e40*/  IADD3 R0, PT, PT, R230, UR13, RZ ;  /* 0x0000000de6007c10 */ /* 0x000fe2000fffe0ff */
[----:B------:R-:W3:Y:S01]  /*75e50*/  LDCU UR13, c[0x0][0x398] ;  /* 0x00007300ff0d77ac */ /* 0x000ee20008000800 */
[----:B------:R-:W-:Y:S01]  /*75e60*/  ISETP.LT.AND P0, PT, R246, UR15, !P0 ;  /* 0x0000000ff6007c0c */ /* 0x000fe2000c701270 */
[----:B--2---:R-:W-:Y:S01]  /*75e70*/  IMAD.WIDE R216, R244, 0x4, R228 ;  /* 0x00000004f4d87825 */ /* 0x004fe200078e02e4 */
[----:B------:R-:W2:Y:S03]  /*75e80*/  LDCU UR17, c[0x0][0x39c] ;  /* 0x00007380ff1177ac */ /* 0x000ea60008000800 */
[----:B-1----:R-:W-:Y:S01]  /*75e90*/  IMAD.WIDE R218, R230, 0x4, R2 ;  /* 0x00000004e6da7825 */ /* 0x002fe200078e0202 */
[----:B------:R-:W-:Y:S01]  /*75ea0*/  ISETP.LT.AND P6, PT, R247, UR52, !P1 ;  /* 0x00000034f7007c0c */ /* 0x000fe2000cfc1270 */
[----:B------:R1:W-:Y:S01]  /*75eb0*/  @P2 STG.E desc[UR28][R216.64], R248 ;  /* 0x000000f8d8002986 */ /* 0x0003e2000c10191c */
[----:B------:R-:W-:Y:S01]  /*75ec0*/  IADD3 R231, PT, PT, R0, UR16, RZ ;  /* 0x0000001000e77c10 */ /* 0x000fe2000fffe0ff */
[----:B------:R-:W-:Y:S01]  /*75ed0*/  VIADD R241, R252, 0x78 ;  /* 0x00000078fcf17836 */ /* 0x000fe20000000000 */
[----:B------:R-:W-:Y:S01]  /*75ee0*/  ISETP.LT.AND P1, PT, R246, UR18, !P1 ;  /* 0x00000012f6007c0c */ /* 0x000fe2000cf21270 */
[----:B------:R2:W-:Y:S01]  /*75ef0*/  @P4 STG.E desc[UR28][R218.64], R239 ;  /* 0x000000efda004986 */ /* 0x0005e2000c10191c */
[----:B------:R-:W3:Y:S01]  /*75f00*/  LDCU UR15, c[0x0][0x39c] ;  /* 0x00007380ff0f77ac */ /* 0x000ee20008000800 */
[----:B------:R-:W3:Y:S01]  /*75f10*/  LDCU UR52, c[0x0][0x39c] ;  /* 0x00007380ff3477ac */ /* 0x000ee20008000800 */
[----:B-1----:R-:W-:Y:S01]  /*75f20*/  IMAD.WIDE R216, R230, 0x4, R228 ;  /* 0x00000004e6d87825 */ /* 0x002fe200078e02e4 */
[----:B------:R-:W-:Y:S01]  /*75f30*/  ISETP.GE.AND P2, PT, R241, UR20, PT ;  /* 0x00000014f1007c0c */ /* 0x000fe2000bf46270 */
[----:B------:R-:W1:Y:S02]  /*75f40*/  LDCU UR16, c[0x0][0x39c] ;  /* 0x00007380ff1077ac */ /* 0x000e640008000800 */
[----:B--2---:R-:W-:Y:S01]  /*75f50*/  IMAD.WIDE R218, R0, 0x4, R2 ;  /* 0x0000000400da7825 */ /* 0x004fe200078e0202 */
[----:B------:R2:W-:Y:S01]  /*75f60*/  @P3 STG.E desc[UR28][R216.64], R242 ;  /* 0x000000f2d8003986 */ /* 0x0005e2000c10191c */
[----:B------:R-:W-:Y:S01]  /*75f70*/  IADD3 R240, PT, PT, R231, UR19, RZ ;  /* 0x00000013e7f07c10 */ /* 0x000fe2000fffe0ff */
[----:B------:R-:W1:Y:S02]  /*75f80*/  LDCU UR19, c[0x0][0x39c] ;  /* 0x00007380ff1377ac */ /* 0x000e640008000800 */
[----:B----4-:R4:W-:Y:S01]  /*75f90*/  @P5 STG.E desc[UR28][R218.64], R238 ;  /* 0x000000eeda005986 */ /* 0x0109e2000c10191c */
[----:B------:R-:W-:Y:S01]  /*75fa0*/  VIADD R241, R252, 0x79 ;  /* 0x00000079fcf17836 */ /* 0x000fe20000000000 */
[----:B------:R-:W1:Y:S01]  /*75fb0*/  LDCU UR18, c[0x0][0x39c] ;  /* 0x00007380ff1277ac */ /* 0x000e620008000800 */
[----:B------:R-:W1:Y:S01]  /*75fc0*/  LDCU UR20, c[0x0][0x39c] ;  /* 0x00007380ff1477ac */ /* 0x000e620008000800 */
[----:B--2---:R-:W-:-:S04]  /*75fd0*/  IMAD.WIDE R216, R0, 0x4, R228 ;  /* 0x0000000400d87825 */ /* 0x004fc800078e02e4 */
[C---:B----4-:R-:W-:Y:S01]  /*75fe0*/  IMAD.WIDE R218, R231.reuse, 0x4, R2 ;  /* 0x00000004e7da7825 */ /* 0x050fe200078e0202 */
[----:B------:R-:W-:Y:S04]  /*75ff0*/  @P0 STG.E desc[UR28][R216.64], R237 ;  /* 0x000000edd8000986 */ /* 0x000fe8000c10191c */
[----:B------:R2:W-:Y:S04]  /*76000*/  @P6 STG.E desc[UR28][R218.64], R236 ;  /* 0x000000ecda006986 */ /* 0x0005e8000c10191c */
[----:B--2---:R-:W2:Y:S04]  /*76010*/  LDL.LU R236, [R1+0x5d0] ;  /* 0x0005d00001ec7983 */ /* 0x004ea80000300800 */
[----:B------:R-:W4:Y:S01]  /*76020*/  LDL.LU R237, [R1+0x5c0] ;  /* 0x0005c00001ed7983 */ /* 0x000f220000300800 */
[----:B------:R-:W-:-:S03]  /*76030*/  IMAD.WIDE R216, R231, 0x4, R228 ;  /* 0x00000004e7d87825 */ /* 0x000fc600078e02e4 */
        /* <DEDUP_REMOVED lines=9> */
[----:B------:R1:W-:Y:S04]  /*760d0*/  @P1 STG.E desc[UR28][R216.64], R243 ;  /* 0x000000f3d8001986 */ /* 0x0003e8000c10191c */
[----:B-1----:R-:W2:Y:S01]  /*760e0*/  LDL.LU R217, [R1+0x5e0] ;  /* 0x0005e00001d97983 */ /* 0x002ea20000300800 */
[----:B------:R-:W-:Y:S01]  /*760f0*/  ISETP.LT.AND P4, PT, R247, UR77, !P2 ;  /* 0x0000004df7007c0c */ /* 0x000fe2000d781270 */
[----:B------:R-:W-:Y:S01]  /*76100*/  IMAD.WIDE R218, R240, 0x4, R2 ;  /* 0x00000004f0da7825 */ /* 0x000fe200078e0202 */
[----:B------:R-:W-:Y:S01]  /*76110*/  ISETP.LT.AND P2, PT, R246, UR21, !P2 ;  /* 0x00000015f6007c0c */ /* 0x000fe2000d741270 */
[----:B------:R-:W3:Y:S01]  /*76120*/  LDL.LU R243, [R1+0x5c4] ;  /* 0x0005c40001f37983 */ /* 0x000ee20000300800 */
[----:B------:R-:W-:Y:S01]  /*76130*/  ISETP.GE.AND P3, PT, R241, UR23, PT ;  /* 0x00000017f1007c0c */ /* 0x000fe2000bf66270 */
[----:B------:R-:W-:Y:S01]  /*76140*/  VIADD R241, R252, 0x7a ;  /* 0x0000007afcf17836 */ /* 0x000fe20000000000 */
[C---:B------:R-:W-:Y:S01]  /*76150*/  IADD3 R230, PT, PT, R240.reuse, UR22, RZ ;  /* 0x00000016f0e67c10 */ /* 0x040fe2000fffe0ff */
[----:B------:R-:W1:Y:S06]  /*76160*/  LDCU UR77, c[0x0][0x39c] ;  /* 0x00007380ff4d77ac */ /* 0x000e6c0008000800 */
[----:B--2---:R2:W-:Y:S01]  /*76170*/  @P4 STG.E desc[UR28][R218.64], R217 ;  /* 0x000000d9da004986 */ /* 0x0045e2000c10191c */
[----:B------:R-:W-:Y:S01]  /*76180*/  ISETP.LT.AND P5, PT, R247, UR76, !P3 ;  /* 0x0000004cf7007c0c */ /* 0x000fe2000dfa1270 */
[----:B------:R-:W1:Y:S01]  /*76190*/  LDCU UR21, c[0x0][0x39c] ;  /* 0x00007380ff1577ac */ /* 0x000e620008000800 */
[----:B------:R-:W-:Y:S01]  /*761a0*/  ISETP.GE.AND P0, PT, R241, UR26, PT ;  /* 0x0000001af1007c0c */ /* 0x000fe2000bf06270 */
[----:B------:R-:W1:Y:S01]  /*761b0*/  LDCU UR22, c[0x0][0x39c] ;  /* 0x00007380ff1677ac */ /* 0x000e620008000800 */
[----:B------:R-:W1:Y:S01]  /*761c0*/  LDCU UR23, c[0x0][0x39c] ;  /* 0x00007380ff1777ac */ /* 0x000e620008000800 */
[----:B--2---:R-:W-:Y:S01]  /*761d0*/  IMAD.WIDE R218, R240, 0x4, R228 ;  /* 0x00000004f0da7825 */ /* 0x004fe200078e02e4 */
[----:B------:R-:W-:Y:S01]  /*761e0*/  ISETP.LT.AND P3, PT, R246, UR24, !P3 ;  /* 0x00000018f6007c0c */ /* 0x000fe2000df61270 */
[----:B------:R-:W2:Y:S03]  /*761f0*/  LDCU UR76, c[0x0][0x39c] ;  /* 0x00007380ff4c77ac */ /* 0x000ea60008000800 */
[----:B------:R1:W-:Y:S01]  /*76200*/  @P2 STG.E desc[UR28][R218.64], R236 ;  /* 0x000000ecda002986 */ /* 0x0003e2000c10191c */
[----:B------:R-:W-:Y:S01]  /*76210*/  VIADD R241, R252, 0x7b ;  /* 0x0000007bfcf17836 */ /* 0x000fe20000000000 */
[----:B------:R-:W-:-:S02]  /*76220*/  ISETP.LT.AND P6, PT, R247, UR75, !P0 ;  /* 0x0000004bf7007c0c */ /* 0x000fc4000c7c1270 */
[----:B------:R-:W-:Y:S01]  /*76230*/  IADD3 R0, PT, PT, R230, UR25, RZ ;  /* 0x00000019e6007c10 */ /* 0x000fe2000fffe0ff */
[----:B------:R-:W-:Y:S01]  /*76240*/  VIADD R217, R252, 0x7c ;  /* 0x0000007cfcd97836 */ /* 0x000fe20000000000 */
[----:B------:R-:W2:Y:S01]  /*76250*/  LDCU UR24, c[0x0][0x39c] ;  /* 0x00007380ff1877ac */ /* 0x000ea20008000800 */
[----:B------:R-:W2:Y:S01]  /*76260*/  LDCU UR26, c[0x0][0x39c] ;  /* 0x00007380ff1a77ac */ /* 0x000ea20008000800 */
[----:B-1----:R-:W2:Y:S01]  /*76270*/  LDL.LU R236, [R1+0x23b8] ;  /* 0x0023b80001ec7983 */ /* 0x002ea20000300800 */
[----:B------:R-:W-:Y:S01]  /*76280*/  ISETP.GE.AND P1, PT, R241, UR55, PT ;  /* 0x00000037f1007c0c */ /* 0x000fe2000bf26270 */
[----:B------:R-:W1:Y:S02]  /*76290*/  LDCU UR25, c[0x0][0x39c] ;  /* 0x00007380ff1977ac */ /* 0x000e640008000800 */
[----:B------:R-:W2:Y:S01]  /*762a0*/  LDL.LU R219, [R1+0x5b0] ;  /* 0x0005b00001db7983 */ /* 0x000ea20000300800 */
[----:B------:R-:W-:Y:S01]  /*762b0*/  IMAD.WIDE R240, R230, 0x4, R2 ;  /* 0x00000004e6f07825 */ /* 0x000fe200078e0202 */
[----:B------:R-:W-:Y:S01]  /*762c0*/  ISETP.LT.AND P0, PT, R246, UR27, !P0 ;  /* 0x0000001bf6007c0c */ /* 0x000fe2000c701270 */
[----:B------:R-:W1:Y:S01]  /*762d0*/  LDCU UR75, c[0x0][0x39c] ;  /* 0x00007380ff4b77ac */ /* 0x000e620008000800 */
[----:B------:R-:W-:-:S02]  /*762e0*/  ISETP.LT.AND P4, PT, R247, UR74, !P1 ;  /* 0x0000004af7007c0c */ /* 0x000fc4000cf81270 */
[----:B------:R-:W-:Y:S01]  /*762f0*/  ISETP.GE.AND P2, PT, R217, UR58, PT ;  /* 0x0000003ad9007c0c */ /* 0x000fe2000bf46270 */
[----:B------:R-:W1:Y:S01]  /*76300*/  LDCU UR27, c[0x0][0x39c] ;  /* 0x00007380ff1b77ac */ /* 0x000e620008000800 */
[----:B------:R-:W-:Y:S01]  /*76310*/  IADD3 R231, PT, PT, R0, UR54, RZ ;  /* 0x0000003600e77c10 */ /* 0x000fe2000fffe0ff */
[----:B------:R-:W1:Y:S01]  /*76320*/  LDCU UR55, c[0x0][0x39c] ;  /* 0x00007380ff3777ac */ /* 0x000e620008000800 */
[----:B--2---:R2:W-:Y:S01]  /*76330*/  @P5 STG.E desc[UR28][R240.64], R219 ;  /* 0x000000dbf0005986 */ /* 0x0045e2000c10191c */
[----:B------:R-:W-:Y:S01]  /*76340*/  ISETP.LT.AND P1, PT, R246, UR56, !P1 ;  /* 0x00000038f6007c0c */ /* 0x000fe2000cf21270 */
[----:B------:R-:W1:Y:S01]  /*76350*/  LDCU UR54, c[0x0][0x39c] ;  /* 0x00007380ff3677ac */ /* 0x000e620008000800 */
[----:B------:R-:W1:Y:S01]  /*76360*/  LDCU UR74, c[0x0][0x39c] ;  /* 0x00007380ff4a77ac */ /* 0x000e620008000800 */
[----:B------:R-:W1:Y:S01]  /*76370*/  LDCU UR58, c[0x0][0x39c] ;  /* 0x00007380ff3a77ac */ /* 0x000e620008000800 */
[----:B--2---:R-:W-:-:S04]  /*76380*/  IMAD.WIDE R218, R230, 0x4, R228 ;  /* 0x00000004e6da7825 */ /* 0x004fc800078e02e4 */
[----:B------:R-:W-:Y:S01]  /*76390*/  IMAD.WIDE R240, R0, 0x4, R2 ;  /* 0x0000000400f07825 */ /* 0x000fe200078e0202 */
[----:B----4-:R2:W-:Y:S01]  /*763a0*/  @P3 STG.E desc[UR28][R218.64], R237 ;  /* 0x000000edda003986 */ /* 0x0105e2000c10191c */
[----:B------:R-:W-:Y:S01]  /*763b0*/  ISETP.LT.AND P5, PT, R247, UR73, !P2 ;  /* 0x00000049f7007c0c */ /* 0x000fe2000d7a1270 */
[----:B------:R-:W4:Y:S02]  /*763c0*/  LDCU UR56, c[0x0][0x39c] ;  /* 0x00007380ff3877ac */ /* 0x000f240008000800 */
[----:B--2---:R-:W2:Y:S01]  /*763d0*/  LDL.LU R237, [R1+0x23b4] ;  /* 0x0023b40001ed7983 */ /* 0x004ea20000300800 */
[----:B------:R-:W-:Y:S01]  /*763e0*/  VIADD R230, R252, 0x7d ;  /* 0x0000007dfce67836 */ /* 0x000fe20000000000 */
[----:B------:R-:W-:Y:S01]  /*763f0*/  IADD3 R216, PT, PT, R231, UR57, RZ ;  /* 0x00000039e7d87c10 */ /* 0x000fe2000fffe0ff */
[----:B------:R-:W1:Y:S01]  /*76400*/  LDCU UR57, c[0x0][0x39c] ;  /* 0x00007380ff3977ac */ /* 0x000e620008000800 */
[----:B------:R-:W2:Y:S02]  /*76410*/  LDL.LU R219, [R1+0x5e4] ;  /* 0x0005e40001db7983 */ /* 0x000ea40000300800 */
[----:B------:R-:W-:Y:S01]  /*76420*/  ISETP.GE.AND P3, PT, R230, UR61, PT ;  /* 0x0000003de6007c0c */ /* 0x000fe2000bf66270 */
[----:B------:R-:W1:Y:S01]  /*76430*/  LDCU UR73, c[0x0][0x39c] ;  /* 0x00007380ff4977ac */ /* 0x000e620008000800 */
[----:B--2---:R2:W-:Y:S01]  /*76440*/  @P6 STG.E desc[UR28][R240.64], R219 ;  /* 0x000000dbf0006986 */ /* 0x0045e2000c10191c */
[----:B------:R-:W-:Y:S01]  /*76450*/  VIADD R230, R252, 0x7e ;  /* 0x0000007efce67836 */ /* 0x000fe20000000000 */
[----:B------:R-:W-:Y:S01]  /*76460*/  ISETP.LT.AND P2, PT, R246, UR59, !P2 ;  /* 0x0000003bf6007c0c */ /* 0x000fe2000d741270 */
[----:B------:R-:W1:Y:S01]  /*76470*/  LDCU UR59, c[0x0][0x39c] ;  /* 0x00007380ff3b77ac */ /* 0x000e620008000800 */
[----:B------:R-:W-:Y:S01]  /*76480*/  IADD3 R217, PT, PT, R216, UR60, RZ ;  /* 0x0000003cd8d97c10 */ /* 0x000fe2000fffe0ff */
[----:B------:R-:W1:Y:S01]  /*76490*/  LDCU UR61, c[0x0][0x39c] ;  /* 0x00007380ff3d77ac */ /* 0x000e620008000800 */
[----:B--2---:R-:W-:-:S04]  /*764a0*/  IMAD.WIDE R218, R0, 0x4, R228 ;  /* 0x0000000400da7825 */ /* 0x004fc800078e02e4 */
[----:B------:R-:W-:Y:S01]  /*764b0*/  IMAD.WIDE R240, R231, 0x4, R2 ;  /* 0x00000004e7f07825 */ /* 0x000fe200078e0202 */
[----:B------:R2:W-:Y:S01]  /*764c0*/  @P0 STG.E desc[UR28][R218.64], R238 ;  /* 0x000000eeda000986 */ /* 0x0005e2000c10191c */
[----:B------:R-:W-:Y:S01]  /*764d0*/  ISETP.LT.AND P6, PT, R247, UR62, !P3 ;  /* 0x0000003ef7007c0c */ /* 0x000fe2000dfc1270 */
[----:B------:R-:W1:Y:S02]  /*764e0*/  LDCU UR60, c[0x0][0x39c] ;  /* 0x00007380ff3c77ac */ /* 0x000e640008000800 */
[----:B--2---:R-:W2:Y:S01]  /*764f0*/  LDL.LU R238, [R1+0x23b0] ;  /* 0x0023b00001ee7983 */ /* 0x004ea20000300800 */
[----:B------:R-:W-:Y:S01]  /*76500*/  ISETP.GE.AND P0, PT, R230, UR65, PT ;  /* 0x00000041e6007c0c */ /* 0x000fe2000bf06270 */
[----:B------:R-:W1:Y:S02]  /*76510*/  LDCU UR62, c[0x0][0x39c] ;  /* 0x00007380ff3e77ac */ /* 0x000e640008000800 */
[----:B------:R-:W2:Y:S01]  /*76520*/  LDL.LU R219, [R1+0x5b4] ;  /* 0x0005b40001db7983 */ /* 0x000ea20000300800 */
[----:B------:R-:W-:Y:S01]  /*76530*/  IMAD.WIDE R230, R231, 0x4, R228 ;  /* 0x00000004e7e67825 */ /* 0x000fe200078e02e4 */
[----:B------:R-:W-:Y:S01]  /*76540*/  ISETP.LT.AND P3, PT, R246, UR63, !P3 ;  /* 0x0000003ff6007c0c */ /* 0x000fe2000df61270 */
[----:B------:R-:W1:Y:S01]  /*76550*/  LDCU UR63, c[0x0][0x39c] ;  /* 0x00007380ff3f77ac */ /* 0x000e620008000800 */
[----:B------:R-:W-:Y:S01]  /*76560*/  IADD3 R0, PT, PT, R217, UR64, RZ ;  /* 0x00000040d9007c10 */ /* 0x000fe2000fffe0ff */
[----:B------:R-:W1:Y:S03]  /*76570*/  LDCU UR64, c[0x0][0x39c] ;  /* 0x00007380ff4077ac */ /* 0x000e660008000800 */
[----:B------:R-:W-:Y:S01]  /*76580*/  IADD3 R218, PT, PT, R0, UR68, RZ ;  /* 0x0000004400da7c10 */ /* 0x000fe2000fffe0ff */
[----:B------:R-:W1:Y:S01]  /*76590*/  LDCU UR65, c[0x0][0x39c] ;  /* 0x00007380ff4177ac */ /* 0x000e620008000800 */
[----:B------:R-:W1:Y:S01]  /*765a0*/  LDCU UR68, c[0x0][0x39c] ;  /* 0x00007380ff4477ac */ /* 0x000e620008000800 */
[----:B--2---:R2:W-:Y:S04]  /*765b0*/  @P4 STG.E desc[UR28][R240.64], R219 ;  /* 0x000000dbf0004986 */ /* 0x0045e8000c10191c */
[----:B---3--:R3:W-:Y:S01]  /*765c0*/  @P1 STG.E desc[UR28][R230.64], R243 ;  /* 0x000000f3e6001986 */ /* 0x0087e2000c10191c */
[----:B------:R-:W-:Y:S01]  /*765d0*/  ISETP.LT.AND P4, PT, R247, UR66, !P0 ;  /* 0x00000042f7007c0c */ /* 0x000fe2000c781270 */
[----:B------:R-:W1:Y:S01]  /*765e0*/  LDCU UR66, c[0x0][0x39c] ;  /* 0x00007380ff4277ac */ /* 0x000e620008000800 */
[----:B------:R-:W-:Y:S01]  /*765f0*/  ISETP.LT.AND P0, PT, R246, UR67, !P0 ;  /* 0x00000043f6007c0c */ /* 0x000fe2000c701270 */
[----:B------:R-:W1:Y:S01]  /*76600*/  LDCU UR67, c[0x0][0x39c] ;  /* 0x00007380ff4377ac */ /* 0x000e620008000800 */
[----:B--2---:R-:W-:-:S04]  /*76610*/  IMAD.WIDE R240, R216, 0x4, R2 ;  /* 0x00000004d8f07825 */ /* 0x004fc800078e0202 */
[----:B------:R-:W-:Y:S01]  /*76620*/  VIADD R219, R252, 0x7f ;  /* 0x0000007ffcdb7836 */ /* 0x000fe20000000000 */
[----:B---3--:R-:W2:Y:S01]  /*76630*/  LDL.LU R243, [R1+0x610] ;  /* 0x0006100001f37983 */ /* 0x008ea20000300800 */
[----:B------:R-:W-:-:S03]  /*76640*/  IMAD.WIDE R230, R216, 0x4, R228 ;  /* 0x00000004d8e67825 */ /* 0x000fc600078e02e4 */
[----:B------:R3:W-:Y:S01]  /*76650*/  @P5 STG.E desc[UR28][R240.64], R242 ;  /* 0x000000f2f0005986 */ /* 0x0007e2000c10191c */
[----:B------:R-:W-:-:S03]  /*76660*/  ISETP.GE.AND P1, PT, R219, UR69, PT ;  /* 0x00000045db007c0c */ /* 0x000fc6000bf26270 */
[----:B------:R1:W-:Y:S01]  /*76670*/  @P2 STG.E desc[UR28][R230.64], R244 ;  /* 0x000000f4e6002986 */ /* 0x0003e2000c10191c */
[----:B------:R-:W-:Y:S01]  /*76680*/  ISETP.LT.AND P5, PT, R247, UR70, !P1 ;  /* 0x00000046f7007c0c */ /* 0x000fe2000cfa1270 */
[C---:B---3--:R-:W-:Y:S02]  /*76690*/  IMAD.WIDE R240, R217.reuse, 0x4, R2 ;  /* 0x00000004d9f07825 */ /* 0x048fe400078e0202 */
[----:B------:R-:W3:Y:S01]  /*766a0*/  LDL.LU R242, [R1+0x5f0] ;  /* 0x0005f00001f27983 */ /* 0x000ee20000300800 */
[----:B------:R-:W-:Y:S01]  /*766b0*/  IADD3 R216, PT, PT, R218, UR72, RZ ;  /* 0x00000048dad87c10 */ /* 0x000fe2000fffe0ff */
[----:B------:R-:W2:Y:S01]  /*766c0*/  LDCU UR69, c[0x0][0x39c] ;  /* 0x00007380ff4577ac */ /* 0x000ea20008000800 */
[----:B-1----:R-:W-:Y:S01]  /*766d0*/  IMAD.WIDE R230, R217, 0x4, R228 ;  /* 0x00000004d9e67825 */ /* 0x002fe200078e02e4 */
[----:B------:R-:W-:Y:S01]  /*766e0*/  ISETP.LT.AND P1, PT, R246, UR71, !P1 ;  /* 0x00000047f6007c0c */ /* 0x000fe2000cf21270 */
[----:B------:R1:W-:Y:S02]  /*766f0*/  @P6 STG.E desc[UR28][R240.64], R245 ;  /* 0x000000f5f0006986 */ /* 0x0003e4000c10191c */
[----:B------:R-:W-:Y:S01]  /*76700*/  VIADD R219, R252, 0x80 ;  /* 0x00000080fcdb7836 */ /* 0x000fe20000000000 */
[----:B------:R-:W-:Y:S01]  /*76710*/  IADD3 R217, PT, PT, R216, UR36, RZ ;  /* 0x00000024d8d97c10 */ /* 0x000fe2000fffe0ff */
[----:B------:R4:W-:Y:S01]  /*76720*/  @P3 STG.E desc[UR28][R230.64], R251 ;  /* 0x000000fbe6003986 */ /* 0x0009e2000c10191c */
[----:B------:R-:W2:Y:S01]  /*76730*/  LDCU UR70, c[0x0][0x39c] ;  /* 0x00007380ff4677ac */ /* 0x000ea20008000800 */
[----:B------:R-:W2:Y:S01]  /*76740*/  LDCU UR71, c[0x0][0x39c] ;  /* 0x00007380ff4777ac */ /* 0x000ea20008000800 */
[C---:B-1----:R-:W-:Y:S01]  /*76750*/  IMAD.WIDE R240, R0.reuse, 0x4, R2 ;  /* 0x0000000400f07825 */ /* 0x042fe200078e0202 */
[----:B------:R-:W-:Y:S01]  /*76760*/  ISETP.GE.AND P2, PT, R219, UR31, PT ;  /* 0x0000001fdb007c0c */ /* 0x000fe2000bf46270 */
[----:B------:R-:W1:Y:S02]  /*76770*/  LDCU UR72, c[0x0][0x39c] ;  /* 0x00007380ff4877ac */ /* 0x000e640008000800 */
[----:B----4-:R-:W-:Y:S01]  /*76780*/  IMAD.WIDE R230, R0, 0x4, R228 ;  /* 0x0000000400e67825 */ /* 0x010fe200078e02e4 */
[----:B------:R4:W-:Y:S01]  /*76790*/  @P4 STG.E desc[UR28][R240.64], R250 ;  /* 0x000000faf0004986 */ /* 0x0009e2000c10191c */
[----:B------:R-:W1:Y:S03]  /*767a0*/  LDCU UR31, c[0x0][0x39c] ;  /* 0x00007380ff1f77ac */ /* 0x000e660008000800 */
[----:B------:R1:W-:Y:S01]  /*767b0*/  @P0 STG.E desc[UR28][R230.64], R249 ;  /* 0x000000f9e6000986 */ /* 0x0003e2000c10191c */
[----:B------:R-:W2:Y:S01]  /*767c0*/  LDCU UR36, c[0x0][0x39c] ;  /* 0x00007380ff2477ac */ /* 0x000ea20008000800 */
[----:B----4-:R-:W-:-:S04]  /*767d0*/  IMAD.WIDE R240, R218, 0x4, R2 ;  /* 0x00000004daf07825 */ /* 0x010fc800078e0202 */
[----:B-1----:R-:W-:Y:S01]  /*767e0*/  IMAD.WIDE R230, R218, 0x4, R228 ;  /* 0x00000004dae67825 */ /* 0x002fe200078e02e4 */
[----:B------:R-:W-:Y:S04]  /*767f0*/  @P5 STG.E desc[UR28][R240.64], R248 ;  /* 0x000000f8f0005986 */ /* 0x000fe8000c10191c */
[----:B------:R1:W-:Y:S04]  /*76800*/  @P1 STG.E desc[UR28][R230.64], R239 ;  /* 0x000000efe6001986 */ /* 0x0003e8000c10191c */
[----:B-1----:R-:W4:Y:S04]  /*76810*/  LDL.LU R231, [R1+0x620] ;  /* 0x0006200001e77983 */ /* 0x002f280000300800 */
[----:B------:R-:W2:Y:S01]  /*76820*/  LDL.LU R239, [R1+0x600] ;  /* 0x0006000001ef7983 */ /* 0x000ea20000300800 */
[----:B------:R-:W-:Y:S01]  /*76830*/  ISETP.LT.AND P6, PT, R247, UR33, !P2 ;  /* 0x00000021f7007c0c */ /* 0x000fe2000d7c1270 */
[----:B------:R-:W-:Y:S01]  /*76840*/  VIADD R219, R252, 0x81 ;  /* 0x00000081fcdb7836 */ /* 0x000fe20000000000 */
[----:B------:R-:W-:Y:S01]  /*76850*/  ISETP.LT.AND P2, PT, R246, UR34, !P2 ;  /* 0x00000022f6007c0c */ /* 0x000fe2000d741270 */
[----:B------:R-:W-:Y:S01]  /*76860*/  IMAD.WIDE R240, R216, 0x4, R2 ;  /* 0x00000004d8f07825 */ /* 0x000fe200078e0202 */
[----:B------:R-:W-:Y:S01]  /*76870*/  IADD3 R0, PT, PT, R217, UR42, RZ ;  /* 0x0000002ad9007c10 */ /* 0x000fe2000fffe0ff */
[----:B------:R-:W2:Y:S01]  /*76880*/  LDL.LU R244, [R1+0x5f8] ;  /* 0x0005f80001f47983 */ /* 0x000ea20000300800 */
[----:B------:R-:W-:Y:S01]  /*76890*/  ISETP.GE.AND P3, PT, R219, UR4, PT ;  /* 0x00000004db007c0c */ /* 0x000fe2000bf66270 */
[----:B------:R-:W1:Y:S02]  /*768a0*/  LDCU UR33, c[0x0][0x39c] ;  /* 0x00007380ff2177ac */ /* 0x000e640008000800 */
[----:B------:R-:W2:Y:S01]  /*768b0*/  LDL.LU R245, [R1+0x608] ;  /* 0x0006080001f57983 */ /* 0x000ea20000300800 */
[----:B------:R-:W-:Y:S01]  /*768c0*/  ISETP.LT.AND P4, PT, R247, UR38, !P3 ;  /* 0x00000026f7007c0c */ /* 0x000fe2000df81270 */
[----:B------:R-:W1:Y:S01]  /*768d0*/  LDCU UR34, c[0x0][0x39c] ;  /* 0x00007380ff2277ac */ /* 0x000e620008000800 */
[----:B------:R-:W-:Y:S01]  /*768e0*/  ISETP.LT.AND P3, PT, R246, UR40, !P3 ;  /* 0x00000028f6007c0c */ /* 0x000fe2000df61270 */
[----:B------:R-:W2:Y:S01]  /*768f0*/  LDL.LU R251, [R1+0x62c] ;  /* 0x00062c0001fb7983 */ /* 0x000ea20000300800 */
[----:B------:R-:W-:-:S03]  /*76900*/  IADD3 R218, PT, PT, R0, UR44, RZ ;  /* 0x0000002c00da7c10 */ /* 0x000fc6000fffe0ff */
[----:B----4-:R4:W-:Y:S01]  /*76910*/  @P6 STG.E desc[UR28][R240.64], R231 ;  /* 0x000000e7f0006986 */ /* 0x0109e2000c10191c */
[----:B------:R-:W-:Y:S01]  /*76920*/  VIADD R219, R252, 0x82 ;  /* 0x00000082fcdb7836 */ /* 0x000fe20000000000 */
[----:B------:R-:W1:Y:S02]  /*76930*/  LDCU UR4, c[0x0][0x39c] ;  /* 0x00007380ff0477ac */ /* 0x000e640008000800 */
[----:B------:R-:W3:Y:S01]  /*76940*/  LDL.LU R250, [R1+0x61c] ;  /* 0x00061c0001fa7983 */ /* 0x000ee20000300800 */
[----:B------:R-:W1:Y:S03]  /*76950*/  LDCU UR38, c[0x0][0x39c] ;  /* 0x00007380ff2677ac */ /* 0x000e660008000800 */
[----:B------:R-:W3:Y:S01]  /*76960*/  LDL.LU R249, [R1+0x5fc] ;  /* 0x0005fc0001f97983 */ /* 0x000ee20000300800 */
[----:B------:R-:W1:Y:S01]  /*76970*/  LDCU UR40, c[0x0][0x39c] ;  /* 0x00007380ff2877ac */ /* 0x000e620008000800 */
[----:B----4-:R-:W-:-:S02]  /*76980*/  IMAD.WIDE R230, R216, 0x4, R228 ;  /* 0x00000004d8e67825 */ /* 0x010fc400078e02e4 */
[----:B------:R-:W4:Y:S01]  /*76990*/  LDL.LU R248, [R1+0x60c] ;  /* 0x00060c0001f87983 */ /* 0x000f220000300800 */
[----:B------:R-:W1:Y:S01]  /*769a0*/  LDCU UR42, c[0x0][0x39c] ;  /* 0x00007380ff2a77ac */ /* 0x000e620008000800 */
[C---:B------:R-:W-:Y:S02]  /*769b0*/  IMAD.WIDE R240, R217.reuse, 0x4, R2 ;  /* 0x00000004d9f07825 */ /* 0x040fe400078e0202 */
[----:B--2---:R2:W-:Y:S01]  /*769c0*/  @P2 STG.E desc[UR28][R230.64], R243 ;  /* 0x000000f3e6002986 */ /* 0x0045e2000c10191c */
[----:B------:R-:W1:Y:S03]  /*769d0*/  LDCU UR44, c[0x0][0x39c] ;  /* 0x00007380ff2c77ac */ /* 0x000e660008000800 */
[----:B---3--:R3:W-:Y:S01]  /*769e0*/  @P4 STG.E desc[UR28][R240.64], R242 ;  /* 0x000000f2f0004986 */ /* 0x0087e2000c10191c */
[----:B--2---:R-:W-:-:S04]  /*769f0*/  IMAD.WIDE R230, R217, 0x4, R228 ;  /* 0x00000004d9e67825 */ /* 0x004fc800078e02e4 */
[C---:B---3--:R-:W-:Y:S01]  /*76a00*/  IMAD.WIDE R240, R0.reuse, 0x4, R2 ;  /* 0x0000000400f07825 */ /* 0x048fe200078e0202 */
[----:B------:R2:W-:Y:S03]  /*76a10*/  @P3 STG.E desc[UR28][R230.64], R239 ;  /* 0x000000efe6003986 */ /* 0x0005e6000c10191c */
[----:B------:R-:W-:Y:S02]  /*76a20*/  IMAD.WIDE R242, R0, 0x4, R228 ;  /* 0x0000000400f27825 */ /* 0x000fe400078e02e4 */
[----:B------:R-:W3:Y:S04]  /*76a30*/  LDL.LU R0, [R1+0x614] ;  /* 0x0006140001007983 */ /* 0x000ee80000300800 */
[----:B--2---:R-:W2:Y:S04]  /*76a40*/  LDL.LU R239, [R1+0x23ac] ;  /* 0x0023ac0001ef7983 */ /* 0x004ea80000300800 */
[----:B------:R-:W2:Y:S01]  /*76a50*/  LDL.LU R231, [R1+0x624] ;  /* 0x0006240001e77983 */ /* 0x000ea20000300800 */
        /* <DEDUP_REMOVED lines=10> */
[----:B------:R-:W1:Y:S01]  /*76b00*/  LDCU UR32, c[0x0][0x39c] ;  /* 0x00007380ff2077ac */ /* 0x000e620008000800 */
[----:B------:R-:W1:Y:S05]  /*76b10*/  LDCU UR46, c[0x0][0x39c] ;  /* 0x00007380ff2e77ac */ /* 0x000e6a0008000800 */
[----:B--2---:R2:W-:Y:S01]  /*76b20*/  @P5 STG.E desc[UR28][R240.64], R231 ;  /* 0x000000e7f0005986 */ /* 0x0045e2000c10191c */
[----:B------:R-:W-:Y:S01]  /*76b30*/  ISETP.LT.AND P6, PT, R247, UR7, !P1 ;  /* 0x00000007f7007c0c */ /* 0x000fe2000cfc1270 */
[----:B------:R-:W1:Y:S02]  /*76b40*/  LDCU UR6, c[0x0][0x39c] ;  /* 0x00007380ff0677ac */ /* 0x000e640008000800 */
[----:B---3--:R3:W-:Y:S01]  /*76b50*/  @P0 STG.E desc[UR28][R242.64], R0 ;  /* 0x00000000f2000986 */ /* 0x0087e2000c10191c */
[----:B------:R-:W-:Y:S01]  /*76b60*/  ISETP.GE.AND P2, PT, R219, UR9, PT ;  /* 0x00000009db007c0c */ /* 0x000fe2000bf46270 */
[----:B------:R-:W1:Y:S01]  /*76b70*/  LDCU UR7, c[0x0][0x39c] ;  /* 0x00007380ff0777ac */ /* 0x000e620008000800 */
[----:B------:R-:W1:Y:S01]  /*76b80*/  LDCU UR48, c[0x0][0x39c] ;  /* 0x00007380ff3077ac */ /* 0x000e620008000800 */
[----:B--2---:R-:W2:Y:S01]  /*76b90*/  LDL.LU R240, [R1+0x628] ;  /* 0x0006280001f07983 */ /* 0x004ea20000300800 */
[----:B------:R-:W-:Y:S01]  /*76ba0*/  ISETP.LT.AND P1, PT, R246, UR8, !P1 ;  /* 0x00000008f6007c0c */ /* 0x000fe2000cf21270 */
[----:B------:R-:W-:Y:S01]  /*76bb0*/  VIADD R219, R252, 0x85 ;  /* 0x00000085fcdb7836 */ /* 0x000fe20000000000 */
[----:B------:R-:W-:Y:S01]  /*76bc0*/  ISETP.LT.AND P4, PT, R247, UR10, !P2 ;  /* 0x0000000af7007c0c */ /* 0x000fe2000d781270 */
[----:B------:R-:W2:Y:S01]  /*76bd0*/  LDL.LU R241, [R1+0x618] ;  /* 0x0006180001f17983 */ /* 0x000ea20000300800 */
[----:B------:R-:W-:Y:S01]  /*76be0*/  IMAD.WIDE R230, R218, 0x4, R2 ;  /* 0x00000004dae67825 */ /* 0x000fe200078e0202 */
[----:B------:R-:W1:Y:S02]  /*76bf0*/  LDCU UR8, c[0x0][0x39c] ;  /* 0x00007380ff0877ac */ /* 0x000e640008000800 */
[----:B---3--:R-:W3:Y:S01]  /*76c00*/  LDL.LU R242, [R1+0x5f4] ;  /* 0x0005f40001f27983 */ /* 0x008ee20000300800 */
[----:B------:R-:W-:Y:S01]  /*76c10*/  ISETP.GE.AND P3, PT, R219, UR12, PT ;  /* 0x0000000cdb007c0c */ /* 0x000fe2000bf66270 */
[----:B------:R-:W-:Y:S01]  /*76c20*/  VIADD R0, R252, 0xf9 ;  /* 0x000000f9fc007836 */ /* 0x000fe20000000000 */
[----:B------:R-:W-:Y:S01]  /*76c30*/  ISETP.LT.AND P2, PT, R246, UR11, !P2 ;  /* 0x0000000bf6007c0c */ /* 0x000fe2000d741270 */
[----:B------:R-:W2:Y:S01]  /*76c40*/  LDL.LU R243, [R1+0x604] ;  /* 0x0006040001f37983 */ /* 0x000ea20000300800 */
[----:B------:R-:W-:Y:S01]  /*76c50*/  IMAD.WIDE R218, R218, 0x4, R228 ;  /* 0x00000004dada7825 */ /* 0x000fe200078e02e4 */
[----:B------:R-:W-:Y:S01]  /*76c60*/  ISETP.LT.AND P5, PT, R247, UR13, !P3 ;  /* 0x0000000df7007c0c */ /* 0x000fe2000dfa1270 */
[----:B------:R-:W1:Y:S01]  /*76c70*/  LDCU UR13, c[0x0][0x398] ;  /* 0x00007300ff0d77ac */ /* 0x000e620008000800 */
[----:B------:R-:W-:-:S02]  /*76c80*/  ISETP.GE.AND P0, PT, R0, UR41, PT ;  /* 0x0000002900007c0c */ /* 0x000fc4000bf06270 */
[----:B------:R-:W-:Y:S01]  /*76c90*/  IADD3 R0, PT, PT, R252, 0xfa, RZ ;  /* 0x000000fafc007810 */ /* 0x000fe20007ffe0ff */
[----:B------:R-:W2:Y:S01]  /*76ca0*/  LDCU UR41, c[0x0][0x398] ;  /* 0x00007300ff2977ac */ /* 0x000ea20008000800 */
[----:B------:R-:W2:Y:S01]  /*76cb0*/  LDCU UR10, c[0x0][0x39c] ;  /* 0x00007380ff0a77ac */ /* 0x000ea20008000800 */
[----:B------:R-:W2:Y:S01]  /*76cc0*/  LDCU UR9, c[0x0][0x39c] ;  /* 0x00007380ff0977ac */ /* 0x000ea20008000800 */
[----:B------:R-:W2:Y:S01]  /*76cd0*/  LDCU UR11, c[0x0][0x39c] ;  /* 0x00007380ff0b77ac */ /* 0x000ea20008000800 */
[----:B-1----:R-:W-:Y:S01]  /*76ce0*/  ISETP.LT.AND P3, PT, R246, UR13, !P3 ;  /* 0x0000000df6007c0c */ /* 0x002fe2000df61270 */
[----:B------:R-:W1:Y:S01]  /*76cf0*/  LDCU UR13, c[0x0][0x398] ;  /* 0x00007300ff0d77ac */ /* 0x000e620008000800 */
[----:B------:R-:W1:Y:S01]  /*76d00*/  LDCU UR12, c[0x0][0x39c] ;  /* 0x00007380ff0c77ac */ /* 0x000e620008000800 */
[----:B---3--:R-:W-:Y:S04]  /*76d10*/  @P6 STG.E desc[UR28][R230.64], R242 ;  /* 0x000000f2e6006986 */ /* 0x008fe8000c10191c */
[----:B--2---:R2:W-:Y:S01]  /*76d20*/  @P1 STG.E desc[UR28][R218.64], R243 ;  /* 0x000000f3da001986 */ /* 0x0045e2000c10191c */
[----:B------:R-:W-:-:S03]  /*76d30*/  ISETP.GE.AND P6, PT, R0, UR43, PT ;  /* 0x0000002b00007c0c */ /* 0x000fc6000bfc6270 */
[----:B--2---:R-:W2:Y:S01]  /*76d40*/  LDL.LU R243, [R1+0x300] ;  /* 0x0003000001f37983 */ /* 0x004ea20000300800 */
[----:B------:R-:W-:Y:S01]  /*76d50*/  IMAD.WIDE R218, R216, 0x4, R2 ;  /* 0x00000004d8da7825 */ /* 0x000fe200078e0202 */
[----:B------:R-:W3:Y:S04]  /*76d60*/  LDCU UR43, c[0x0][0x398] ;  /* 0x00007300ff2b77ac */ /* 0x000ee80008000800 */
[----:B------:R1:W-:Y:S01]  /*76d70*/  @P4 STG.E desc[UR28][R218.64], R240 ;  /* 0x000000f0da004986 */ /* 0x0003e2000c10191c */
[----:B------:R-:W-:-:S03]  /*76d80*/  VIADD R0, R252, 0x86 ;  /* 0x00000086fc007836 */ /* 0x000fc60000000000 */
[----:B-1----:R-:W2:Y:S02]  /*76d90*/  LDL.LU R240, [R1+0x160] ;  /* 0x0001600001f07983 */ /* 0x002ea40000300800 */
[----:B------:R-:W-:Y:S01]  /*76da0*/  ISETP.GE.AND P1, PT, R0, UR50, PT ;  /* 0x0000003200007c0c */ /* 0x000fe2000bf26270 */
[----:B------:R-:W1:Y:S01]  /*76db0*/  LDCU UR50, c[0x0][0x3b8] ;  /* 0x00007700ff3277ac */ /* 0x000e620008000800 */
[----:B------:R-:W-:Y:S01]  /*76dc0*/  IMAD.WIDE R230, R216, 0x4, R228 ;  /* 0x00000004d8e67825 */ /* 0x000fe200078e02e4 */
[----:B------:R-:W-:-:S03]  /*76dd0*/  IADD3 R0, PT, PT, R252, 0x87, RZ ;  /* 0x00000087fc007810 */ /* 0x000fc60007ffe0ff */
[C---:B------:R-:W-:Y:S01]  /*76de0*/  IMAD.WIDE R218, R217.reuse, 0x4, R2 ;  /* 0x00000004d9da7825 */ /* 0x040fe200078e0202 */
[----:B------:R-:W-:Y:S03]  /*76df0*/  @P2 STG.E desc[UR28][R230.64], R241 ;  /* 0x000000f1e6002986 */ /* 0x000fe6000c10191c */
[----:B------:R-:W-:Y:S01]  /*76e00*/  VIADD R216, R252, 0x88 ;  /* 0x00000088fcd87836 */ /* 0x000fe20000000000 */
[----:B------:R-:W-:Y:S01]  /*76e10*/  ISETP.GE.AND P4, PT, R0, UR15, PT ;  /* 0x0000000f00007c0c */ /* 0x000fe2000bf86270 */
[----:B------:R3:W-:Y:S01]  /*76e20*/  @P5 STG.E desc[UR28][R218.64], R244 ;  /* 0x000000f4da005986 */ /* 0x0007e2000c10191c */
[----:B------:R-:W2:Y:S02]  /*76e30*/  LDCU UR15, c[0x0][0x39c] ;  /* 0x00007380ff0f77ac */ /* 0x000ea40008000800 */
[----:B------:R-:W-:Y:S02]  /*76e40*/  ISETP.GE.AND P2, PT, R216, UR16, PT ;  /* 0x00000010d8007c0c */ /* 0x000fe4000bf46270 */
[C---:B-1----:R-:W-:Y:S01]  /*76e50*/  IADD3 R0, PT, PT, R217.reuse, UR50, RZ ;  /* 0x00000032d9007c10 */ /* 0x042fe2000fffe0ff */
[----:B------:R-:W-:Y:S01]  /*76e60*/  IMAD.WIDE R216, R217, 0x4, R228 ;  /* 0x00000004d9d87825 */ /* 0x000fe200078e02e4 */
[----:B---3--:R-:W3:Y:S01]  /*76e70*/  LDL.LU R244, [R1+0x304] ;  /* 0x0003040001f47983 */ /* 0x008ee20000300800 */
[----:B------:R-:W-:-:S02]  /*76e80*/  ISETP.LT.AND P5, PT, R247, UR41, !P1 ;  /* 0x00000029f7007c0c */ /* 0x000fc4000cfa1270 */
[----:B------:R-:W-:Y:S01]  /*76e90*/  IMAD.WIDE R218, R0, 0x4, R2 ;  /* 0x0000000400da7825 */ /* 0x000fe200078e0202 */
[----:B------:R-:W1:Y:S01]  /*76ea0*/  LDCU UR50, c[0x0][0x3b8] ;  /* 0x00007700ff3277ac */ /* 0x000e620008000800 */
[----:B------:R4:W-:Y:S01]  /*76eb0*/  @P3 STG.E desc[UR28][R216.64], R245 ;  /* 0x000000f5d8003986 */ /* 0x0009e2000c10191c */
[----:B------:R-:W1:Y:S01]  /*76ec0*/  LDCU UR41, c[0x0][0x398] ;  /* 0x00007300ff2977ac */ /* 0x000e620008000800 */
[----:B------:R-:W-:Y:S01]  /*76ed0*/  VIADD R230, R252, 0x89 ;  /* 0x00000089fce67836 */ /* 0x000fe20000000000 */
[----:B------:R-:W1:Y:S01]  /*76ee0*/  LDCU UR16, c[0x0][0x39c] ;  /* 0x00007380ff1077ac */ /* 0x000e620008000800 */
[----:B----4-:R-:W4:Y:S01]  /*76ef0*/  LDL.LU R245, [R1+0x164] ;  /* 0x0001640001f57983 */ /* 0x010f220000300800 */
[----:B------:R-:W-:Y:S01]  /*76f00*/  ISETP.LT.AND P1, PT, R246, UR43, !P1 ;  /* 0x0000002bf6007c0c */ /* 0x000fe2000cf21270 */
[----:B------:R-:W1:Y:S01]  /*76f10*/  LDCU UR43, c[0x0][0x3b8] ;  /* 0x00007700ff2b77ac */ /* 0x000e620008000800 */
[----:B------:R-:W-:Y:S02]  /*76f20*/  IADD3 R216, PT, PT, R252, 0x8a, RZ ;  /* 0x0000008afcd87810 */ /* 0x000fe40007ffe0ff */
[----:B------:R1:W-:Y:S02]  /*76f30*/  @P5 STG.E desc[UR28][R218.64], R251 ;  /* 0x000000fbda005986 */ /* 0x0003e4000c10191c */
[----:B------:R-:W-:Y:S01]  /*76f40*/  ISETP.GE.AND P5, PT, R216, UR52, PT ;  /* 0x00000034d8007c0c */ /* 0x000fe2000bfa6270 */
[----:B------:R-:W-:Y:S01]  /*76f50*/  IMAD.WIDE R216, R0, 0x4, R228 ;  /* 0x0000000400d87825 */ /* 0x000fe200078e02e4 */
[----:B------:R-:W-:Y:S01]  /*76f60*/  ISETP.GE.AND P3, PT, R230, UR17, PT ;  /* 0x00000011e6007c0c */ /* 0x000fe2000bf66270 */
[----:B------:R-:W1:Y:S02]  /*76f70*/  LDCU UR17, c[0x0][0x398] ;  /* 0x00007300ff1177ac */ /* 0x000e640008000800 */
[----:B-1----:R-:W4:Y:S01]  /*76f80*/  LDL.LU R251, [R1+0x308] ;  /* 0x0003080001fb7983 */ /* 0x002f220000300800 */
[----:B------:R-:W1:Y:S03]  /*76f90*/  LDCU UR52, c[0x0][0x398] ;  /* 0x00007300ff3477ac */ /* 0x000e660008000800 */
[----:B------:R1:W-:Y:S01]  /*76fa0*/  @P1 STG.E desc[UR28][R216.64], R250 ;  /* 0x000000fad8001986 */ /* 0x0003e2000c10191c */
[----:B------:R-:W-:Y:S01]  /*76fb0*/  ISETP.LT.AND P1, PT, R247, UR13, !P4 ;  /* 0x0000000df7007c0c */ /* 0x000fe2000e721270 */
[----:B------:R-:W-:-:S02]  /*76fc0*/  VIADD R231, R0, UR43 ;  /* 0x0000002b00e77c36 */ /* 0x000fc40008000000 */
[----:B-1----:R-:W4:Y:S01]  /*76fd0*/  LDL.LU R250, [R1+0x168] ;  /* 0x0001680001fa7983 */ /* 0x002f220000300800 */
[----:B------:R-:W-:Y:S01]  /*76fe0*/  ISETP.LT.AND P4, PT, R246, UR41, !P4 ;  /* 0x00000029f6007c0c */ /* 0x000fe2000e781270 */
[C---:B------:R-:W-:Y:S01]  /*76ff0*/  IMAD.WIDE R216, R231.reuse, 0x4, R2 ;  /* 0x00000004e7d87825 */ /* 0x040fe200078e0202 */
[----:B------:R-:W1:Y:S07]  /*77000*/  LDCU UR41, c[0x0][0x398] ;  /* 0x00007300ff2977ac */ /* 0x000e6e0008000800 */
[----:B------:R1:W-:Y:S01]  /*77010*/  @P1 STG.E desc[UR28][R216.64], R249 ;  /* 0x000000f9d8001986 */ /* 0x0003e2000c10191c */
[C---:B------:R-:W-:Y:S01]  /*77020*/  IADD3 R230, PT, PT, R252.reuse, 0x8c, RZ ;  /* 0x0000008cfce67810 */ /* 0x040fe20007ffe0ff */
[----:B------:R-:W-:Y:S01]  /*77030*/  VIADD R0, R252, 0x8b ;  /* 0x0000008bfc007836 */ /* 0x000fe20000000000 */
[----:B------:R-:W2:Y:S01]  /*77040*/  LDCU UR13, c[0x0][0x39c] ;  /* 0x00007380ff0d77ac */ /* 0x000ea20008000800 */
[----:B------:R-:W2:Y:S01]  /*77050*/  LDCU UR43, c[0x0][0x39c] ;  /* 0x00007380ff2b77ac */ /* 0x000ea20008000800 */
[----:B-1----:R-:W-:Y:S01]  /*77060*/  IMAD.WIDE R216, R231, 0x4, R228 ;  /* 0x00000004e7d87825 */ /* 0x002fe200078e02e4 */
[----:B------:R-:W4:Y:S04]  /*77070*/  LDL.LU R249, [R1+0x30c] ;  /* 0x00030c0001f97983 */ /* 0x000f280000300800 */
[----:B------:R1:W-:Y:S04]  /*77080*/  @P4 STG.E desc[UR28][R216.64], R248 ;  /* 0x000000f8d8004986 */ /* 0x0003e8000c10191c */
[----:B-1----:R-:W4:Y:S01]  /*77090*/  LDL.LU R248, [R1+0x16c] ;  /* 0x00016c0001f87983 */ /* 0x002f220000300800 */
[----:B------:R-:W-:Y:S01]  /*770a0*/  ISETP.LT.AND P1, PT, R247, UR17, !P2 ;  /* 0x00000011f7007c0c */ /* 0x000fe2000d721270 */
[----:B------:R-:W1:Y:S01]  /*770b0*/  LDCU UR17, c[0x0][0x398] ;  /* 0x00007300ff1177ac */ /* 0x000e620008000800 */
[----:B------:R-:W-:-:S02]  /*770c0*/  IADD3 R241, PT, PT, R231, UR50, RZ ;  /* 0x00000032e7f17c10 */ /* 0x000fc4000fffe0ff */
[----:B------:R-:W-:Y:S01]  /*770d0*/  ISETP.LT.AND P2, PT, R246, UR52, !P2 ;  /* 0x00000034f6007c0c */ /* 0x000fe2000d741270 */
[----:B------:R-:W1:Y:S02]  /*770e0*/  LDCU UR50, c[0x0][0x3b8] ;  /* 0x00007700ff3277ac */ /* 0x000e640008000800 */
[C---:B------:R-:W-:Y:S01]  /*770f0*/  IMAD.WIDE R218, R241.reuse, 0x4, R2 ;  /* 0x00000004f1da7825 */ /* 0x040fe200078e0202 */
[----:B------:R-:W-:Y:S01]  /*77100*/  ISETP.GE.AND P4, PT, R0, UR18, PT ;  /* 0x0000001200007c0c */ /* 0x000fe2000bf86270 */
[----:B------:R-:W2:Y:S01]  /*77110*/  LDCU UR18, c[0x0][0x398] ;  /* 0x00007300ff1277ac */ /* 0x000ea20008000800 */
[----:B------:R-:W2:Y:S01]  /*77120*/  LDCU UR52, c[0x0][0x398] ;  /* 0x00007300ff3477ac */ /* 0x000ea20008000800 */
[C---:B-1----:R-:W-:Y:S01]  /*77130*/  VIADD R217, R241.reuse, UR50 ;  /* 0x00000032f1d97c36 */ /* 0x042fe20008000000 */
[----:B------:R-:W1:Y:S01]  /*77140*/  LDCU UR50, c[0x0][0x39c] ;  /* 0x00007380ff3277ac */ /* 0x000e620008000800 */
[----:B------:R-:W-:Y:S01]  /*77150*/  VIADD R0, R252, 0x8d ;  /* 0x0000008dfc007836 */ /* 0x000fe20000000000 */
[----:B--2---:R2:W-:Y:S01]  /*77160*/  @P1 STG.E desc[UR28][R218.64], R243 ;  /* 0x000000f3da001986 */ /* 0x0045e2000c10191c */
[----:B------:R-:W-:Y:S01]  /*77170*/  ISETP.GE.AND P1, PT, R230, UR19, PT ;  /* 0x00000013e6007c0c */ /* 0x000fe2000bf26270 */
[----:B------:R-:W-:Y:S01]  /*77180*/  IMAD.WIDE R230, R241, 0x4, R228 ;  /* 0x00000004f1e67825 */ /* 0x000fe200078e02e4 */
[----:B------:R-:W2:Y:S04]  /*77190*/  LDCU UR19, c[0x0][0x3b8] ;  /* 0x00007700ff1377ac */ /* 0x000ea80008000800 */
[----:B------:R1:W-:Y:S01]  /*771a0*/  @P2 STG.E desc[UR28][R230.64], R240 ;  /* 0x000000f0e6002986 */ /* 0x0003e2000c10191c */
[----:B------:R-:W-:Y:S01]  /*771b0*/  ISETP.LT.AND P2, PT, R247, UR41, !P3 ;  /* 0x00000029f7007c0c */ /* 0x000fe2000df41270 */
[----:B------:R-:W3:Y:S01]  /*771c0*/  LDCU UR41, c[0x0][0x39c] ;  /* 0x00007380ff2977ac */ /* 0x000ee20008000800 */
[----:B------:R-:W-:-:S02]  /*771d0*/  ISETP.LT.AND P3, PT, R246, UR17, !P3 ;  /* 0x00000011f6007c0c */ /* 0x000fc4000df61270 */
[C---:B--2---:R-:W-:Y:S01]  /*771e0*/  IADD3 R243, PT, PT, R217.reuse, UR19, RZ ;  /* 0x00000013d9f37c10 */ /* 0x044fe2000fffe0ff */
[----:B------:R-:W2:Y:S01]  /*771f0*/  LDCU UR17, c[0x0][0x398] ;  /* 0x00007300ff1177ac */ /* 0x000ea20008000800 */
[----:B------:R-:W2:Y:S01]  /*77200*/  LDCU UR19, c[0x0][0x3b8] ;  /* 0x00007700ff1377ac */ /* 0x000ea20008000800 */
[----:B-1----:R-:W-:-:S06]  /*77210*/  IMAD.WIDE R240, R217, 0x4, R2 ;  /* 0x00000004d9f07825 */ /* 0x002fcc00078e0202 */
[----:B------:R1:W-:Y:S01]  /*77220*/  @P2 STG.E desc[UR28][R240.64], R236 ;  /* 0x000000ecf0002986 */ /* 0x0003e2000c10191c */
[----:B------:R-:W-:Y:S01]  /*77230*/  ISETP.LT.AND P2, PT, R247, UR18, !P5 ;  /* 0x00000012f7007c0c */ /* 0x000fe2000ef41270 */
[----:B------:R-:W-:Y:S01]  /*77240*/  IMAD.WIDE R216, R217, 0x4, R228 ;  /* 0x00000004d9d87825 */ /* 0x000fe200078e02e4 */
[----:B------:R-:W-:Y:S01]  /*77250*/  ISETP.LT.AND P5, PT, R246, UR52, !P5 ;  /* 0x00000034f6007c0c */ /* 0x000fe2000efa1270 */
[----:B------:R-:W1:Y:S02]  /*77260*/  LDCU UR18, c[0x0][0x398] ;  /* 0x00007300ff1277ac */ /* 0x000e640008000800 */
[C---:B------:R-:W-:Y:S01]  /*77270*/  IMAD.WIDE R218, R243.reuse, 0x4, R2 ;  /* 0x00000004f3da7825 */ /* 0x040fe200078e0202 */
[----:B------:R-:W-:Y:S01]  /*77280*/  IADD3 R230, PT, PT, R252, 0x8e, RZ ;  /* 0x0000008efce67810 */ /* 0x000fe20007ffe0ff */
[----:B------:R1:W-:Y:S01]  /*77290*/  @P3 STG.E desc[UR28][R216.64], R8 ;  /* 0x00000008d8003986 */ /* 0x0003e2000c10191c */
[----:B------:R-:W-:Y:S01]  /*772a0*/  ISETP.GE.AND P3, PT, R0, UR20, PT ;  /* 0x0000001400007c0c */ /* 0x000fe2000bf66270 */
[----:B------:R-:W1:Y:S04]  /*772b0*/  LDCU UR20, c[0x0][0x398] ;  /* 0x00007300ff1477ac */ /* 0x000e680008000800 */
[----:B---3--:R3:W-:Y:S01]  /*772c0*/  @P2 STG.E desc[UR28][R218.64], R244 ;  /* 0x000000f4da002986 */ /* 0x0087e2000c10191c */
[----:B------:R-:W-:Y:S01]  /*772d0*/  ISETP.GE.AND P2, PT, R230, UR77, PT ;  /* 0x0000004de6007c0c */ /* 0x000fe2000bf46270 */
[----:B------:R-:W-:Y:S01]  /*772e0*/  IMAD.WIDE R230, R243, 0x4, R228 ;  /* 0x00000004f3e67825 */ /* 0x000fe200078e02e4 */
[----:B------:R-:W3:Y:S01]  /*772f0*/  LDCU UR52, c[0x0][0x3b8] ;  /* 0x00007700ff3477ac */ /* 0x000ee20008000800 */
[----:B------:R-:W3:Y:S03]  /*77300*/  LDCU UR77, c[0x0][0x398] ;  /* 0x00007300ff4d77ac */ /* 0x000ee60008000800 */
[----:B----4-:R4:W-:Y:S01]  /*77310*/  @P5 STG.E desc[UR28][R230.64], R245 ;  /* 0x000000f5e6005986 */ /* 0x0109e2000c10191c */
[----:B--2---:R-:W-:Y:S01]  /*77320*/  ISETP.LT.AND P5, PT, R247, UR17, !P4 ;  /* 0x00000011f7007c0c */ /* 0x004fe2000e7a1270 */
[----:B------:R-:W-:Y:S01]  /*77330*/  VIADD R243, R243, UR19 ;  /* 0x00000013f3f37c36 */ /* 0x000fe20008000000 */
[----:B-1----:R-:W-:Y:S01]  /*77340*/  ISETP.LT.AND P4, PT, R246, UR18, !P4 ;  /* 0x00000012f6007c0c */ /* 0x002fe2000e781270 */
[----:B------:R-:W1:Y:S02]  /*77350*/  LDCU UR18, c[0x0][0x398] ;  /* 0x00007300ff1277ac */ /* 0x000e640008000800 */
[----:B------:R-:W-:Y:S01]  /*77360*/  IMAD.WIDE R240, R243, 0x4, R2 ;  /* 0x00000004f3f07825 */ /* 0x000fe200078e0202 */
[C---:B------:R-:W-:Y:S01]  /*77370*/  IADD3 R8, PT, PT, R252.reuse, 0x90, RZ ;  /* 0x00000090fc087810 */ /* 0x040fe20007ffe0ff */
[----:B------:R-:W2:Y:S02]  /*77380*/  LDCU UR17, c[0x0][0x39c] ;  /* 0x00007380ff1177ac */ /* 0x000ea40008000800 */
[----:B------:R-:W-:Y:S01]  /*77390*/  VIADD R0, R252, 0x8f ;  /* 0x0000008ffc007836 */ /* 0x000fe20000000000 */
[----:B------:R-:W1:Y:S03]  /*773a0*/  LDCU UR19, c[0x0][0x39c] ;  /* 0x00007380ff1377ac */ /* 0x000e660008000800 */
[----:B------:R-:W-:Y:S01]  /*773b0*/  @P5 STG.E desc[UR28][R240.64], R237 ;  /* 0x000000edf0005986 */ /* 0x000fe2000c10191c */
[----:B------:R-:W-:Y:S01]  /*773c0*/  ISETP.LT.AND P5, PT, R247, UR20, !P1 ;  /* 0x00000014f7007c0c */ /* 0x000fe2000cfa1270 */
[C---:B---3--:R-:W-:Y:S01]  /*773d0*/  IMAD.WIDE R218, R243.reuse, 0x4, R228 ;  /* 0x00000004f3da7825 */ /* 0x048fe200078e02e4 */
[----:B----4-:R-:W-:Y:S01]  /*773e0*/  IADD3 R245, PT, PT, R243, UR52, RZ ;  /* 0x00000034f3f57c10 */ /* 0x010fe2000fffe0ff */
[----:B------:R-:W3:Y:S01]  /*773f0*/  LDCU UR52, c[0x0][0x3b8] ;  /* 0x00007700ff3477ac */ /* 0x000ee20008000800 */
[----:B------:R-:W-:-:S03]  /*77400*/  ISETP.LT.AND P1, PT, R246, UR77, !P1 ;  /* 0x0000004df6007c0c */ /* 0x000fc6000cf21270 */
[C---:B------:R-:W-:Y:S01]  /*77410*/  IMAD.WIDE R216, R245.reuse, 0x4, R2 ;  /* 0x00000004f5d87825 */ /* 0x040fe200078e0202 */
[----:B------:R-:W4:Y:S01]  /*77420*/  LDCU UR20, c[0x0][0x398] ;  /* 0x00007300ff1477ac */ /* 0x000f220008000800 */
[----:B------:R2:W-:Y:S01]  /*77430*/  @P4 STG.E desc[UR28][R218.64], R9 ;  /* 0x00000009da004986 */ /* 0x0005e2000c10191c */
[----:B------:R-:W-:Y:S01]  /*77440*/  ISETP.GE.AND P4, PT, R0, UR21, PT ;  /* 0x0000001500007c0c */ /* 0x000fe2000bf86270 */
[----:B------:R-:W-:Y:S01]  /*77450*/  IMAD.WIDE R230, R245, 0x4, R228 ;  /* 0x00000004f5e67825 */ /* 0x000fe200078e02e4 */
[----:B------:R-:W4:Y:S01]  /*77460*/  LDCU UR21, c[0x0][0x398] ;  /* 0x00007300ff1577ac */ /* 0x000f220008000800 */
[----:B------:R2:W-:Y:S01]  /*77470*/  @P5 STG.E desc[UR28][R216.64], R251 ;  /* 0x000000fbd8005986 */ /* 0x0005e2000c10191c */
[----:B------:R-:W-:Y:S01]  /*77480*/  ISETP.GE.AND P5, PT, R8, UR22, PT ;  /* 0x0000001608007c0c */ /* 0x000fe2000bfa6270 */
[----:B------:R-:W4:Y:S02]  /*77490*/  LDCU UR22, c[0x0][0x3b8] ;  /* 0x00007700ff1677ac */ /* 0x000f240008000800 */
[----:B------:R4:W-:Y:S01]  /*774a0*/  @P1 STG.E desc[UR28][R230.64], R250 ;  /* 0x000000fae6001986 */ /* 0x0009e2000c10191c */
[----:B-1----:R-:W-:Y:S01]  /*774b0*/  ISETP.LT.AND P1, PT, R247, UR18, !P3 ;  /* 0x00000012f7007c0c */ /* 0x002fe2000df21270 */
[----:B------:R-:W1:Y:S01]  /*774c0*/  LDCU UR77, c[0x0][0x398] ;  /* 0x00007300ff4d77ac */ /* 0x000e620008000800 */
[----:B---3--:R-:W-:-:S02]  /*774d0*/  VIADD R245, R245, UR52 ;  /* 0x00000034f5f57c36 */ /* 0x008fc40008000000 */
[----:B------:R-:W-:Y:S01]  /*774e0*/  VIADD R0, R252, 0x91 ;  /* 0x00000091fc007836 */ /* 0x000fe20000000000 */
[----:B------:R-:W3:Y:S01]  /*774f0*/  LDCU UR18, c[0x0][0x39c] ;  /* 0x00007380ff1277ac */ /* 0x000ee20008000800 */
[----:B--2---:R-:W-:Y:S01]  /*77500*/  IMAD.WIDE R8, R245, 0x4, R2 ;  /* 0x00000004f5087825 */ /* 0x004fe200078e0202 */
[C---:B----4-:R-:W-:Y:S01]  /*77510*/  ISETP.LT.AND P3, PT, R246.reuse, UR20, !P3 ;  /* 0x00000014f6007c0c */ /* 0x050fe2000df61270 */
[----:B------:R-:W2:Y:S05]  /*77520*/  LDCU UR20, c[0x0][0x398] ;  /* 0x00007300ff1477ac */ /* 0x000eaa0008000800 */
[----:B------:R4:W-:Y:S01]  /*77530*/  @P1 STG.E desc[UR28][R8.64], R238 ;  /* 0x000000ee08001986 */ /* 0x0009e2000c10191c */
[----:B------:R-:W-:Y:S01]  /*77540*/  ISETP.LT.AND P1, PT, R247, UR21, !P2 ;  /* 0x00000015f7007c0c */ /* 0x000fe2000d721270 */
[C---:B------:R-:W-:Y:S01]  /*77550*/  IMAD.WIDE R216, R245.reuse, 0x4, R228 ;  /* 0x00000004f5d87825 */ /* 0x040fe200078e02e4 */
[----:B------:R-:W-:Y:S01]  /*77560*/  IADD3 R231, PT, PT, R245, UR22, RZ ;  /* 0x00000016f5e77c10 */ /* 0x000fe2000fffe0ff */
[----:B------:R-:W2:Y:S01]  /*77570*/  LDCU UR22, c[0x0][0x3b8] ;  /* 0x00007700ff1677ac */ /* 0x000ea20008000800 */
[----:B-1----:R-:W-:-:S03]  /*77580*/  ISETP.LT.AND P2, PT, R246, UR77, !P2 ;  /* 0x0000004df6007c0c */ /* 0x002fc6000d741270 */
[C---:B------:R-:W-:Y:S01]  /*77590*/  IMAD.WIDE R218, R231.reuse, 0x4, R2 ;  /* 0x00000004e7da7825 */ /* 0x040fe200078e0202 */
[----:B------:R1:W-:Y:S01]  /*775a0*/  @P3 STG.E desc[UR28][R216.64], R10 ;  /* 0x0000000ad8003986 */ /* 0x0003e2000c10191c */
[----:B------:R-:W-:Y:S01]  /*775b0*/  IADD3 R230, PT, PT, R252, 0x92, RZ ;  /* 0x00000092fce67810 */ /* 0x000fe20007ffe0ff */
[----:B------:R-:W3:Y:S01]  /*775c0*/  LDCU UR21, c[0x0][0x398] ;  /* 0x00007300ff1577ac */ /* 0x000ee20008000800 */
[----:B----4-:R-:W-:Y:S01]  /*775d0*/  IMAD.WIDE R8, R231, 0x4, R228 ;  /* 0x00000004e7087825 */ /* 0x010fe200078e02e4 */
[----:B------:R-:W-:Y:S01]  /*775e0*/  ISETP.GE.AND P3, PT, R0, UR23, PT ;  /* 0x0000001700007c0c */ /* 0x000fe2000bf66270 */
[----:B------:R-:W-:Y:S01]  /*775f0*/  @P1 STG.E desc[UR28][R218.64], R249 ;  /* 0x000000f9da001986 */ /* 0x000fe2000c10191c */
[----:B------:R-:W4:Y:S01]  /*77600*/  LDCU UR23, c[0x0][0x398] ;  /* 0x00007300ff1777ac */ /* 0x000f220008000800 */
[----:B------:R-:W-:Y:S01]  /*77610*/  ISETP.GE.AND P1, PT, R230, UR76, PT ;  /* 0x0000004ce6007c0c */ /* 0x000fe2000bf26270 */
[----:B------:R-:W4:Y:S01]  /*77620*/  LDCU UR76, c[0x0][0x3b8] ;  /* 0x00007700ff4c77ac */ /* 0x000f220008000800 */
[----:B------:R4:W-:Y:S01]  /*77630*/  @P2 STG.E desc[UR28][R8.64], R248 ;  /* 0x000000f808002986 */ /* 0x0009e2000c10191c */
[----:B------:R-:W4:Y:S01]  /*77640*/  LDCU UR77, c[0x0][0x398] ;  /* 0x00007300ff4d77ac */ /* 0x000f220008000800 */
[----:B--2---:R-:W-:Y:S01]  /*77650*/  ISETP.LT.AND P2, PT, R247, UR20, !P4 ;  /* 0x00000014f7007c0c */ /* 0x004fe2000e741270 */
[----:B------:R-:W-:-:S02]  /*77660*/  VIADD R231, R231, UR22 ;  /* 0x00000016e7e77c36 */ /* 0x000fc40008000000 */
[C---:B------:R-:W-:Y:S01]  /*77670*/  VIADD R0, R252.reuse, 0x93 ;  /* 0x00000093fc007836 */ /* 0x040fe20000000000 */
[----:B-1----:R-:W-:Y:S01]  /*77680*/  IADD3 R10, PT, PT, R252, 0x94, RZ ;  /* 0x00000094fc0a7810 */ /* 0x002fe20007ffe0ff */
[----:B------:R-:W-:Y:S01]  /*77690*/  IMAD.WIDE R216, R231, 0x4, R2 ;  /* 0x00000004e7d87825 */ /* 0x000fe200078e0202 */
[C---:B---3--:R-:W-:Y:S01]  /*776a0*/  ISETP.LT.AND P4, PT, R246.reuse, UR21, !P4 ;  /* 0x00000015f6007c0c */ /* 0x048fe2000e781270 */
[----:B------:R-:W1:Y:S01]  /*776b0*/  LDCU UR21, c[0x0][0x398] ;  /* 0x00007300ff1577ac */ /* 0x000e620008000800 */
[----:B------:R-:W2:Y:S05]  /*776c0*/  LDCU UR20, c[0x0][0x39c] ;  /* 0x00007380ff1477ac */ /* 0x000eaa0008000800 */
[----:B------:R3:W-:Y:S01]  /*776d0*/  @P2 STG.E desc[UR28][R216.64], R239 ;  /* 0x000000efd8002986 */ /* 0x0007e2000c10191c */
[----:B----4-:R-:W-:Y:S01]  /*776e0*/  ISETP.LT.AND P2, PT, R247, UR23, !P5 ;  /* 0x00000017f7007c0c */ /* 0x010fe2000ef41270 */
[C---:B------:R-:W-:Y:S01]  /*776f0*/  IMAD.WIDE R8, R231.reuse, 0x4, R228 ;  /* 0x00000004e7087825 */ /* 0x040fe200078e02e4 */
[----:B------:R-:W-:Y:S01]  /*77700*/  IADD3 R237, PT, PT, R231, UR76, RZ ;  /* 0x0000004ce7ed7c10 */ /* 0x000fe2000fffe0ff */
[----:B------:R-:W4:Y:S01]  /*77710*/  LDCU UR76, c[0x0][0x3b8] ;  /* 0x00007700ff4c77ac */ /* 0x000f220008000800 */
[----:B------:R-:W-:-:S03]  /*77720*/  ISETP.LT.AND P5, PT, R246, UR77, !P5 ;  /* 0x0000004df6007c0c */ /* 0x000fc6000efa1270 */
[C---:B------:R-:W-:Y:S01]  /*77730*/  IMAD.WIDE R218, R237.reuse, 0x4, R2 ;  /* 0x00000004edda7825 */ /* 0x040fe200078e0202 */
[----:B------:R-:W2:Y:S01]  /*77740*/  LDCU UR23, c[0x0][0x398] ;  /* 0x00007300ff1777ac */ /* 0x000ea20008000800 */
[----:B------:R4:W-:Y:S01]  /*77750*/  @P4 STG.E desc[UR28][R8.64], R11 ;  /* 0x0000000b08004986 */ /* 0x0009e2000c10191c */
[----:B------:R-:W-:Y:S01]  /*77760*/  ISETP.GE.AND P4, PT, R0, UR24, PT ;  /* 0x0000001800007c0c */ /* 0x000fe2000bf86270 */
[----:B---3--:R-:W-:Y:S01]  /*77770*/  IMAD.WIDE R216, R237, 0x4, R228 ;  /* 0x00000004edd87825 */ /* 0x008fe200078e02e4 */
[----:B------:R-:W3:Y:S01]  /*77780*/  LDCU UR24, c[0x0][0x398] ;  /* 0x00007300ff1877ac */ /* 0x000ee20008000800 */
[----:B------:R2:W-:Y:S01]  /*77790*/  @P2 STG.E desc[UR28][R218.64], R4 ;  /* 0x00000004da002986 */ /* 0x0005e2000c10191c */
[----:B------:R-:W-:Y:S01]  /*777a0*/  ISETP.GE.AND P2, PT, R10, UR25, PT ;  /* 0x000000190a007c0c */ /* 0x000fe2000bf46270 */
[----:B------:R-:W3:Y:S02]  /*777b0*/  LDCU UR25, c[0x0][0x3b8] ;  /* 0x00007700ff1977ac */ /* 0x000ee40008000800 */
[----:B------:R3:W-:Y:S01]  /*777c0*/  @P5 STG.E desc[UR28][R216.64], R12 ;  /* 0x0000000cd8005986 */ /* 0x0007e2000c10191c */
[----:B-1----:R-:W-:Y:S01]  /*777d0*/  ISETP.LT.AND P5, PT, R247, UR21, !P3 ;  /* 0x00000015f7007c0c */ /* 0x002fe2000dfa1270 */
[----:B------:R-:W1:Y:S01]  /*777e0*/  LDCU UR77, c[0x0][0x398] ;  /* 0x00007300ff4d77ac */ /* 0x000e620008000800 */
[----:B----4-:R-:W-:-:S02]  /*777f0*/  VIADD R11, R237, UR76 ;  /* 0x0000004ced0b7c36 */ /* 0x010fc40008000000 */
[----:B------:R-:W-:Y:S01]  /*77800*/  VIADD R0, R252, 0x95 ;  /* 0x00000095fc007836 */ /* 0x000fe20000000000 */
[----:B------:R-:W4:Y:S01]  /*77810*/  LDCU UR52, c[0x0][0x39c] ;  /* 0x00007380ff3477ac */ /* 0x000f220008000800 */
[----:B------:R-:W-:Y:S01]  /*77820*/  IMAD.WIDE R8, R11, 0x4, R2 ;  /* 0x000000040b087825 */ /* 0x000fe200078e0202 */
[C---:B--2---:R-:W-:Y:S01]  /*77830*/  ISETP.LT.AND P3, PT, R246.reuse, UR23, !P3 ;  /* 0x00000017f6007c0c */ /* 0x044fe2000df61270 */
[----:B------:R-:W2:Y:S05]  /*77840*/  LDCU UR23, c[0x0][0x398] ;  /* 0x00007300ff1777ac */ /* 0x000eaa0008000800 */
[----:B------:R2:W-:Y:S01]  /*77850*/  @P5 STG.E desc[UR28][R8.64], R20 ;  /* 0x0000001408005986 */ /* 0x0005e2000c10191c */
[----:B---3--:R-:W-:Y:S01]  /*77860*/  ISETP.LT.AND P5, PT, R247, UR24, !P1 ;  /* 0x00000018f7007c0c */ /* 0x008fe2000cfa1270 */
[----:B------:R-:W3:Y:S01]  /*77870*/  LDCU UR24, c[0x0][0x398] ;  /* 0x00007300ff1877ac */ /* 0x000ee20008000800 */
[C---:B------:R-:W-:Y:S01]  /*77880*/  IADD3 R219, PT, PT, R11.reuse, UR25, RZ ;  /* 0x000000190bdb7c10 */ /* 0x040fe2000fffe0ff */
[----:B------:R-:W3:Y:S01]  /*77890*/  LDCU UR25, c[0x0][0x3b8] ;  /* 0x00007700ff1977ac */ /* 0x000ee20008000800 */
[----:B-1----:R-:W-:Y:S01]  /*778a0*/  ISETP.LT.AND P1, PT, R246, UR77, !P1 ;  /* 0x0000004df6007c0c */ /* 0x002fe2000cf21270 */
[----:B------:R-:W-:Y:S01]  /*778b0*/  IMAD.WIDE R10, R11, 0x4, R228 ;  /* 0x000000040b0a7825 */ /* 0x000fe200078e02e4 */
[----:B------:R-:W-:Y:S01]  /*778c0*/  IADD3 R4, PT, PT, R252, 0x96, RZ ;  /* 0x00000096fc047810 */ /* 0x000fe20007ffe0ff */
[----:B------:R-:W1:Y:S02]  /*778d0*/  LDCU UR77, c[0x0][0x398] ;  /* 0x00007300ff4d77ac */ /* 0x000e640008000800 */
[C---:B------:R-:W-:Y:S01]  /*778e0*/  IMAD.WIDE R216, R219.reuse, 0x4, R2 ;  /* 0x00000004dbd87825 */ /* 0x040fe200078e0202 */
[----:B------:R1:W-:Y:S01]  /*778f0*/  @P3 STG.E desc[UR28][R10.64], R24 ;  /* 0x000000180a003986 */ /* 0x0003e2000c10191c */
[----:B------:R-:W-:Y:S01]  /*77900*/  ISETP.GE.AND P3, PT, R0, UR26, PT ;  /* 0x0000001a00007c0c */ /* 0x000fe2000bf66270 */
[----:B------:R-:W4:Y:S01]  /*77910*/  LDCU UR26, c[0x0][0x398] ;  /* 0x00007300ff1a77ac */ /* 0x000f220008000800 */
[----:B--2---:R-:W-:Y:S01]  /*77920*/  IMAD.WIDE R8, R219, 0x4, R228 ;  /* 0x00000004db087825 */ /* 0x004fe200078e02e4 */
[----:B------:R2:W-:Y:S01]  /*77930*/  @P5 STG.E desc[UR28][R216.64], R5 ;  /* 0x00000005d8005986 */ /* 0x0005e2000c10191c */
[----:B------:R-:W-:Y:S01]  /*77940*/  ISETP.GE.AND P5, PT, R4, UR75, PT ;  /* 0x0000004b04007c0c */ /* 0x000fe2000bfa6270 */
[----:B------:R-:W2:Y:S02]  /*77950*/  LDCU UR75, c[0x0][0x3b8] ;  /* 0x00007700ff4b77ac */ /* 0x000ea40008000800 */
[----:B------:R2:W-:Y:S01]  /*77960*/  @P1 STG.E desc[UR28][R8.64], R13 ;  /* 0x0000000d08001986 */ /* 0x0005e2000c10191c */
[----:B------:R-:W-:Y:S01]  /*77970*/  ISETP.LT.AND P1, PT, R247, UR23, !P4 ;  /* 0x00000017f7007c0c */ /* 0x000fe2000e721270 */
[C---:B------:R-:W-:Y:S01]  /*77980*/  VIADD R0, R252.reuse, 0x97 ;  /* 0x00000097fc007836 */ /* 0x040fe20000000000 */
[----:B------:R-:W-:Y:S01]  /*77990*/  IADD3 R12, PT, PT, R252, 0x98, RZ ;  /* 0x00000098fc0c7810 */ /* 0x000fe20007ffe0ff */
[----:B---3--:R-:W-:Y:S01]  /*779a0*/  VIADD R219, R219, UR25 ;  /* 0x00000019dbdb7c36 */ /* 0x008fe20008000000 */
[C---:B------:R-:W-:Y:S01]  /*779b0*/  ISETP.LT.AND P4, PT, R246.reuse, UR24, !P4 ;  /* 0x00000018f6007c0c */ /* 0x040fe2000e781270 */
[----:B------:R-:W3:Y:S02]  /*779c0*/  LDCU UR24, c[0x0][0x398] ;  /* 0x00007300ff1877ac */ /* 0x000ee40008000800 */
[----:B-1----:R-:W-:Y:S01]  /*779d0*/  IMAD.WIDE R10, R219, 0x4, R2 ;  /* 0x00000004db0a7825 */ /* 0x002fe200078e0202 */
[----:B------:R-:W1:Y:S05]  /*779e0*/  LDCU UR21, c[0x0][0x39c] ;  /* 0x00007380ff1577ac */ /* 0x000e6a0008000800 */
[----:B------:R3:W-:Y:S01]  /*779f0*/  @P1 STG.E desc[UR28][R10.64], R21 ;  /* 0x000000150a001986 */ /* 0x0007e2000c10191c */
[----:B----4-:R-:W-:Y:S01]  /*77a00*/  ISETP.LT.AND P1, PT, R247, UR26, !P2 ;  /* 0x0000001af7007c0c */ /* 0x010fe2000d721270 */
[C---:B--2---:R-:W-:Y:S01]  /*77a10*/  IMAD.WIDE R4, R219.reuse, 0x4, R228 ;  /* 0x00000004db047825 */ /* 0x044fe200078e02e4 */
[----:B------:R-:W-:Y:S01]  /*77a20*/  IADD3 R13, PT, PT, R219, UR75, RZ ;  /* 0x0000004bdb0d7c10 */ /* 0x000fe2000fffe0ff */
[----:B------:R-:W2:Y:S01]  /*77a30*/  LDCU UR75, c[0x0][0x3b8] ;  /* 0x00007700ff4b77ac */ /* 0x000ea20008000800 */
[----:B------:R-:W-:-:S03]  /*77a40*/  ISETP.LT.AND P2, PT, R246, UR77, !P2 ;  /* 0x0000004df6007c0c */ /* 0x000fc6000d741270 */
[C---:B------:R-:W-:Y:S01]  /*77a50*/  IMAD.WIDE R8, R13.reuse, 0x4, R2 ;  /* 0x000000040d087825 */ /* 0x040fe200078e0202 */
[----:B------:R-:W4:Y:S01]  /*77a60*/  LDCU UR26, c[0x0][0x398] ;  /* 0x00007300ff1a77ac */ /* 0x000f220008000800 */
        /* <DEDUP_REMOVED lines=8> */
[----:B------:R-:W-:Y:S01]  /*77af0*/  ISETP.LT.AND P2, PT, R247, UR24, !P3 ;  /* 0x00000018f7007c0c */ /* 0x000fe2000df41270 */
[----:B------:R-:W3:Y:S01]  /*77b00*/  LDCU UR77, c[0x0][0x398] ;  /* 0x00007300ff4d77ac */ /* 0x000ee20008000800 */
[----:B--2---:R-:W-:-:S02]  /*77b10*/  VIADD R13, R13, UR75 ;  /* 0x0000004b0d0d7c36 */ /* 0x004fc40008000000 */
[----:B------:R-:W-:Y:S01]  /*77b20*/  VIADD R0, R252, 0x99 ;  /* 0x00000099fc007836 */ /* 0x000fe20000000000 */
[----:B------:R-:W2:Y:S01]  /*77b30*/  LDCU UR22, c[0x0][0x39c] ;  /* 0x00007380ff1677ac */ /* 0x000ea20008000800 */
[----:B-1----:R-:W-:Y:S01]  /*77b40*/  IMAD.WIDE R4, R13, 0x4, R2 ;  /* 0x000000040d047825 */ /* 0x002fe200078e0202 */
[C---:B----4-:R-:W-:Y:S01]  /*77b50*/  ISETP.LT.AND P3, PT, R246.reuse, UR26, !P3 ;  /* 0x0000001af6007c0c */ /* 0x050fe2000df61270 */
[----:B------:R-:W1:Y:S05]  /*77b60*/  LDCU UR26, c[0x0][0x398] ;  /* 0x00007300ff1a77ac */ /* 0x000e6a0008000800 */
[----:B------:R4:W-:Y:S01]  /*77b70*/  @P2 STG.E desc[UR28][R4.64], R22 ;  /* 0x0000001604002986 */ /* 0x0009e2000c10191c */
[----:B---3--:R-:W-:Y:S01]  /*77b80*/  ISETP.LT.AND P2, PT, R247, UR27, !P5 ;  /* 0x0000001bf7007c0c */ /* 0x008fe2000ef41270 */
[C---:B------:R-:W-:Y:S01]  /*77b90*/  IMAD.WIDE R8, R13.reuse, 0x4, R228 ;  /* 0x000000040d087825 */ /* 0x040fe200078e02e4 */
[----:B------:R-:W-:Y:S01]  /*77ba0*/  IADD3 R21, PT, PT, R13, UR54, RZ ;  /* 0x000000360d157c10 */ /* 0x000fe2000fffe0ff */
[----:B------:R-:W3:Y:S01]  /*77bb0*/  LDCU UR54, c[0x0][0x3b8] ;  /* 0x00007700ff3677ac */ /* 0x000ee20008000800 */
[----:B------:R-:W-:-:S03]  /*77bc0*/  ISETP.LT.AND P5, PT, R246, UR77, !P5 ;  /* 0x0000004df6007c0c */ /* 0x000fc6000efa1270 */
[C---:B------:R-:W-:Y:S01]  /*77bd0*/  IMAD.WIDE R10, R21.reuse, 0x4, R2 ;  /* 0x00000004150a7825 */ /* 0x040fe200078e0202 */
[----:B------:R-:W-:Y:S01]  /*77be0*/  @P3 STG.E desc[UR28][R8.64], R26 ;  /* 0x0000001a08003986 */ /* 0x000fe2000c10191c */
[----:B------:R-:W-:Y:S01]  /*77bf0*/  IADD3 R6, PT, PT, R252, 0x9a, RZ ;  /* 0x0000009afc067810 */ /* 0x000fe20007ffe0ff */
[----:B------:R-:W2:Y:S01]  /*77c00*/  LDCU UR27, c[0x0][0x398] ;  /* 0x00007300ff1b77ac */ /* 0x000ea20008000800 */
[----:B----4-:R-:W-:Y:S01]  /*77c10*/  IMAD.WIDE R4, R21, 0x4, R228 ;  /* 0x0000000415047825 */ /* 0x010fe200078e02e4 */
[----:B------:R-:W-:Y:S01]  /*77c20*/  ISETP.GE.AND P3, PT, R0, UR55, PT ;  /* 0x0000003700007c0c */ /* 0x000fe2000bf66270 */
[----:B------:R4:W-:Y:S01]  /*77c30*/  @P2 STG.E desc[UR28][R10.64], R7 ;  /* 0x000000070a002986 */ /* 0x0009e2000c10191c */
[----:B------:R-:W2:Y:S01]  /*77c40*/  LDCU UR55, c[0x0][0x398] ;  /* 0x00007300ff3777ac */ /* 0x000ea20008000800 */
[----:B------:R-:W-:Y:S01]  /*77c50*/  ISETP.GE.AND P2, PT, R6, UR74, PT ;  /* 0x0000004a06007c0c */ /* 0x000fe2000bf46270 */
[----:B------:R-:W2:Y:S01]  /*77c60*/  LDCU UR74, c[0x0][0x3b8] ;  /* 0x00007700ff4a77ac */ /* 0x000ea20008000800 */
[----:B------:R2:W-:Y:S01]  /*77c70*/  @P5 STG.E desc[UR28][R4.64], R15 ;  /* 0x0000000f04005986 */ /* 0x0005e2000c10191c */
[----:B-1----:R-:W-:Y:S01]  /*77c80*/  ISETP.LT.AND P5, PT, R247, UR26, !P4 ;  /* 0x0000001af7007c0c */ /* 0x002fe2000e7a1270 */
[----:B------:R-:W1:Y:S01]  /*77c90*/  LDCU UR77, c[0x0][0x398] ;  /* 0x00007300ff4d77ac */ /* 0x000e620008000800 */
[----:B---3--:R-:W-:-:S02]  /*77ca0*/  VIADD R21, R21, UR54 ;  /* 0x0000003615157c36 */ /* 0x008fc40008000000 */
[C---:B------:R-:W-:Y:S01]  /*77cb0*/  VIADD R0, R252.reuse, 0x9b ;  /* 0x0000009bfc007836 */ /* 0x040fe20000000000 */
[----:B----4-:R-:W-:Y:S01]  /*77cc0*/  IADD3 R10, PT, PT, R252, 0x9c, RZ ;  /* 0x0000009cfc0a7810 */ /* 0x010fe20007ffe0ff */
[----:B------:R-:W-:Y:S01]  /*77cd0*/  IMAD.WIDE R8, R21, 0x4, R2 ;  /* 0x0000000415087825 */ /* 0x000fe200078e0202 */
[C---:B--2---:R-:W-:Y:S01]  /*77ce0*/  ISETP.LT.AND P4, PT, R246.reuse, UR27, !P4 ;  /* 0x0000001bf6007c0c */ /* 0x044fe2000e781270 */
[----:B------:R-:W2:Y:S05]  /*77cf0*/  LDCU UR27, c[0x0][0x398] ;  /* 0x00007300ff1b77ac */ /* 0x000eaa0008000800 */
[----:B------:R3:W-:Y:S01]  /*77d00*/  @P5 STG.E desc[UR28][R8.64], R23 ;  /* 0x0000001708005986 */ /* 0x0007e2000c10191c */
[----:B------:R-:W-:Y:S01]  /*77d10*/  ISETP.LT.AND P5, PT, R247, UR55, !P1 ;  /* 0x00000037f7007c0c */ /* 0x000fe2000cfa1270 */
[C---:B------:R-:W-:Y:S01]  /*77d20*/  IMAD.WIDE R4, R21.reuse, 0x4, R228 ;  /* 0x0000000415047825 */ /* 0x040fe200078e02e4 */
[----:B------:R-:W-:Y:S01]  /*77d30*/  IADD3 R11, PT, PT, R21, UR74, RZ ;  /* 0x0000004a150b7c10 */ /* 0x000fe2000fffe0ff */
[----:B------:R-:W4:Y:S01]  /*77d40*/  LDCU UR74, c[0x0][0x3b8] ;  /* 0x00007700ff4a77ac */ /* 0x000f220008000800 */
[----:B------:R2:W4:Y:S01]  /*77d50*/  LDS.128 R20, [R211] ;  /* 0x00000000d3147984 */ /* 0x0005220000000c00 */
[----:B-1----:R-:W-:-:S02]  /*77d60*/  ISETP.LT.AND P1, PT, R246, UR77, !P1 ;  /* 0x0000004df6007c0c */ /* 0x002fc4000cf21270 */
[C---:B------:R-:W-:Y:S01]  /*77d70*/  IMAD.WIDE R6, R11.reuse, 0x4, R2 ;  /* 0x000000040b067825 */ /* 0x040fe200078e0202 */
[----:B------:R-:W1:Y:S01]  /*77d80*/  LDCU UR55, c[0x0][0x398] ;  /* 0x00007300ff3777ac */ /* 0x000e620008000800 */
[----:B------:R1:W-:Y:S01]  /*77d90*/  @P4 STG.E desc[UR28][R4.64], R27 ;  /* 0x0000001b04004986 */ /* 0x0003e2000c10191c */
[----:B------:R-:W-:Y:S01]  /*77da0*/  ISETP.GE.AND P4, PT, R0, UR56, PT ;  /* 0x0000003800007c0c */ /* 0x000fe2000bf86270 */
[----:B---3--:R-:W-:Y:S01]  /*77db0*/  IMAD.WIDE R8, R11, 0x4, R228 ;  /* 0x000000040b087825 */ /* 0x008fe200078e02e4 */
[----:B------:R-:W3:Y:S01]  /*77dc0*/  LDCU UR56, c[0x0][0x398] ;  /* 0x00007300ff3877ac */ /* 0x000ee20008000800 */
[----:B------:R1:W-:Y:S01]  /*77dd0*/  @P5 STG.E desc[UR28][R6.64], R16 ;  /* 0x0000001006005986 */ /* 0x0003e2000c10191c */
[----:B------:R-:W-:Y:S01]  /*77de0*/  ISETP.GE.AND P5, PT, R10, UR57, PT ;  /* 0x000000390a007c0c */ /* 0x000fe2000bfa6270 */
[----:B------:R-:W3:Y:S02]  /*77df0*/  LDCU UR57, c[0x0][0x3b8] ;  /* 0x00007700ff3977ac */ /* 0x000ee40008000800 */
[----:B--2---:R-:W2:Y:S01]  /*77e00*/  LDL.LU R211, [R1+0x23a8] ;  /* 0x0023a80001d37983 */ /* 0x004ea20000300800 */
[----:B------:R-:W3:Y:S03]  /*77e10*/  LDCU UR77, c[0x0][0x398] ;  /* 0x00007300ff4d77ac */ /* 0x000ee60008000800 */
[----:B------:R3:W-:Y:S01]  /*77e20*/  @P1 STG.E desc[UR28][R8.64], R28 ;  /* 0x0000001c08001986 */ /* 0x0007e2000c10191c */
[----:B------:R-:W-:Y:S01]  /*77e30*/  ISETP.LT.AND P1, PT, R247, UR27, !P3 ;  /* 0x0000001bf7007c0c */ /* 0x000fe2000df21270 */
[----:B----4-:R-:W-:Y:S01]  /*77e40*/  VIADD R11, R11, UR74 ;  /* 0x0000004a0b0b7c36 */ /* 0x010fe20008000000 */
[----:B------:R-:W4:Y:S03]  /*77e50*/  LDCU UR23, c[0x0][0x39c] ;  /* 0x00007380ff1777ac */ /* 0x000f260008000800 */
[----:B-1----:R-:W-:Y:S01]  /*77e60*/  IMAD.WIDE R4, R11, 0x4, R2 ;  /* 0x000000040b047825 */ /* 0x002fe200078e0202 */
[----:B------:R-:W-:Y:S01]  /*77e70*/  ISETP.LT.AND P3, PT, R246, UR55, !P3 ;  /* 0x00000037f6007c0c */ /* 0x000fe2000df61270 */
[----:B------:R-:W1:Y:S02]  /*77e80*/  LDCU UR55, c[0x0][0x398] ;  /* 0x00007300ff3777ac */ /* 0x000e640008000800 */
[C---:B------:R-:W-:Y:S01]  /*77e90*/  VIADD R0, R252.reuse, 0x9d ;  /* 0x0000009dfc007836 */ /* 0x040fe20000000000 */
[----:B------:R-:W-:Y:S01]  /*77ea0*/  IADD3 R10, PT, PT, R252, 0x9e, RZ ;  /* 0x0000009efc0a7810 */ /* 0x000fe20007ffe0ff */
[----:B------:R-:W1:Y:S02]  /*77eb0*/  LDCU UR76, c[0x0][0x39c] ;  /* 0x00007380ff4c77ac */ /* 0x000e640008000800 */
[----:B------:R4:W-:Y:S01]  /*77ec0*/  @P1 STG.E desc[UR28][R4.64], R36 ;  /* 0x0000002404001986 */ /* 0x0009e2000c10191c */
[----:B---3--:R-:W-:Y:S01]  /*77ed0*/  ISETP.LT.AND P1, PT, R247, UR56, !P2 ;  /* 0x00000038f7007c0c */ /* 0x008fe2000d721270 */
[C---:B------:R-:W-:Y:S01]  /*77ee0*/  IMAD.WIDE R6, R11.reuse, 0x4, R228 ;  /* 0x000000040b067825 */ /* 0x040fe200078e02e4 */
[----:B------:R-:W-:Y:S01]  /*77ef0*/  IADD3 R13, PT, PT, R11, UR57, RZ ;  /* 0x000000390b0d7c10 */ /* 0x000fe2000fffe0ff */
[----:B------:R-:W3:Y:S01]  /*77f00*/  LDCU UR57, c[0x0][0x3b8] ;  /* 0x00007700ff3977ac */ /* 0x000ee20008000800 */
[----:B------:R-:W-:-:S03]  /*77f10*/  ISETP.LT.AND P2, PT, R246, UR77, !P2 ;  /* 0x0000004df6007c0c */ /* 0x000fc6000d741270 */
[C---:B------:R-:W-:Y:S01]  /*77f20*/  IMAD.WIDE R8, R13.reuse, 0x4, R2 ;  /* 0x000000040d087825 */ /* 0x040fe200078e0202 */
[----:B------:R3:W-:Y:S01]  /*77f30*/  @P3 STG.E desc[UR28][R6.64], R40 ;  /* 0x0000002806003986 */ /* 0x0007e2000c10191c */
[----:B------:R-:W3:Y:S01]  /*77f40*/  LDCU UR56, c[0x0][0x398] ;  /* 0x00007300ff3877ac */ /* 0x000ee20008000800 */
[----:B------:R-:W-:Y:S01]  /*77f50*/  ISETP.GE.AND P3, PT, R0, UR58, PT ;  /* 0x0000003a00007c0c */ /* 0x000fe2000bf66270 */
[----:B----4-:R-:W-:Y:S01]  /*77f60*/  IMAD.WIDE R4, R13, 0x4, R228 ;  /* 0x000000040d047825 */ /* 0x010fe200078e02e4 */
[----:B------:R-:W4:Y:S01]  /*77f70*/  LDCU UR58, c[0x0][0x398] ;  /* 0x00007300ff3a77ac */ /* 0x000f220008000800 */
[----:B------:R-:W-:Y:S01]  /*77f80*/  @P1 STG.E desc[UR28][R8.64], R17 ;  /* 0x0000001108001986 */ /* 0x000fe2000c10191c */
[----:B------:R-:W-:Y:S01]  /*77f90*/  ISETP.GE.AND P1, PT, R10, UR73, PT ;  /* 0x000000490a007c0c */ /* 0x000fe2000bf26270 */
[----:B------:R-:W4:Y:S02]  /*77fa0*/  LDCU UR73, c[0x0][0x3b8] ;  /* 0x00007700ff4977ac */ /* 0x000f240008000800 */
[----:B------:R4:W-:Y:S01]  /*77fb0*/  @P2 STG.E desc[UR28][R4.64], R29 ;  /* 0x0000001d04002986 */ /* 0x0009e2000c10191c */
[----:B-1----:R-:W-:Y:S01]  /*77fc0*/  ISETP.LT.AND P2, PT, R247, UR55, !P4 ;  /* 0x00000037f7007c0c */ /* 0x002fe2000e741270 */
[----:B------:R-:W1:Y:S01]  /*77fd0*/  LDCU UR77, c[0x0][0x398] ;  /* 0x00007300ff4d77ac */ /* 0x000e620008000800 */
[----:B---3--:R-:W-:-:S02]  /*77fe0*/  VIADD R13, R13, UR57 ;  /* 0x000000390d0d7c36 */ /* 0x008fc40008000000 */
[C---:B------:R-:W-:Y:S01]  /*77ff0*/  VIADD R0, R252.reuse, 0x9f ;  /* 0x0000009ffc007836 */ /* 0x040fe20000000000 */
[----:B------:R-:W-:Y:S01]  /*78000*/  IADD3 R10, PT, PT, R252, 0xa0, RZ ;  /* 0x000000a0fc0a7810 */ /* 0x000fe20007ffe0ff */
[----:B------:R-:W-:Y:S01]  /*78010*/  IMAD.WIDE R6, R13, 0x4, R2 ;  /* 0x000000040d067825 */ /* 0x000fe200078e0202 */
[C---:B------:R-:W-:Y:S01]  /*78020*/  ISETP.LT.AND P4, PT, R246.reuse, UR56, !P4 ;  /* 0x00000038f6007c0c */ /* 0x040fe2000e781270 */
[----:B------:R-:W3:Y:S05]  /*78030*/  LDCU UR56, c[0x0][0x398] ;  /* 0x00007300ff3877ac */ /* 0x000eea0008000800 */
[----:B------:R3:W-:Y:S01]  /*78040*/  @P2 STG.E desc[UR28][R6.64], R37 ;  /* 0x0000002506002986 */ /* 0x0007e2000c10191c */
[----:B----4-:R-:W-:Y:S01]  /*78050*/  ISETP.LT.AND P2, PT, R247, UR58, !P5 ;  /* 0x0000003af7007c0c */ /* 0x010fe2000ef41270 */
[C---:B------:R-:W-:Y:S01]  /*78060*/  IMAD.WIDE R4, R13.reuse, 0x4, R228 ;  /* 0x000000040d047825 */ /* 0x040fe200078e02e4 */
[----:B------:R-:W-:Y:S01]  /*78070*/  IADD3 R11, PT, PT, R13, UR73, RZ ;  /* 0x000000490d0b7c10 */ /* 0x000fe2000fffe0ff */
[----:B------:R-:W4:Y:S01]  /*78080*/  LDCU UR73, c[0x0][0x3b8] ;  /* 0x00007700ff4977ac */ /* 0x000f220008000800 */
[----:B-1----:R-:W-:-:S03]  /*78090*/  ISETP.LT.AND P5, PT, R246, UR77, !P5 ;  /* 0x0000004df6007c0c */ /* 0x002fc6000efa1270 */
[C---:B------:R-:W-:Y:S01]  /*780a0*/  IMAD.WIDE R8, R11.reuse, 0x4, R2 ;  /* 0x000000040b087825 */ /* 0x040fe200078e0202 */
[----:B------:R-:W1:Y:S01]  /*780b0*/  LDCU UR58, c[0x0][0x398] ;  /* 0x00007300ff3a77ac */ /* 0x000e620008000800 */
[----:B------:R4:W-:Y:S01]  /*780c0*/  @P4 STG.E desc[UR28][R4.64], R41 ;  /* 0x0000002904004986 */ /* 0x0009e2000c10191c */
[----:B------:R-:W-:Y:S01]  /*780d0*/  ISETP.GE.AND P4, PT, R0, UR59, PT ;  /* 0x0000003b00007c0c */ /* 0x000fe2000bf86270 */
[----:B---3--:R-:W-:Y:S01]  /*780e0*/  IMAD.WIDE R6, R11, 0x4, R228 ;  /* 0x000000040b067825 */ /* 0x008fe200078e02e4 */
[----:B------:R-:W3:Y:S01]  /*780f0*/  LDCU UR59, c[0x0][0x398] ;  /* 0x00007300ff3b77ac */ /* 0x000ee20008000800 */
[----:B------:R-:W-:Y:S01]  /*78100*/  @P2 STG.E desc[UR28][R8.64], R18 ;  /* 0x0000001208002986 */ /* 0x000fe2000c10191c */
[----:B------:R-:W-:Y:S01]  /*78110*/  ISETP.GE.AND P2, PT, R10, UR60, PT ;  /* 0x0000003c0a007c0c */ /* 0x000fe2000bf46270 */
[----:B------:R-:W3:Y:S02]  /*78120*/  LDCU UR60, c[0x0][0x3b8] ;  /* 0x00007700ff3c77ac */ /* 0x000ee40008000800 */
[----:B------:R3:W-:Y:S01]  /*78130*/  @P5 STG.E desc[UR28][R6.64], R30 ;  /* 0x0000001e06005986 */ /* 0x0007e2000c10191c */
[----:B------:R-:W3:Y:S01]  /*78140*/  LDCU UR77, c[0x0][0x398] ;  /* 0x00007300ff4d77ac */ /* 0x000ee20008000800 */
[----:B------:R-:W-:Y:S01]  /*78150*/  ISETP.LT.AND P5, PT, R247, UR56, !P3 ;  /* 0x00000038f7007c0c */ /* 0x000fe2000dfa1270 */
[----:B----4-:R-:W-:-:S02]  /*78160*/  VIADD R11, R11, UR73 ;  /* 0x000000490b0b7c36 */ /* 0x010fc40008000000 */
[C---:B------:R-:W-:Y:S01]  /*78170*/  VIADD R0, R252.reuse, 0xa1 ;  /* 0x000000a1fc007836 */ /* 0x040fe20000000000 */
[----:B------:R-:W-:Y:S01]  /*78180*/  IADD3 R10, PT, PT, R252, 0xa2, RZ ;  /* 0x000000a2fc0a7810 */ /* 0x000fe20007ffe0ff */
[----:B------:R-:W-:Y:S01]  /*78190*/  IMAD.WIDE R4, R11, 0x4, R2 ;  /* 0x000000040b047825 */ /* 0x000fe200078e0202 */
[C---:B-1----:R-:W-:Y:S01]  /*781a0*/  ISETP.LT.AND P3, PT, R246.reuse, UR58, !P3 ;  /* 0x0000003af6007c0c */ /* 0x042fe2000df61270 */
[----:B------:R-:W1:Y:S01]  /*781b0*/  LDCU UR58, c[0x0][0x398] ;  /* 0x00007300ff3a77ac */ /* 0x000e620008000800 */
[----:B------:R-:W4:Y:S05]  /*781c0*/  LDCU UR24, c[0x0][0x39c] ;  /* 0x00007380ff1877ac */ /* 0x000f2a0008000800 */
        /* <DEDUP_REMOVED lines=8> */
[----:B------:R-:W4:Y:S01]  /*78250*/  LDCU UR59, c[0x0][0x398] ;  /* 0x00007300ff3b77ac */ /* 0x000f220008000800 */
[----:B------:R-:W-:Y:S01]  /*78260*/  ISETP.GE.AND P3, PT, R0, UR61, PT ;  /* 0x0000003d00007c0c */ /* 0x000fe2000bf66270 */
[----:B-1----:R-:W-:Y:S01]  /*78270*/  IMAD.WIDE R4, R13, 0x4, R228 ;  /* 0x000000040d047825 */ /* 0x002fe200078e02e4 */
[----:B------:R-:W1:Y:S01]  /*78280*/  LDCU UR61, c[0x0][0x398] ;  /* 0x00007300ff3d77ac */ /* 0x000e620008000800 */
[----:B------:R-:W-:Y:S01]  /*78290*/  @P5 STG.E desc[UR28][R8.64], R19 ;  /* 0x0000001308005986 */ /* 0x000fe2000c10191c */
[----:B------:R-:W-:Y:S01]  /*782a0*/  ISETP.GE.AND P5, PT, R10, UR62, PT ;  /* 0x0000003e0a007c0c */ /* 0x000fe2000bfa6270 */
[----:B------:R-:W1:Y:S02]  /*782b0*/  LDCU UR62, c[0x0][0x3b8] ;  /* 0x00007700ff3e77ac */ /* 0x000e640008000800 */
[----:B------:R1:W-:Y:S01]  /*782c0*/  @P1 STG.E desc[UR28][R4.64], R31 ;  /* 0x0000001f04001986 */ /* 0x0003e2000c10191c */
[----:B------:R-:W-:Y:S01]  /*782d0*/  ISETP.LT.AND P1, PT, R247, UR58, !P4 ;  /* 0x0000003af7007c0c */ /* 0x000fe2000e721270 */
[----:B------:R-:W1:Y:S01]  /*782e0*/  LDCU UR77, c[0x0][0x398] ;  /* 0x00007300ff4d77ac */ /* 0x000e620008000800 */
[----:B---3--:R-:W-:-:S02]  /*782f0*/  VIADD R13, R13, UR60 ;  /* 0x0000003c0d0d7c36 */ /* 0x008fc40008000000 */
[C---:B------:R-:W-:Y:S01]  /*78300*/  VIADD R0, R252.reuse, 0xa3 ;  /* 0x000000a3fc007836 */ /* 0x040fe20000000000 */
[----:B------:R-:W-:Y:S01]  /*78310*/  IADD3 R10, PT, PT, R252, 0xa4, RZ ;  /* 0x000000a4fc0a7810 */ /* 0x000fe20007ffe0ff */
[----:B------:R-:W-:Y:S01]  /*78320*/  IMAD.WIDE R6, R13, 0x4, R2 ;  /* 0x000000040d067825 */ /* 0x000fe200078e0202 */
[C---:B----4-:R-:W-:Y:S01]  /*78330*/  ISETP.LT.AND P4, PT, R246.reuse, UR59, !P4 ;  /* 0x0000003bf6007c0c */ /* 0x050fe2000e781270 */
[----:B------:R-:W3:Y:S05]  /*78340*/  LDCU UR59, c[0x0][0x398] ;  /* 0x00007300ff3b77ac */ /* 0x000eea0008000800 */
[----:B------:R4:W-:Y:S01]  /*78350*/  @P1 STG.E desc[UR28][R6.64], R39 ;  /* 0x0000002706001986 */ /* 0x0009e2000c10191c */
[----:B-1----:R-:W-:Y:S01]  /*78360*/  ISETP.LT.AND P1, PT, R247, UR61, !P2 ;  /* 0x0000003df7007c0c */ /* 0x002fe2000d721270 */
[C---:B------:R-:W-:Y:S01]  /*78370*/  IMAD.WIDE R4, R13.reuse, 0x4, R228 ;  /* 0x000000040d047825 */ /* 0x040fe200078e02e4 */
[----:B------:R-:W-:Y:S01]  /*78380*/  IADD3 R11, PT, PT, R13, UR62, RZ ;  /* 0x0000003e0d0b7c10 */ /* 0x000fe2000fffe0ff */
[----:B------:R-:W1:Y:S01]  /*78390*/  LDCU UR62, c[0x0][0x3b8] ;  /* 0x00007700ff3e77ac */ /* 0x000e620008000800 */
[----:B------:R-:W-:-:S03]  /*783a0*/  ISETP.LT.AND P2, PT, R246, UR77, !P2 ;  /* 0x0000004df6007c0c */ /* 0x000fc6000d741270 */
[C---:B------:R-:W-:Y:S01]  /*783b0*/  IMAD.WIDE R8, R11.reuse, 0x4, R2 ;  /* 0x000000040b087825 */ /* 0x040fe200078e0202 */
[----:B------:R-:W1:Y:S01]  /*783c0*/  LDCU UR61, c[0x0][0x398] ;  /* 0x00007300ff3d77ac */ /* 0x000e620008000800 */
[----:B------:R1:W-:Y:S01]  /*783d0*/  @P4 STG.E desc[UR28][R4.64], R43 ;  /* 0x0000002b04004986 */ /* 0x0003e2000c10191c */
[----:B------:R-:W-:Y:S01]  /*783e0*/  ISETP.GE.AND P4, PT, R0, UR63, PT ;  /* 0x0000003f00007c0c */ /* 0x000fe2000bf86270 */
[----:B----4-:R-:W-:Y:S01]  /*783f0*/  IMAD.WIDE R6, R11, 0x4, R228 ;  /* 0x000000040b067825 */ /* 0x010fe200078e02e4 */
[----:B------:R-:W4:Y:S01]  /*78400*/  LDCU UR63, c[0x0][0x398] ;  /* 0x00007300ff3f77ac */ /* 0x000f220008000800 */
[----:B------:R-:W-:Y:S01]  /*78410*/  @P1 STG.E desc[UR28][R8.64], R32 ;  /* 0x0000002008001986 */ /* 0x000fe2000c10191c */
[----:B------:R-:W-:Y:S01]  /*78420*/  ISETP.GE.AND P1, PT, R10, UR64, PT ;  /* 0x000000400a007c0c */ /* 0x000fe2000bf26270 */
[----:B------:R-:W4:Y:S02]  /*78430*/  LDCU UR64, c[0x0][0x3b8] ;  /* 0x00007700ff4077ac */ /* 0x000f240008000800 */
[----:B------:R4:W-:Y:S01]  /*78440*/  @P2 STG.E desc[UR28][R6.64], R44 ;  /* 0x0000002c06002986 */ /* 0x0009e2000c10191c */
[----:B------:R-:W4:Y:S01]  /*78450*/  LDCU UR77, c[0x0][0x398] ;  /* 0x00007300ff4d77ac */ /* 0x000f220008000800 */
[----:B---3--:R-:W-:Y:S01]  /*78460*/  ISETP.LT.AND P2, PT, R247, UR59, !P3 ;  /* 0x0000003bf7007c0c */ /* 0x008fe2000df41270 */
[----:B-1----:R-:W-:-:S02]  /*78470*/  VIADD R11, R11, UR62 ;  /* 0x0000003e0b0b7c36 */ /* 0x002fc40008000000 */
[C---:B------:R-:W-:Y:S01]  /*78480*/  VIADD R0, R252.reuse, 0xa5 ;  /* 0x000000a5fc007836 */ /* 0x040fe20000000000 */
[----:B------:R-:W-:Y:S01]  /*78490*/  IADD3 R10, PT, PT, R252, 0xa6, RZ ;  /* 0x000000a6fc0a7810 */ /* 0x000fe20007ffe0ff */
[----:B------:R-:W-:Y:S01]  /*784a0*/  IMAD.WIDE R4, R11, 0x4, R2 ;  /* 0x000000040b047825 */ /* 0x000fe200078e0202 */
[C---:B------:R-:W-:Y:S01]  /*784b0*/  ISETP.LT.AND P3, PT, R246.reuse, UR61, !P3 ;  /* 0x0000003df6007c0c */ /* 0x040fe2000df61270 */
[----:B------:R-:W1:Y:S01]  /*784c0*/  LDCU UR61, c[0x0][0x398] ;  /* 0x00007300ff3d77ac */ /* 0x000e620008000800 */
[----:B------:R-:W3:Y:S05]  /*784d0*/  LDCU UR25, c[0x0][0x39c] ;  /* 0x00007380ff1977ac */ /* 0x000eea0008000800 */
[----:B------:R1:W-:Y:S01]  /*784e0*/  @P2 STG.E desc[UR28][R4.64], R52 ;  /* 0x0000003404002986 */ /* 0x0003e2000c10191c */
[----:B----4-:R-:W-:Y:S01]  /*784f0*/  ISETP.LT.AND P2, PT, R247, UR63, !P5 ;  /* 0x0000003ff7007c0c */ /* 0x010fe2000ef41270 */
[C---:B------:R-:W-:Y:S01]  /*78500*/  IMAD.WIDE R6, R11.reuse, 0x4, R228 ;  /* 0x000000040b067825 */ /* 0x040fe200078e02e4 */
[----:B------:R-:W-:Y:S01]  /*78510*/  IADD3 R13, PT, PT, R11, UR64, RZ ;  /* 0x000000400b0d7c10 */ /* 0x000fe2000fffe0ff */
[----:B------:R-:W4:Y:S01]  /*78520*/  LDCU UR64, c[0x0][0x3b8] ;  /* 0x00007700ff4077ac */ /* 0x000f220008000800 */
[----:B------:R-:W-:-:S03]  /*78530*/  ISETP.LT.AND P5, PT, R246, UR77, !P5 ;  /* 0x0000004df6007c0c */ /* 0x000fc6000efa1270 */
[C---:B------:R-:W-:Y:S01]  /*78540*/  IMAD.WIDE R8, R13.reuse, 0x4, R2 ;  /* 0x000000040d087825 */ /* 0x040fe200078e0202 */
[----:B------:R3:W-:Y:S01]  /*78550*/  @P3 STG.E desc[UR28][R6.64], R56 ;  /* 0x0000003806003986 */ /* 0x0007e2000c10191c */
[----:B------:R-:W3:Y:S01]  /*78560*/  LDCU UR63, c[0x0][0x398] ;  /* 0x00007300ff3f77ac */ /* 0x000ee20008000800 */
        /* <DEDUP_REMOVED lines=9> */
[----:B----4-:R-:W-:-:S02]  /*78600*/  VIADD R13, R13, UR64 ;  /* 0x000000400d0d7c36 */ /* 0x010fc40008000000 */
[C---:B------:R-:W-:Y:S01]  /*78610*/  VIADD R0, R252.reuse, 0xa7 ;  /* 0x000000a7fc007836 */ /* 0x040fe20000000000 */
[----:B------:R-:W-:Y:S01]  /*78620*/  IADD3 R10, PT, PT, R252, 0xa8, RZ ;  /* 0x000000a8fc0a7810 */ /* 0x000fe20007ffe0ff */
[----:B---3--:R-:W-:Y:S01]  /*78630*/  IMAD.WIDE R6, R13, 0x4, R2 ;  /* 0x000000040d067825 */ /* 0x008fe200078e0202 */
[C---:B------:R-:W-:Y:S01]  /*78640*/  ISETP.LT.AND P4, PT, R246.reuse, UR63, !P4 ;  /* 0x0000003ff6007c0c */ /* 0x040fe2000e781270 */
        /* <DEDUP_REMOVED lines=96> */
[----:B--2---:R-:W-:Y:S01]  /*78c50*/  IMAD.WIDE R6, R13, 0x4, R2 ;  /* 0x000000040d067825 */ /* 0x004fe200078e0202 */
[C---:B---3--:R-:W-:Y:S01]  /*78c60*/  ISETP.LT.AND P4, PT, R246.reuse, UR71, !P4 ;  /* 0x00000047f6007c0c */ /* 0x048fe2000e781270 */
[----:B------:R-:W2:Y:S05]  /*78c70*/  LDCU UR71, c[0x0][0x398] ;  /* 0x00007300ff4777ac */ /* 0x000eaa0008000800 */
[----:B------:R3:W-:Y:S01]  /*78c80*/  @P1 STG.E desc[UR28][R6.64], R69 ;  /* 0x0000004506001986 */ /* 0x0007e2000c10191c */
[----:B-1----:R-:W-:Y:S01]  /*78c90*/  ISETP.LT.AND P1, PT, R247, UR31, !P2 ;  /* 0x0000001ff7007c0c */ /* 0x002fe2000d721270 */
[C---:B------:R-:W-:Y:S01]  /*78ca0*/  IMAD.WIDE R4, R13.reuse, 0x4, R228 ;  /* 0x000000040d047825 */ /* 0x040fe200078e02e4 */
[----:B------:R-:W-:Y:S01]  /*78cb0*/  IADD3 R11, PT, PT, R13, UR33, RZ ;  /* 0x000000210d0b7c10 */ /* 0x000fe2000fffe0ff */
[----:B------:R-:W1:Y:S01]  /*78cc0*/  LDCU UR33, c[0x0][0x3b8] ;  /* 0x00007700ff2177ac */ /* 0x000e620008000800 */
[----:B------:R-:W-:-:S03]  /*78cd0*/  ISETP.LT.AND P2, PT, R246, UR77, !P2 ;  /* 0x0000004df6007c0c */ /* 0x000fc6000d741270 */
[C---:B------:R-:W-:Y:S01]  /*78ce0*/  IMAD.WIDE R8, R11.reuse, 0x4, R2 ;  /* 0x000000040b087825 */ /* 0x040fe200078e0202 */
[----:B------:R-:W4:Y:S01]  /*78cf0*/  LDCU UR31, c[0x0][0x398] ;  /* 0x00007300ff1f77ac */ /* 0x000f220008000800 */
        /* <DEDUP_REMOVED lines=9> */
[----:B--2---:R-:W-:Y:S01]  /*78d90*/  ISETP.LT.AND P2, PT, R247, UR71, !P3 ;  /* 0x00000047f7007c0c */ /* 0x004fe2000df41270 */
[----:B-1----:R-:W-:-:S02]  /*78da0*/  VIADD R11, R11, UR33 ;  /* 0x000000210b0b7c36 */ /* 0x002fc40008000000 */
[C---:B------:R-:W-:Y:S01]  /*78db0*/  VIADD R0, R252.reuse, 0xb1 ;  /* 0x000000b1fc007836 */ /* 0x040fe20000000000 */
[----:B------:R-:W-:Y:S01]  /*78dc0*/  IADD3 R10, PT, PT, R252, 0xb2, RZ ;  /* 0x000000b2fc0a7810 */ /* 0x000fe20007ffe0ff */
[----:B------:R-:W-:Y:S01]  /*78dd0*/  IMAD.WIDE R4, R11, 0x4, R2 ;  /* 0x000000040b047825 */ /* 0x000fe200078e0202 */
[C---:B----4-:R-:W-:Y:S01]  /*78de0*/  ISETP.LT.AND P3, PT, R246.reuse, UR31, !P3 ;  /* 0x0000001ff6007c0c */ /* 0x050fe2000df61270 */
[----:B------:R-:W1:Y:S01]  /*78df0*/  LDCU UR31, c[0x0][0x398] ;  /* 0x00007300ff1f77ac */ /* 0x000e620008000800 */
[----:B------:R-:W2:Y:S05]  /*78e00*/  LDCU UR54, c[0x0][0x39c] ;  /* 0x00007380ff3677ac */ /* 0x000eaa0008000800 */
        /* <DEDUP_REMOVED lines=8> */
[----:B------:R-:W2:Y:S01]  /*78e90*/  LDCU UR34, c[0x0][0x398] ;  /* 0x00007300ff2277ac */ /* 0x000ea20008000800 */
        /* <DEDUP_REMOVED lines=12> */
[----:B--2---:R-:W-:Y:S01]  /*78f60*/  IMAD.WIDE R6, R13, 0x4, R2 ;  /* 0x000000040d067825 */ /* 0x004fe200078e0202 */
[C---:B------:R-:W-:Y:S01]  /*78f70*/  ISETP.LT.AND P4, PT, R246.reuse, UR34, !P4 ;  /* 0x00000022f6007c0c */ /* 0x040fe2000e781270 */
[----:B------:R-:W2:Y:S05]  /*78f80*/  LDCU UR34, c[0x0][0x398] ;  /* 0x00007300ff2277ac */ /* 0x000eaa0008000800 */
        /* <DEDUP_REMOVED lines=18> */
[----:B----4-:R-:W-:-:S02]  /*790b0*/  VIADD R11, R11, UR38 ;  /* 0x000000260b0b7c36 */ /* 0x010fc40008000000 */
[C---:B------:R-:W-:Y:S01]  /*790c0*/  VIADD R0, R252.reuse, 0xb5 ;  /* 0x000000b5fc007836 */ /* 0x040fe20000000000 */
[----:B------:R-:W-:Y:S01]  /*790d0*/  IADD3 R10, PT, PT, R252, 0xb6, RZ ;  /* 0x000000b6fc0a7810 */ /* 0x000fe20007ffe0ff */
[----:B------:R-:W-:Y:S01]  /*790e0*/  IMAD.WIDE R4, R11, 0x4, R2 ;  /* 0x000000040b047825 */ /* 0x000fe200078e0202 */
[C---:B-1----:R-:W-:Y:S01]  /*790f0*/  ISETP.LT.AND P3, PT, R246.reuse, UR4, !P3 ;  /* 0x00000004f6007c0c */ /* 0x042fe2000df61270 */
        /* <DEDUP_REMOVED lines=69> */
[----:B---3--:R-:W-:Y:S01]  /*79550*/  VIADD R13, R13, UR44 ;  /* 0x0000002c0d0d7c36 */ /* 0x008fe20008000000 */
[C---:B------:R-:W-:Y:S01]  /*79560*/  IADD3 R10, PT, PT, R252.reuse, 0xbc, RZ ;  /* 0x000000bcfc0a7810 */ /* 0x040fe20007ffe0ff */
[----:B------:R-:W-:Y:S01]  /*79570*/  VIADD R0, R252, 0xbb ;  /* 0x000000bbfc007836 */ /* 0x000fe20000000000 */
[----:B------:R-:W3:Y:S01]  /*79580*/  LDCU UR55, c[0x0][0x39c] ;  /* 0x00007380ff3777ac */ /* 0x000ee20008000800 */
        /* <DEDUP_REMOVED lines=10> */
[----:B------:R1:W-:Y:S01]  /*79630*/  @P4 STG.E desc[UR28][R4.64], R91 ;  /* 0x0000005b04004986 */ /* 0x0003e2000c10191c */
[----:B------:R-:W1:Y:S01]  /*79640*/  LDCU UR6, c[0x0][0x398] ;  /* 0x00007300ff0677ac */ /* 0x000e620008000800 */
[----:B------:R-:W-:Y:S01]  /*79650*/  ISETP.GE.AND P4, PT, R0, UR8, PT ;  /* 0x0000000800007c0c */ /* 0x000fe2000bf86270 */
[----:B---3--:R-:W-:Y:S02]  /*79660*/  IMAD.WIDE R6, R11, 0x4, R228 ;  /* 0x000000040b067825 */ /* 0x008fe400078e02e4 */
[----:B------:R-:W-:Y:S01]  /*79670*/  @P1 STG.E desc[UR28][R8.64], R80 ;  /* 0x0000005008001986 */ /* 0x000fe2000c10191c */
[----:B------:R-:W-:Y:S01]  /*79680*/  ISETP.GE.AND P1, PT, R10, UR46, PT ;  /* 0x0000002e0a007c0c */ /* 0x000fe2000bf26270 */
[----:B------:R-:W3:Y:S01]  /*79690*/  LDCU UR8, c[0x0][0x398] ;  /* 0x00007300ff0877ac */ /* 0x000ee20008000800 */
[----:B------:R-:W3:Y:S01]  /*796a0*/  LDCU UR46, c[0x0][0x3b8] ;  /* 0x00007700ff2e77ac */ /* 0x000ee20008000800 */
[----:B------:R1:W-:Y:S01]  /*796b0*/  @P2 STG.E desc[UR28][R6.64], R92 ;  /* 0x0000005c06002986 */ /* 0x0003e2000c10191c */
[----:B------:R-:W3:Y:S01]  /*796c0*/  LDCU UR77, c[0x0][0x398] ;  /* 0x00007300ff4d77ac */ /* 0x000ee20008000800 */
[----:B--2---:R-:W-:Y:S01]  /*796d0*/  ISETP.LT.AND P2, PT, R247, UR32, !P3 ;  /* 0x00000020f7007c0c */ /* 0x004fe2000df41270 */
[----:B----4-:R-:W-:Y:S01]  /*796e0*/  VIADD R11, R11, UR7 ;  /* 0x000000070b0b7c36 */ /* 0x010fe20008000000 */
[----:B------:R-:W2:Y:S03]  /*796f0*/  LDCU UR32, c[0x0][0x398] ;  /* 0x00007300ff2077ac */ /* 0x000ea60008000800 */
[C---:B-1----:R-:W-:Y:S01]  /*79700*/  IMAD.WIDE R4, R11.reuse, 0x4, R2 ;  /* 0x000000040b047825 */ /* 0x042fe200078e0202 */
[----:B------:R-:W-:Y:S01]  /*79710*/  ISETP.LT.AND P3, PT, R246, UR6, !P3 ;  /* 0x00000006f6007c0c */ /* 0x000fe2000df61270 */
[----:B------:R-:W1:Y:S02]  /*79720*/  LDCU UR7, c[0x0][0x398] ;  /* 0x00007300ff0777ac */ /* 0x000e640008000800 */
[----:B------:R-:W-:Y:S01]  /*79730*/  IMAD.WIDE R6, R11, 0x4, R228 ;  /* 0x000000040b067825 */ /* 0x000fe200078e02e4 */
[----:B------:R-:W-:Y:S01]  /*79740*/  IADD3 R10, PT, PT, R252, 0xbe, RZ ;  /* 0x000000befc0a7810 */ /* 0x000fe20007ffe0ff */
[----:B------:R-:W4:Y:S02]  /*79750*/  LDCU UR6, c[0x0][0x398] ;  /* 0x00007300ff0677ac */ /* 0x000f240008000800 */
[----:B------:R2:W-:Y:S01]  /*79760*/  @P2 STG.E desc[UR28][R4.64], R100 ;  /* 0x0000006404002986 */ /* 0x0005e2000c10191c */
[----:B---3--:R-:W-:Y:S01]  /*79770*/  ISETP.LT.AND P2, PT, R247, UR8, !P5 ;  /* 0x00000008f7007c0c */ /* 0x008fe2000ef41270 */
[----:B------:R-:W3:Y:S01]  /*79780*/  LDCU UR8, c[0x0][0x398] ;  /* 0x00007300ff0877ac */ /* 0x000ee20008000800 */
[----:B------:R-:W-:-:S02]  /*79790*/  IADD3 R13, PT, PT, R11, UR46, RZ ;  /* 0x0000002e0b0d7c10 */ /* 0x000fc4000fffe0ff */
[----:B------:R-:W-:Y:S01]  /*797a0*/  ISETP.LT.AND P5, PT, R246, UR77, !P5 ;  /* 0x0000004df6007c0c */ /* 0x000fe2000efa1270 */
[----:B------:R-:W1:Y:S02]  /*797b0*/  LDCU UR46, c[0x0][0x3b8] ;  /* 0x00007700ff2e77ac */ /* 0x000e640008000800 */
[C---:B------:R-:W-:Y:S01]  /*797c0*/  IMAD.WIDE R8, R13.reuse, 0x4, R2 ;  /* 0x000000040d087825 */ /* 0x040fe200078e0202 */
[----:B------:R1:W-:Y:S01]  /*797d0*/  @P3 STG.E desc[UR28][R6.64], R104 ;  /* 0x0000006806003986 */ /* 0x0003e2000c10191c */
[----:B------:R-:W3:Y:S02]  /*797e0*/  LDCU UR77, c[0x0][0x398] ;  /* 0x00007300ff4d77ac */ /* 0x000ee40008000800 */
[----:B--2---:R-:W-:Y:S02]  /*797f0*/  IMAD.WIDE R4, R13, 0x4, R228 ;  /* 0x000000040d047825 */ /* 0x004fe400078e02e4 */
[----:B------:R-:W-:Y:S01]  /*79800*/  @P2 STG.E desc[UR28][R8.64], R81 ;  /* 0x0000005108002986 */ /* 0x000fe2000c10191c */
[----:B------:R-:W-:Y:S01]  /*79810*/  ISETP.GE.AND P2, PT, R10, UR10, PT ;  /* 0x0000000a0a007c0c */ /* 0x000fe2000bf46270 */
[----:B------:R-:W2:Y:S02]  /*79820*/  LDCU UR10, c[0x0][0x3b8] ;  /* 0x00007700ff0a77ac */ /* 0x000ea40008000800 */
[----:B------:R2:W-:Y:S01]  /*79830*/  @P5 STG.E desc[UR28][R4.64], R93 ;  /* 0x0000005d04005986 */ /* 0x0005e2000c10191c */
[----:B------:R-:W-:Y:S01]  /*79840*/  ISETP.LT.AND P5, PT, R247, UR32, !P4 ;  /* 0x00000020f7007c0c */ /* 0x000fe2000e7a1270 */
[----:B------:R-:W-:Y:S01]  /*79850*/  VIADD R0, R252, 0xbd ;  /* 0x000000bdfc007836 */ /* 0x000fe20000000000 */
[----:B------:R-:W2:Y:S01]  /*79860*/  LDCU UR57, c[0x0][0x39c] ;  /* 0x00007380ff3977ac */ /* 0x000ea20008000800 */
[----:B-1----:R-:W-:-:S03]  /*79870*/  VIADD R13, R13, UR46 ;  /* 0x0000002e0d0d7c36 */ /* 0x002fc60008000000 */
[----:B------:R-:W-:Y:S01]  /*79880*/  ISETP.GE.AND P3, PT, R0, UR9, PT ;  /* 0x0000000900007c0c */ /* 0x000fe2000bf66270 */
[----:B------:R-:W1:Y:S01]  /*79890*/  LDCU UR9, c[0x0][0x398] ;  /* 0x00007300ff0977ac */ /* 0x000e620008000800 */
[----:B------:R-:W-:Y:S01]  /*798a0*/  IMAD.WIDE R6, R13, 0x4, R2 ;  /* 0x000000040d067825 */ /* 0x000fe200078e0202 */
[C---:B------:R-:W-:Y:S01]  /*798b0*/  ISETP.LT.AND P4, PT, R246.reuse, UR7, !P4 ;  /* 0x00000007f6007c0c */ /* 0x040fe2000e781270 */
[----:B------:R-:W1:Y:S03]  /*798c0*/  LDCU UR32, c[0x0][0x398] ;  /* 0x00007300ff2077ac */ /* 0x000e660008000800 */
[----:B------:R1:W-:Y:S01]  /*798d0*/  @P5 STG.E desc[UR28][R6.64], R101 ;  /* 0x0000006506005986 */ /* 0x0003e2000c10191c */
[----:B----4-:R-:W-:Y:S01]  /*798e0*/  ISETP.LT.AND P5, PT, R247, UR6, !P1 ;  /* 0x00000006f7007c0c */ /* 0x010fe2000cfa1270 */
[----:B------:R-:W4:Y:S01]  /*798f0*/  LDCU UR46, c[0x0][0x398] ;  /* 0x00007300ff2e77ac */ /* 0x000f220008000800 */
[----:B---3--:R-:W-:Y:S01]  /*79900*/  ISETP.LT.AND P1, PT, R246, UR8, !P1 ;  /* 0x00000008f6007c0c */ /* 0x008fe2000cf21270 */
[----:B------:R-:W3:Y:S01]  /*79910*/  LDCU UR8, c[0x0][0x3b8] ;  /* 0x00007700ff0877ac */ /* 0x000ee20008000800 */
[C---:B--2---:R-:W-:Y:S01]  /*79920*/  IADD3 R11, PT, PT, R13.reuse, UR10, RZ ;  /* 0x0000000a0d0b7c10 */ /* 0x044fe2000fffe0ff */
[----:B------:R-:W-:Y:S01]  /*79930*/  IMAD.WIDE R4, R13, 0x4, R228 ;  /* 0x000000040d047825 */ /* 0x000fe200078e02e4 */
[----:B------:R-:W2:Y:S03]  /*79940*/  LDCU UR7, c[0x0][0x398] ;  /* 0x00007300ff0777ac */ /* 0x000ea60008000800 */
[----:B------:R-:W-:-:S02]  /*79950*/  VIADD R0, R252, 0xbf ;  /* 0x000000bffc007836 */ /* 0x000fc40000000000 */
[C---:B------:R-:W-:Y:S01]  /*79960*/  IMAD.WIDE R8, R11.reuse, 0x4, R2 ;  /* 0x000000040b087825 */ /* 0x040fe200078e0202 */
[----:B------:R2:W-:Y:S01]  /*79970*/  @P4 STG.E desc[UR28][R4.64], R105 ;  /* 0x0000006904004986 */ /* 0x0005e2000c10191c */
[----:B------:R-:W-:Y:S01]  /*79980*/  IADD3 R10, PT, PT, R252, 0xc0, RZ ;  /* 0x000000c0fc0a7810 */ /* 0x000fe20007ffe0ff */
[----:B------:R-:W4:Y:S01]  /*79990*/  LDCU UR6, c[0x0][0x398] ;  /* 0x00007300ff0677ac */ /* 0x000f220008000800 */
[----:B-1----:R-:W-:Y:S01]  /*799a0*/  IMAD.WIDE R6, R11, 0x4, R228 ;  /* 0x000000040b067825 */ /* 0x002fe200078e02e4 */
[----:B------:R-:W-:Y:S01]  /*799b0*/  ISETP.GE.AND P4, PT, R0, UR11, PT ;  /* 0x0000000b00007c0c */ /* 0x000fe2000bf86270 */
[----:B------:R-:W-:Y:S01]  /*799c0*/  @P5 STG.E desc[UR28][R8.64], R82 ;  /* 0x0000005208005986 */ /* 0x000fe2000c10191c */
[----:B------:R-:W1:Y:S03]  /*799d0*/  LDCU UR11, c[0x0][0x3b8] ;  /* 0x00007700ff0b77ac */ /* 0x000e660008000800 */
[----:B------:R4:W-:Y:S01]  /*799e0*/  @P1 STG.E desc[UR28][R6.64], R94 ;  /* 0x0000005e06001986 */ /* 0x0009e2000c10191c */
[----:B------:R-:W-:Y:S01]  /*799f0*/  ISETP.LT.AND P1, PT, R247, UR9, !P3 ;  /* 0x00000009f7007c0c */ /* 0x000fe2000df21270 */
[----:B---3--:R-:W-:Y:S01]  /*79a00*/  VIADD R11, R11, UR8 ;  /* 0x000000080b0b7c36 */ /* 0x008fe20008000000 */
[----:B------:R-:W-:Y:S01]  /*79a10*/  ISETP.LT.AND P3, PT, R246, UR77, !P3 ;  /* 0x0000004df6007c0c */ /* 0x000fe2000df61270 */
[----:B------:R-:W3:Y:S02]  /*79a20*/  LDCU UR10, c[0x0][0x398] ;  /* 0x00007300ff0a77ac */ /* 0x000ee40008000800 */
[C---:B--2---:R-:W-:Y:S01]  /*79a30*/  IMAD.WIDE R4, R11.reuse, 0x4, R2 ;  /* 0x000000040b047825 */ /* 0x044fe200078e0202 */
[----:B------:R-:W-:Y:S01]  /*79a40*/  ISETP.GE.AND P5, PT, R10, UR48, PT ;  /* 0x000000300a007c0c */ /* 0x000fe2000bfa6270 */
[----:B------:R-:W2:Y:S02]  /*79a50*/  LDCU UR48, c[0x0][0x398] ;  /* 0x00007300ff3077ac */ /* 0x000ea40008000800 */
[----:B----4-:R-:W-:Y:S01]  /*79a60*/  IMAD.WIDE R6, R11, 0x4, R228 ;  /* 0x000000040b067825 */ /* 0x010fe200078e02e4 */
[----:B------:R-:W4:Y:S03]  /*79a70*/  LDCU UR9, c[0x0][0x398] ;  /* 0x00007300ff0977ac */ /* 0x000f260008000800 */
[----:B------:R2:W-:Y:S01]  /*79a80*/  @P1 STG.E desc[UR28][R4.64], R102 ;  /* 0x0000006604001986 */ /* 0x0005e2000c10191c */
[----:B------:R-:W-:-:S02]  /*79a90*/  ISETP.LT.AND P1, PT, R247, UR32, !P2 ;  /* 0x00000020f7007c0c */ /* 0x000fc4000d721270 */
[----:B-1----:R-:W-:Y:S01]  /*79aa0*/  IADD3 R13, PT, PT, R11, UR11, RZ ;  /* 0x0000000b0b0d7c10 */ /* 0x002fe2000fffe0ff */
[----:B------:R-:W1:Y:S01]  /*79ab0*/  LDCU UR11, c[0x0][0x3b8] ;  /* 0x00007700ff0b77ac */ /* 0x000e620008000800 */
[----:B------:R-:W-:-:S03]  /*79ac0*/  ISETP.LT.AND P2, PT, R246, UR46, !P2 ;  /* 0x0000002ef6007c0c */ /* 0x000fc6000d741270 */
[C---:B------:R-:W-:Y:S01]  /*79ad0*/  IMAD.WIDE R8, R13.reuse, 0x4, R2 ;  /* 0x000000040d087825 */ /* 0x040fe200078e0202 */
[----:B------:R-:W-:Y:S01]  /*79ae0*/  IADD3 R10, PT, PT, R252, 0xc2, RZ ;  /* 0x000000c2fc0a7810 */ /* 0x000fe20007ffe0ff */
[----:B------:R1:W-:Y:S01]  /*79af0*/  @P3 STG.E desc[UR28][R6.64], R106 ;  /* 0x0000006a06003986 */ /* 0x0003e2000c10191c */
[----:B------:R-:W3:Y:S01]  /*79b00*/  LDCU UR8, c[0x0][0x398] ;  /* 0x00007300ff0877ac */ /* 0x000ee20008000800 */
[----:B--2---:R-:W-:Y:S02]  /*79b10*/  IMAD.WIDE R4, R13, 0x4, R228 ;  /* 0x000000040d047825 */ /* 0x004fe400078e02e4 */
[----:B------:R-:W-:Y:S01]  /*79b20*/  @P1 STG.E desc[UR28][R8.64], R83 ;  /* 0x0000005308001986 */ /* 0x000fe2000c10191c */
[----:B------:R-:W-:Y:S01]  /*79b30*/  ISETP.GE.AND P1, PT, R10, UR15, PT ;  /* 0x0000000f0a007c0c */ /* 0x000fe2000bf26270 */
[----:B------:R-:W2:Y:S02]  /*79b40*/  LDCU UR15, c[0x0][0x3b8] ;  /* 0x00007700ff0f77ac */ /* 0x000ea40008000800 */
[----:B------:R3:W-:Y:S01]  /*79b50*/  @P2 STG.E desc[UR28][R4.64], R95 ;  /* 0x0000005f04002986 */ /* 0x0007e2000c10191c */
[----:B------:R-:W-:Y:S01]  /*79b60*/  ISETP.LT.AND P2, PT, R247, UR7, !P4 ;  /* 0x00000007f7007c0c */ /* 0x000fe2000e741270 */
[----:B------:R-:W-:Y:S01]  /*79b70*/  VIADD R0, R252, 0xc1 ;  /* 0x000000c1fc007836 */ /* 0x000fe20000000000 */
[----:B------:R-:W4:Y:S01]  /*79b80*/  LDCU UR77, c[0x0][0x398] ;  /* 0x00007300ff4d77ac */ /* 0x000f220008000800 */
[----:B-1----:R-:W-:Y:S01]  /*79b90*/  VIADD R13, R13, UR11 ;  /* 0x0000000b0d0d7c36 */ /* 0x002fe20008000000 */
[----:B------:R-:W-:-:S02]  /*79ba0*/  ISETP.LT.AND P4, PT, R246, UR6, !P4 ;  /* 0x00000006f6007c0c */ /* 0x000fc4000e781270 */
[----:B------:R-:W-:Y:S01]  /*79bb0*/  ISETP.GE.AND P3, PT, R0, UR12, PT ;  /* 0x0000000c00007c0c */ /* 0x000fe2000bf66270 */
[C---:B------:R-:W-:Y:S01]  /*79bc0*/  IMAD.WIDE R6, R13.reuse, 0x4, R2 ;  /* 0x000000040d067825 */ /* 0x040fe200078e0202 */
[----:B------:R-:W1:Y:S03]  /*79bd0*/  LDCU UR32, c[0x0][0x398] ;  /* 0x00007300ff2077ac */ /* 0x000e660008000800 */
[----:B---3--:R-:W-:Y:S01]  /*79be0*/  IMAD.WIDE R4, R13, 0x4, R228 ;  /* 0x000000040d047825 */ /* 0x008fe200078e02e4 */
[----:B------:R-:W3:Y:S01]  /*79bf0*/  LDCU UR12, c[0x0][0x398] ;  /* 0x00007300ff0c77ac */ /* 0x000ee20008000800 */
[----:B------:R4:W-:Y:S01]  /*79c00*/  @P2 STG.E desc[UR28][R6.64], R103 ;  /* 0x0000006706002986 */ /* 0x0009e2000c10191c */
[----:B------:R-:W-:Y:S02]  /*79c10*/  ISETP.LT.AND P2, PT, R247, UR10, !P5 ;  /* 0x0000000af7007c0c */ /* 0x000fe4000ef41270 */
[----:B--2---:R-:W-:Y:S01]  /*79c20*/  IADD3 R11, PT, PT, R13, UR15, RZ ;  /* 0x0000000f0d0b7c10 */ /* 0x004fe2000fffe0ff */
[----:B------:R-:W2:Y:S01]  /*79c30*/  LDCU UR15, c[0x0][0x3b8] ;  /* 0x00007700ff0f77ac */ /* 0x000ea20008000800 */
[----:B------:R-:W-:-:S03]  /*79c40*/  ISETP.LT.AND P5, PT, R246, UR48, !P5 ;  /* 0x00000030f6007c0c */ /* 0x000fc6000efa1270 */
[C---:B------:R-:W-:Y:S01]  /*79c50*/  IMAD.WIDE R8, R11.reuse, 0x4, R2 ;  /* 0x000000040b087825 */ /* 0x040fe200078e0202 */
[----:B------:R1:W-:Y:S01]  /*79c60*/  @P4 STG.E desc[UR28][R4.64], R107 ;  /* 0x0000006b04004986 */ /* 0x0003e2000c10191c */
[----:B------:R-:W3:Y:S02]  /*79c70*/  LDCU UR48, c[0x0][0x3b8] ;  /* 0x00007700ff3077ac */ /* 0x000ee40008000800 */
[----:B----4-:R-:W-:Y:S02]  /*79c80*/  IMAD.WIDE R6, R11, 0x4, R228 ;  /* 0x000000040b067825 */ /* 0x010fe400078e02e4 */
[----:B------:R-:W-:Y:S01]  /*79c90*/  @P2 STG.E desc[UR28][R8.64], R96 ;  /* 0x0000006008002986 */ /* 0x000fe2000c10191c */
[----:B------:R-:W4:Y:S03]  /*79ca0*/  LDCU UR46, c[0x0][0x398] ;  /* 0x00007300ff2e77ac */ /* 0x000f260008000800 */
[----:B------:R3:W-:Y:S01]  /*79cb0*/  @P5 STG.E desc[UR28][R6.64], R108 ;  /* 0x0000006c06005986 */ /* 0x0007e2000c10191c */
[----:B------:R-:W-:Y:S01]  /*79cc0*/  ISETP.LT.AND P5, PT, R247, UR9, !P3 ;  /* 0x00000009f7007c0c */ /* 0x000fe2000dfa1270 */
[----:B------:R-:W-:Y:S01]  /*79cd0*/  VIADD R0, R252, 0xc3 ;  /* 0x000000c3fc007836 */ /* 0x000fe20000000000 */
[----:B------:R-:W4:Y:S01]  /*79ce0*/  LDCU UR7, c[0x0][0x398] ;  /* 0x00007300ff0777ac */ /* 0x000f220008000800 */
[----:B--2---:R-:W-:Y:S01]  /*79cf0*/  VIADD R11, R11, UR15 ;  /* 0x0000000f0b0b7c36 */ /* 0x004fe20008000000 */
[----:B------:R-:W-:-:S02]  /*79d00*/  ISETP.LT.AND P3, PT, R246, UR8, !P3 ;  /* 0x00000008f6007c0c */ /* 0x000fc4000df61270 */
[----:B------:R-:W-:Y:S01]  /*79d10*/  ISETP.GE.AND P4, PT, R0, UR16, PT ;  /* 0x0000001000007c0c */ /* 0x000fe2000bf86270 */
[C---:B-1----:R-:W-:Y:S01]  /*79d20*/  IMAD.WIDE R4, R11.reuse, 0x4, R2 ;  /* 0x000000040b047825 */ /* 0x042fe200078e0202 */
[----:B------:R-:W1:Y:S01]  /*79d30*/  LDCU UR11, c[0x0][0x398] ;  /* 0x00007300ff0b77ac */ /* 0x000e620008000800 */
[C---:B---3--:R-:W-:Y:S02]  /*79d40*/  IADD3 R13, PT, PT, R11.reuse, UR48, RZ ;  /* 0x000000300b0d7c10 */ /* 0x048fe4000fffe0ff */
[----:B------:R-:W-:Y:S01]  /*79d50*/  IMAD.WIDE R6, R11, 0x4, R228 ;  /* 0x000000040b067825 */ /* 0x000fe200078e02e4 */
[----:B------:R-:W2:Y:S01]  /*79d60*/  LDCU UR48, c[0x0][0x3b8] ;  /* 0x00007700ff3077ac */ /* 0x000ea20008000800 */
[----:B------:R3:W-:Y:S01]  /*79d70*/  @P5 STG.E desc[UR28][R4.64], R116 ;  /* 0x0000007404005986 */ /* 0x0007e2000c10191c */
[----:B------:R-:W-:Y:S02]  /*79d80*/  ISETP.LT.AND P5, PT, R247, UR77, !P1 ;  /* 0x0000004df7007c0c */ /* 0x000fe4000cfa1270 */
[----:B------:R-:W-:Y:S01]  /*79d90*/  ISETP.LT.AND P1, PT, R246, UR32, !P1 ;  /* 0x00000020f6007c0c */ /* 0x000fe2000cf21270 */
[----:B------:R-:W1:Y:S01]  /*79da0*/  LDCU UR32, c[0x0][0x3b8] ;  /* 0x00007700ff2077ac */ /* 0x000e620008000800 */
[C---:B------:R-:W-:Y:S01]  /*79db0*/  IMAD.WIDE R8, R13.reuse, 0x4, R2 ;  /* 0x000000040d087825 */ /* 0x040fe200078e0202 */
[----:B------:R1:W-:Y:S01]  /*79dc0*/  @P3 STG.E desc[UR28][R6.64], R120 ;  /* 0x0000007806003986 */ /* 0x0003e2000c10191c */
[C---:B------:R-:W-:Y:S01]  /*79dd0*/  IADD3 R10, PT, PT, R252.reuse, 0xc4, RZ ;  /* 0x000000c4fc0a7810 */ /* 0x040fe20007ffe0ff */
[----:B------:R-:W2:Y:S01]  /*79de0*/  LDCU UR6, c[0x0][0x398] ;  /* 0x00007300ff0677ac */ /* 0x000ea20008000800 */
[----:B---3--:R-:W-:Y:S01]  /*79df0*/  IMAD.WIDE R4, R13, 0x4, R228 ;  /* 0x000000040d047825 */ /* 0x008fe200078e02e4 */
[----:B------:R-:W3:Y:S04]  /*79e00*/  LDCU UR10, c[0x0][0x398] ;  /* 0x00007300ff0a77ac */ /* 0x000ee80008000800 */
[----:B------:R-:W-:Y:S01]  /*79e10*/  @P5 STG.E desc[UR28][R8.64], R97 ;  /* 0x0000006108005986 */ /* 0x000fe2000c10191c */
[----:B------:R-:W-:Y:S01]  /*79e20*/  VIADD R0, R252, 0xc5 ;  /* 0x000000c5fc007836 */ /* 0x000fe20000000000 */
[----:B------:R-:W3:Y:S02]  /*79e30*/  LDCU UR16, c[0x0][0x398] ;  /* 0x00007300ff1077ac */ /* 0x000ee40008000800 */
[----:B------:R3:W-:Y:S01]  /*79e40*/  @P1 STG.E desc[UR28][R4.64], R109 ;  /* 0x0000006d04001986 */ /* 0x0007e2000c10191c */
[----:B------:R-:W-:Y:S01]  /*79e50*/  ISETP.LT.AND P1, PT, R247, UR12, !P4 ;  /* 0x0000000cf7007c0c */ /* 0x000fe2000e721270 */
[----:B------:R-:W3:Y:S01]  /*79e60*/  LDCU UR9, c[0x0][0x398] ;  /* 0x00007300ff0977ac */ /* 0x000ee20008000800 */
[----:B-1----:R-:W-:Y:S01]  /*79e70*/  VIADD R13, R13, UR32 ;  /* 0x000000200d0d7c36 */ /* 0x002fe20008000000 */
[----:B------:R-:W-:-:S02]  /*79e80*/  ISETP.GE.AND P2, PT, R10, UR13, PT ;  /* 0x0000000d0a007c0c */ /* 0x000fc4000bf46270 */
[C---:B----4-:R-:W-:Y:S01]  /*79e90*/  ISETP.LT.AND P4, PT, R246.reuse, UR46, !P4 ;  /* 0x0000002ef6007c0c */ /* 0x050fe2000e781270 */
[C---:B------:R-:W-:Y:S01]  /*79ea0*/  IMAD.WIDE R6, R13.reuse, 0x4, R2 ;  /* 0x000000040d067825 */ /* 0x040fe200078e0202 */
[----:B--2---:R-:W-:Y:S01]  /*79eb0*/  IADD3 R11, PT, PT, R13, UR48, RZ ;  /* 0x000000300d0b7c10 */ /* 0x004fe2000fffe0ff */
[----:B------:R-:W1:Y:S05]  /*79ec0*/  LDCU UR13, c[0x0][0x398] ;  /* 0x00007300ff0d77ac */ /* 0x000e6a0008000800 */
[----:B------:R2:W-:Y:S01]  /*79ed0*/  @P1 STG.E desc[UR28][R6.64], R117 ;  /* 0x0000007506001986 */ /* 0x0005e2000c10191c */
[----:B------:R-:W-:Y:S01]  /*79ee0*/  ISETP.LT.AND P1, PT, R247, UR7, !P2 ;  /* 0x00000007f7007c0c */ /* 0x000fe2000d721270 */
[----:B---3--:R-:W-:Y:S01]  /*79ef0*/  IMAD.WIDE R4, R13, 0x4, R228 ;  /* 0x000000040d047825 */ /* 0x008fe200078e02e4 */
[----:B------:R-:W-:Y:S01]  /*79f00*/  ISETP.LT.AND P2, PT, R246, UR11, !P2 ;  /* 0x0000000bf6007c0c */ /* 0x000fe2000d741270 */
[----:B------:R-:W3:Y:S01]  /*79f10*/  LDCU UR11, c[0x0][0x3b8] ;  /* 0x00007700ff0b77ac */ /* 0x000ee20008000800 */
[----:B------:R-:W-:Y:S01]  /*79f20*/  ISETP.GE.AND P3, PT, R0, UR43, PT ;  /* 0x0000002b00007c0c */ /* 0x000fe2000bf66270 */
[----:B------:R-:W-:-:S02]  /*79f30*/  VIADD R0, R252, 0xc7 ;  /* 0x000000c7fc007836 */ /* 0x000fc40000000000 */
[C---:B------:R-:W-:Y:S01]  /*79f40*/  IMAD.WIDE R8, R11.reuse, 0x4, R2 ;  /* 0x000000040b087825 */ /* 0x040fe200078e0202 */
[----:B------:R4:W-:Y:S01]  /*79f50*/  @P4 STG.E desc[UR28][R4.64], R121 ;  /* 0x0000007904004986 */ /* 0x0009e2000c10191c */
[----:B------:R-:W-:Y:S01]  /*79f60*/  IADD3 R10, PT, PT, R252, 0xc6, RZ ;  /* 0x000000c6fc0a7810 */ /* 0x000fe20007ffe0ff */
[----:B------:R-:W1:Y:S01]  /*79f70*/  LDCU UR15, c[0x0][0x398] ;  /* 0x00007300ff0f77ac */ /* 0x000e620008000800 */
[----:B--2---:R-:W-:Y:S01]  /*79f80*/  IMAD.WIDE R6, R11, 0x4, R228 ;  /* 0x000000040b067825 */ /* 0x004fe200078e02e4 */
[----:B------:R-:W-:Y:S01]  /*79f90*/  ISETP.GE.AND P4, PT, R0, UR50, PT ;  /* 0x0000003200007c0c */ /* 0x000fe2000bf86270 */
[----:B------:R-:W-:Y:S01]  /*79fa0*/  @P1 STG.E desc[UR28][R8.64], R98 ;  /* 0x0000006208001986 */ /* 0x000fe2000c10191c */
[----:B------:R-:W2:Y:S03]  /*79fb0*/  LDCU UR50, c[0x0][0x3b8] ;  /* 0x00007700ff3277ac */ /* 0x000ea60008000800 */
[----:B------:R1:W-:Y:S01]  /*79fc0*/  @P2 STG.E desc[UR28][R6.64], R110 ;  /* 0x0000006e06002986 */ /* 0x0003e2000c10191c */
[----:B------:R-:W-:Y:S01]  /*79fd0*/  ISETP.LT.AND P2, PT, R247, UR6, !P3 ;  /* 0x00000006f7007c0c */ /* 0x000fe2000df41270 */
[----:B------:R-:W2:Y:S01]  /*79fe0*/  LDCU UR8, c[0x0][0x398] ;  /* 0x00007300ff0877ac */ /* 0x000ea20008000800 */
[----:B---3--:R-:W-:Y:S01]  /*79ff0*/  VIADD R11, R11, UR11 ;  /* 0x0000000b0b0b7c36 */ /* 0x008fe20008000000 */
[----:B------:R-:W-:Y:S01]  /*7a000*/  ISETP.GE.AND P5, PT, R10, UR41, PT ;  /* 0x000000290a007c0c */ /* 0x000fe2000bfa6270 */
[----:B------:R-:W3:Y:S02]  /*7a010*/  LDCU UR77, c[0x0][0x398] ;  /* 0x00007300ff4d77ac */ /* 0x000ee40008000800 */
[----:B----4-:R-:W-:Y:S01]  /*7a020*/  IMAD.WIDE R4, R11, 0x4, R2 ;  /* 0x000000040b047825 */ /* 0x010fe200078e0202 */
[C---:B------:R-:W-:Y:S01]  /*7a030*/  ISETP.LT.AND P3, PT, R246.reuse, UR10, !P3 ;  /* 0x0000000af6007c0c */ /* 0x040fe2000df61270 */
[----:B------:R-:W4:Y:S05]  /*7a040*/  LDCU UR43, c[0x0][0x398] ;  /* 0x00007300ff2b77ac */ /* 0x000f2a0008000800 */
[----:B------:R3:W-:Y:S01]  /*7a050*/  @P2 STG.E desc[UR28][R4.64], R118 ;  /* 0x0000007604002986 */ /* 0x0007e2000c10191c */
[----:B------:R-:W-:Y:S01]  /*7a060*/  ISETP.LT.AND P2, PT, R247, UR16, !P5 ;  /* 0x00000010f7007c0c */ /* 0x000fe2000ef41270 */
[C---:B-1----:R-:W-:Y:S01]  /*7a070*/  IMAD.WIDE R6, R11.reuse, 0x4, R228 ;  /* 0x000000040b067825 */ /* 0x042fe200078e02e4 */
[----:B------:R-:W-:Y:S01]  /*7a080*/  ISETP.LT.AND P5, PT, R246, UR13, !P5 ;  /* 0x0000000df6007c0c */ /* 0x000fe2000efa1270 */
[----:B------:R-:W1:Y:S01]  /*7a090*/  LDCU UR13, c[0x0][0x3b8] ;  /* 0x00007700ff0d77ac */ /* 0x000e620008000800 */
[----:B--2---:R-:W-:-:S02]  /*7a0a0*/  IADD3 R13, PT, PT, R11, UR50, RZ ;  /* 0x000000320b0d7c10 */ /* 0x004fc4000fffe0ff */
[C---:B------:R-:W-:Y:S01]  /*7a0b0*/  IADD3 R10, PT, PT, R252.reuse, 0xc8, RZ ;  /* 0x000000c8fc0a7810 */ /* 0x040fe20007ffe0ff */
[----:B------:R2:W-:Y:S01]  /*7a0c0*/  @P3 STG.E desc[UR28][R6.64], R122 ;  /* 0x0000007a06003986 */ /* 0x0005e2000c10191c */
[----:B------:R-:W-:Y:S01]  /*7a0d0*/  VIADD R0, R252, 0xc9 ;  /* 0x000000c9fc007836 */ /* 0x000fe20000000000 */
[----:B------:R-:W4:Y:S01]  /*7a0e0*/  LDCU UR41, c[0x0][0x398] ;  /* 0x00007300ff2977ac */ /* 0x000f220008000800 */
[C---:B------:R-:W-:Y:S01]  /*7a0f0*/  IMAD.WIDE R8, R13.reuse, 0x4, R2 ;  /* 0x000000040d087825 */ /* 0x040fe200078e0202 */
[----:B------:R-:W-:Y:S02]  /*7a100*/  ISETP.GE.AND P1, PT, R10, UR17, PT ;  /* 0x000000110a007c0c */ /* 0x000fe4000bf26270 */
[----:B------:R-:W-:Y:S01]  /*7a110*/  IADD3 R10, PT, PT, R252, 0xca, RZ ;  /* 0x000000cafc0a7810 */ /* 0x000fe20007ffe0ff */
[----:B---3--:R-:W-:Y:S01]  /*7a120*/  IMAD.WIDE R4, R13, 0x4, R228 ;  /* 0x000000040d047825 */ /* 0x008fe200078e02e4 */
[----:B------:R-:W-:Y:S01]  /*7a130*/  @P2 STG.E desc[UR28][R8.64], R99 ;  /* 0x0000006308002986 */ /* 0x000fe2000c10191c */
[----:B------:R-:W3:Y:S01]  /*7a140*/  LDCU UR12, c[0x0][0x398] ;  /* 0x00007300ff0c77ac */ /* 0x000ee20008000800 */
[----:B------:R-:W-:-:S02]  /*7a150*/  ISETP.GE.AND P2, PT, R10, UR18, PT ;  /* 0x000000120a007c0c */ /* 0x000fc4000bf46270 */
[----:B------:R4:W-:Y:S01]  /*7a160*/  @P5 STG.E desc[UR28][R4.64], R111 ;  /* 0x0000006f04005986 */ /* 0x0009e2000c10191c */
[----:B------:R-:W3:Y:S01]  /*7a170*/  LDCU UR18, c[0x0][0x3b8] ;  /* 0x00007700ff1277ac */ /* 0x000ee20008000800 */
[----:B------:R-:W-:Y:S01]  /*7a180*/  ISETP.LT.AND P5, PT, R247, UR9, !P4 ;  /* 0x00000009f7007c0c */ /* 0x000fe2000e7a1270 */
[----:B-1----:R-:W-:Y:S01]  /*7a190*/  VIADD R13, R13, UR13 ;  /* 0x0000000d0d0d7c36 */ /* 0x002fe20008000000 */
[----:B------:R-:W-:Y:S01]  /*7a1a0*/  ISETP.LT.AND P4, PT, R246, UR15, !P4 ;  /* 0x0000000ff6007c0c */ /* 0x000fe2000e781270 */
[----:B------:R-:W1:Y:S02]  /*7a1b0*/  LDCU UR32, c[0x0][0x398] ;  /* 0x00007300ff2077ac */ /* 0x000e640008000800 */
[C---:B--2---:R-:W-:Y:S01]  /*7a1c0*/  IMAD.WIDE R6, R13.reuse, 0x4, R2 ;  /* 0x000000040d067825 */ /* 0x044fe200078e0202 */
[----:B------:R-:W-:Y:S01]  /*7a1d0*/  IADD3 R10, PT, PT, R252, 0xcc, RZ ;  /* 0x000000ccfc0a7810 */ /* 0x000fe20007ffe0ff */
[----:B------:R-:W2:Y:S02]  /*7a1e0*/  LDCU UR46, c[0x0][0x398] ;  /* 0x00007300ff2e77ac */ /* 0x000ea40008000800 */
[----:B----4-:R-:W-:Y:S01]  /*7a1f0*/  IMAD.WIDE R4, R13, 0x4, R228 ;  /* 0x000000040d047825 */ /* 0x010fe200078e02e4 */
[----:B------:R-:W-:Y:S01]  /*7a200*/  ISETP.GE.AND P3, PT, R0, UR19, PT ;  /* 0x0000001300007c0c */ /* 0x000fe2000bf66270 */
[----:B------:R-:W4:Y:S02]  /*7a210*/  LDCU UR7, c[0x0][0x398] ;  /* 0x00007300ff0777ac */ /* 0x000f240008000800 */
[----:B------:R1:W-:Y:S01]  /*7a220*/  @P5 STG.E desc[UR28][R6.64], R119 ;  /* 0x0000007706005986 */ /* 0x0003e2000c10191c */
[----:B------:R-:W-:Y:S01]  /*7a230*/  ISETP.LT.AND P5, PT, R247, UR8, !P1 ;  /* 0x00000008f7007c0c */ /* 0x000fe2000cfa1270 */
[----:B------:R-:W2:Y:S01]  /*7a240*/  LDCU UR48, c[0x0][0x398] ;  /* 0x00007300ff3077ac */ /* 0x000ea20008000800 */
[----:B---3--:R-:W-:-:S02]  /*7a250*/  IADD3 R11, PT, PT, R13, UR18, RZ ;  /* 0x000000120d0b7c10 */ /* 0x008fc4000fffe0ff */
[----:B------:R-:W-:Y:S01]  /*7a260*/  ISETP.LT.AND P1, PT, R246, UR77, !P1 ;  /* 0x0000004df6007c0c */ /* 0x000fe2000cf21270 */
[----:B------:R-:W3:Y:S02]  /*7a270*/  LDCU UR18, c[0x0][0x3b8] ;  /* 0x00007700ff1277ac */ /* 0x000ee40008000800 */
[C---:B------:R-:W-:Y:S01]  /*7a280*/  IMAD.WIDE R8, R11.reuse, 0x4, R2 ;  /* 0x000000040b087825 */ /* 0x040fe200078e0202 */
[----:B------:R2:W-:Y:S01]  /*7a290*/  @P4 STG.E desc[UR28][R4.64], R123 ;  /* 0x0000007b04004986 */ /* 0x0005e2000c10191c */
[----:B------:R-:W2:Y:S02]  /*7a2a0*/  LDCU UR17, c[0x0][0x398] ;  /* 0x00007300ff1177ac */ /* 0x000ea40008000800 */
[----:B-1----:R-:W-:Y:S02]  /*7a2b0*/  IMAD.WIDE R6, R11, 0x4, R228 ;  /* 0x000000040b067825 */ /* 0x002fe400078e02e4 */
[----:B------:R-:W-:Y:S01]  /*7a2c0*/  @P5 STG.E desc[UR28][R8.64], R112 ;  /* 0x0000007008005986 */ /* 0x000fe2000c10191c */
[----:B------:R-:W-:Y:S01]  /*7a2d0*/  ISETP.GE.AND P5, PT, R10, UR20, PT ;  /* 0x000000140a007c0c */ /* 0x000fe2000bfa6270 */
[----:B------:R-:W1:Y:S02]  /*7a2e0*/  LDCU UR20, c[0x0][0x3b8] ;  /* 0x00007700ff1477ac */ /* 0x000e640008000800 */
[----:B------:R1:W-:Y:S01]  /*7a2f0*/  @P1 STG.E desc[UR28][R6.64], R124 ;  /* 0x0000007c06001986 */ /* 0x0003e2000c10191c */
[----:B------:R-:W-:Y:S01]  /*7a300*/  ISETP.LT.AND P1, PT, R247, UR43, !P3 ;  /* 0x0000002bf7007c0c */ /* 0x000fe2000df21270 */
[----:B------:R-:W-:Y:S01]  /*7a310*/  VIADD R0, R252, 0xcb ;  /* 0x000000cbfc007836 */ /* 0x000fe20000000000 */
[----:B------:R-:W4:Y:S01]  /*7a320*/  LDCU UR6, c[0x0][0x398] ;  /* 0x00007300ff0677ac */ /* 0x000f220008000800 */
[----:B---3--:R-:W-:Y:S01]  /*7a330*/  VIADD R11, R11, UR18 ;  /* 0x000000120b0b7c36 */ /* 0x008fe20008000000 */
[----:B------:R-:W-:Y:S01]  /*7a340*/  ISETP.LT.AND P3, PT, R246, UR41, !P3 ;  /* 0x00000029f6007c0c */ /* 0x000fe2000df61270 */
[----:B------:R-:W3:Y:S02]  /*7a350*/  LDCU UR11, c[0x0][0x398] ;  /* 0x00007300ff0b77ac */ /* 0x000ee40008000800 */
[----:B--2---:R-:W-:Y:S01]  /*7a360*/  IMAD.WIDE R4, R11, 0x4, R2 ;  /* 0x000000040b047825 */ /* 0x004fe200078e0202 */
[----:B------:R-:W-:Y:S01]  /*7a370*/  ISETP.GE.AND P4, PT, R0, UR52, PT ;  /* 0x0000003400007c0c */ /* 0x000fe2000bf86270 */
[----:B------:R-:W2:Y:S04]  /*7a380*/  LDCU UR10, c[0x0][0x398] ;  /* 0x00007300ff0a77ac */ /* 0x000ea80008000800 */
[----:B------:R2:W-:Y:S01]  /*7a390*/  @P1 STG.E desc[UR28][R4.64], R132 ;  /* 0x0000008404001986 */ /* 0x0005e2000c10191c */
[----:B------:R-:W-:Y:S01]  /*7a3a0*/  ISETP.LT.AND P1, PT, R247, UR12, !P2 ;  /* 0x0000000cf7007c0c */ /* 0x000fe2000d721270 */
[----:B------:R-:W3:Y:S01]  /*7a3b0*/  LDCU UR16, c[0x0][0x398] ;  /* 0x00007300ff1077ac */ /* 0x000ee20008000800 */
[----:B-1----:R-:W-:-:S02]  /*7a3c0*/  IADD3 R13, PT, PT, R11, UR20, RZ ;  /* 0x000000140b0d7c10 */ /* 0x002fc4000fffe0ff */
[----:B------:R-:W-:Y:S01]  /*7a3d0*/  ISETP.LT.AND P2, PT, R246, UR32, !P2 ;  /* 0x00000020f6007c0c */ /* 0x000fe2000d741270 */
[----:B------:R-:W1:Y:S01]  /*7a3e0*/  LDCU UR20, c[0x0][0x3b8] ;  /* 0x00007700ff1477ac */ /* 0x000e620008000800 */
[----:B------:R-:W-:Y:S01]  /*7a3f0*/  IMAD.WIDE R6, R11, 0x4, R228 ;  /* 0x000000040b067825 */ /* 0x000fe200078e02e4 */
[----:B------:R-:W3:Y:S03]  /*7a400*/  LDCU UR32, c[0x0][0x3b8] ;  /* 0x00007700ff2077ac */ /* 0x000ee60008000800 */
[C---:B------:R-:W-:Y:S01]  /*7a410*/  IMAD.WIDE R8, R13.reuse, 0x4, R2 ;  /* 0x000000040d087825 */ /* 0x040fe200078e0202 */
[----:B------:R1:W-:Y:S01]  /*7a420*/  @P3 STG.E desc[UR28][R6.64], R136 ;  /* 0x0000008806003986 */ /* 0x0003e2000c10191c */
[C---:B------:R-:W-:Y:S01]  /*7a430*/  IADD3 R10, PT, PT, R252.reuse, 0xce, RZ ;  /* 0x000000cefc0a7810 */ /* 0x040fe20007ffe0ff */
[----:B------:R-:W3:Y:S01]  /*7a440*/  LDCU UR19, c[0x0][0x398] ;  /* 0x00007300ff1377ac */ /* 0x000ee20008000800 */
[----:B--2---:R-:W-:Y:S01]  /*7a450*/  IMAD.WIDE R4, R13, 0x4, R228 ;  /* 0x000000040d047825 */ /* 0x004fe200078e02e4 */
[----:B------:R-:W-:Y:S01]  /*7a460*/  @P1 STG.E desc[UR28][R8.64], R113 ;  /* 0x0000007108001986 */ /* 0x000fe2000c10191c */
[----:B------:R-:W2:Y:S03]  /*7a470*/  LDCU UR50, c[0x0][0x398] ;  /* 0x00007300ff3277ac */ /* 0x000ea60008000800 */
[----:B------:R2:W-:Y:S01]  /*7a480*/  @P2 STG.E desc[UR28][R4.64], R125 ;  /* 0x0000007d04002986 */ /* 0x0005e2000c10191c */
[----:B------:R-:W-:Y:S01]  /*7a490*/  ISETP.LT.AND P2, PT, R247, UR46, !P4 ;  /* 0x0000002ef7007c0c */ /* 0x000fe2000e741270 */
[----:B------:R-:W-:Y:S01]  /*7a4a0*/  VIADD R0, R252, 0xcd ;  /* 0x000000cdfc007836 */ /* 0x000fe20000000000 */
[----:B------:R-:W2:Y:S01]  /*7a4b0*/  LDCU UR9, c[0x0][0x398] ;  /* 0x00007300ff0977ac */ /* 0x000ea20008000800 */
[----:B-1----:R-:W-:Y:S01]  /*7a4c0*/  VIADD R13, R13, UR20 ;  /* 0x000000140d0d7c36 */ /* 0x002fe20008000000 */
[----:B----4-:R-:W-:-:S02]  /*7a4d0*/  ISETP.LT.AND P4, PT, R246, UR7, !P4 ;  /* 0x00000007f6007c0c */ /* 0x010fc4000e781270 */
[----:B------:R-:W-:Y:S01]  /*7a4e0*/  ISETP.GE.AND P1, PT, R10, UR21, PT ;  /* 0x000000150a007c0c */ /* 0x000fe2000bf26270 */
[C---:B------:R-:W-:Y:S01]  /*7a4f0*/  IMAD.WIDE R6, R13.reuse, 0x4, R2 ;  /* 0x000000040d067825 */ /* 0x040fe200078e0202 */
[----:B---3--:R-:W-:Y:S01]  /*7a500*/  IADD3 R11, PT, PT, R13, UR32, RZ ;  /* 0x000000200d0b7c10 */ /* 0x008fe2000fffe0ff */
[----:B------:R-:W1:Y:S04]  /*7a510*/  LDCU UR13, c[0x0][0x398] ;  /* 0x00007300ff0d77ac */ /* 0x000e680008000800 */
[----:B------:R3:W-:Y:S01]  /*7a520*/  @P2 STG.E desc[UR28][R6.64], R133 ;  /* 0x0000008506002986 */ /* 0x0007e2000c10191c */
[----:B------:R-:W-:Y:S01]  /*7a530*/  ISETP.LT.AND P2, PT, R247, UR48, !P5 ;  /* 0x00000030f7007c0c */ /* 0x000fe2000ef41270 */
[----:B--2---:R-:W-:Y:S01]  /*7a540*/  IMAD.WIDE R4, R13, 0x4, R228 ;  /* 0x000000040d047825 */ /* 0x004fe200078e02e4 */
[----:B------:R-:W-:Y:S01]  /*7a550*/  ISETP.LT.AND P5, PT, R246, UR17, !P5 ;  /* 0x00000011f6007c0c */ /* 0x000fe2000efa1270 */
[----:B------:R-:W2:Y:S02]  /*7a560*/  LDCU UR17, c[0x0][0x3b8] ;  /* 0x00007700ff1177ac */ /* 0x000ea40008000800 */
[C---:B------:R-:W-:Y:S01]  /*7a570*/  IMAD.WIDE R8, R11.reuse, 0x4, R2 ;  /* 0x000000040b087825 */ /* 0x040fe200078e0202 */
[----:B------:R-:W-:Y:S01]  /*7a580*/  IADD3 R10, PT, PT, R252, 0xd0, RZ ;  /* 0x000000d0fc0a7810 */ /* 0x000fe20007ffe0ff */
[----:B------:R4:W-:Y:S01]  /*7a590*/  @P4 STG.E desc[UR28][R4.64], R137 ;  /* 0x0000008904004986 */ /* 0x0009e2000c10191c */
[----:B------:R-:W-:Y:S01]  /*7a5a0*/  ISETP.GE.AND P3, PT, R0, UR22, PT ;  /* 0x0000001600007c0c */ /* 0x000fe2000bf66270 */
[----:B------:R-:W1:Y:S01]  /*7a5b0*/  LDCU UR15, c[0x0][0x398] ;  /* 0x00007300ff0f77ac */ /* 0x000e620008000800 */
[----:B---3--:R-:W-:-:S03]  /*7a5c0*/  IMAD.WIDE R6, R11, 0x4, R228 ;  /* 0x000000040b067825 */ /* 0x008fc600078e02e4 */
[----:B------:R-:W-:Y:S01]  /*7a5d0*/  @P2 STG.E desc[UR28][R8.64], R114 ;  /* 0x0000007208002986 */ /* 0x000fe2000c10191c */
[----:B------:R-:W-:Y:S01]  /*7a5e0*/  ISETP.GE.AND P2, PT, R10, UR23, PT ;  /* 0x000000170a007c0c */ /* 0x000fe2000bf46270 */
[----:B------:R-:W3:Y:S02]  /*7a5f0*/  LDCU UR23, c[0x0][0x3b8] ;  /* 0x00007700ff1777ac */ /* 0x000ee40008000800 */
[----:B------:R1:W-:Y:S01]  /*7a600*/  @P5 STG.E desc[UR28][R6.64], R126 ;  /* 0x0000007e06005986 */ /* 0x0003e2000c10191c */
[----:B------:R-:W-:Y:S01]  /*7a610*/  ISETP.LT.AND P5, PT, R247, UR6, !P3 ;  /* 0x00000006f7007c0c */ /* 0x000fe2000dfa1270 */
[----:B------:R-:W-:Y:S01]  /*7a620*/  VIADD R0, R252, 0xcf ;  /* 0x000000cffc007836 */ /* 0x000fe20000000000 */
[----:B------:R-:W1:Y:S01]  /*7a630*/  LDCU UR8, c[0x0][0x398] ;  /* 0x00007300ff0877ac */ /* 0x000e620008000800 */
[----:B--2---:R-:W-:Y:S01]  /*7a640*/  VIADD R11, R11, UR17 ;  /* 0x000000110b0b7c36 */ /* 0x004fe20008000000 */
[----:B------:R-:W-:Y:S02]  /*7a650*/  ISETP.LT.AND P3, PT, R246, UR11, !P3 ;  /* 0x0000000bf6007c0c */ /* 0x000fe4000df61270 */
[----:B------:R-:W-:Y:S01]  /*7a660*/  IADD3 R10, PT, PT, R252, 0xd2, RZ ;  /* 0x000000d2fc0a7810 */ /* 0x000fe20007ffe0ff */
[----:B----4-:R-:W-:Y:S01]  /*7a670*/  IMAD.WIDE R4, R11, 0x4, R2 ;  /* 0x000000040b047825 */ /* 0x010fe200078e0202 */
[----:B------:R-:W-:Y:S01]  /*7a680*/  ISETP.GE.AND P4, PT, R0, UR76, PT ;  /* 0x0000004c00007c0c */ /* 0x000fe2000bf86270 */
[----:B------:R-:W2:Y:S04]  /*7a690*/  LDCU UR52, c[0x0][0x398] ;  /* 0x00007300ff3477ac */ /* 0x000ea80008000800 */
[----:B------:R4:W-:Y:S01]  /*7a6a0*/  @P5 STG.E desc[UR28][R4.64], R134 ;  /* 0x0000008604005986 */ /* 0x0009e2000c10191c */
[----:B------:R-:W-:Y:S01]  /*7a6b0*/  ISETP.LT.AND P5, PT, R247, UR10, !P1 ;  /* 0x0000000af7007c0c */ /* 0x000fe2000cfa1270 */
[----:B------:R-:W2:Y:S01]  /*7a6c0*/  LDCU UR77, c[0x0][0x398] ;  /* 0x00007300ff4d77ac */ /* 0x000ea20008000800 */
[----:B------:R-:W-:Y:S01]  /*7a6d0*/  ISETP.LT.AND P1, PT, R246, UR16, !P1 ;  /* 0x00000010f6007c0c */ /* 0x000fe2000cf21270 */
[----:B------:R-:W2:Y:S01]  /*7a6e0*/  LDCU UR16, c[0x0][0x3b8] ;  /* 0x00007700ff1077ac */ /* 0x000ea20008000800 */
[C---:B---3--:R-:W-:Y:S01]  /*7a6f0*/  IADD3 R13, PT, PT, R11.reuse, UR23, RZ ;  /* 0x000000170b0d7c10 */ /* 0x048fe2000fffe0ff */
[----:B-1----:R-:W-:Y:S01]  /*7a700*/  IMAD.WIDE R6, R11, 0x4, R228 ;  /* 0x000000040b067825 */ /* 0x002fe200078e02e4 */
[----:B------:R-:W1:Y:S03]  /*7a710*/  LDCU UR43, c[0x0][0x398] ;  /* 0x00007300ff2b77ac */ /* 0x000e660008000800 */
[C---:B------:R-:W-:Y:S01]  /*7a720*/  IMAD.WIDE R8, R13.reuse, 0x4, R2 ;  /* 0x000000040d087825 */ /* 0x040fe200078e0202 */
[----:B------:R3:W-:Y:S01]  /*7a730*/  @P3 STG.E desc[UR28][R6.64], R138 ;  /* 0x0000008a06003986 */ /* 0x0007e2000c10191c */
[----:B------:R-:W1:Y:S02]  /*7a740*/  LDCU UR18, c[0x0][0x398] ;  /* 0x00007300ff1277ac */ /* 0x000e640008000800 */
[----:B----4-:R-:W-:Y:S01]  /*7a750*/  IMAD.WIDE R4, R13, 0x4, R228 ;  /* 0x000000040d047825 */ /* 0x010fe200078e02e4 */
[----:B------:R-:W-:Y:S01]  /*7a760*/  @P5 STG.E desc[UR28][R8.64], R115 ;  /* 0x0000007308005986 */ /* 0x000fe2000c10191c */
[----:B------:R-:W-:Y:S01]  /*7a770*/  ISETP.GE.AND P5, PT, R10, UR24, PT ;  /* 0x000000180a007c0c */ /* 0x000fe2000bfa6270 */
[----:B------:R-:W4:Y:S02]  /*7a780*/  LDCU UR24, c[0x0][0x3b8] ;  /* 0x00007700ff1877ac */ /* 0x000f240008000800 */
[----:B------:R1:W-:Y:S01]  /*7a790*/  @P1 STG.E desc[UR28][R4.64], R127 ;  /* 0x0000007f04001986 */ /* 0x0003e2000c10191c */
[----:B------:R-:W-:Y:S01]  /*7a7a0*/  ISETP.LT.AND P1, PT, R247, UR19, !P4 ;  /* 0x00000013f7007c0c */ /* 0x000fe2000e721270 */
[----:B------:R-:W-:Y:S01]  /*7a7b0*/  VIADD R0, R252, 0xd1 ;  /* 0x000000d1fc007836 */ /* 0x000fe20000000000 */
[----:B------:R-:W4:Y:S01]  /*7a7c0*/  LDCU UR41, c[0x0][0x398] ;  /* 0x00007300ff2977ac */ /* 0x000f220008000800 */
[----:B--2---:R-:W-:Y:S01]  /*7a7d0*/  VIADD R13, R13, UR16 ;  /* 0x000000100d0d7c36 */ /* 0x004fe20008000000 */
[----:B------:R-:W-:-:S02]  /*7a7e0*/  ISETP.LT.AND P4, PT, R246, UR50, !P4 ;  /* 0x00000032f6007c0c */ /* 0x000fc4000e781270 */
[----:B------:R-:W-:Y:S01]  /*7a7f0*/  ISETP.GE.AND P3, PT, R0, UR25, PT ;  /* 0x0000001900007c0c */ /* 0x000fe2000bf66270 */
[C---:B---3--:R-:W-:Y:S01]  /*7a800*/  IMAD.WIDE R6, R13.reuse, 0x4, R2 ;  /* 0x000000040d067825 */ /* 0x048fe200078e0202 */
[----:B------:R-:W2:Y:S03]  /*7a810*/  LDCU UR22, c[0x0][0x398] ;  /* 0x00007300ff1677ac */ /* 0x000ea60008000800 */
[----:B-1----:R-:W-:Y:S01]  /*7a820*/  IMAD.WIDE R4, R13, 0x4, R228 ;  /* 0x000000040d047825 */ /* 0x002fe200078e02e4 */
[----:B------:R-:W-:Y:S01]  /*7a830*/  IADD3 R10, PT, PT, R252, 0xd4, RZ ;  /* 0x000000d4fc0a7810 */ /* 0x000fe20007ffe0ff */
[----:B------:R1:W-:Y:S01]  /*7a840*/  @P1 STG.E desc[UR28][R6.64], R135 ;  /* 0x0000008706001986 */ /* 0x0003e2000c10191c */
[----:B------:R-:W-:Y:S01]  /*7a850*/  ISETP.LT.AND P1, PT, R247, UR9, !P2 ;  /* 0x00000009f7007c0c */ /* 0x000fe2000d721270 */
[----:B------:R-:W3:Y:S01]  /*7a860*/  LDCU UR12, c[0x0][0x398] ;  /* 0x00007300ff0c77ac */ /* 0x000ee20008000800 */
[----:B------:R-:W-:Y:S01]  /*7a870*/  ISETP.LT.AND P2, PT, R246, UR13, !P2 ;  /* 0x0000000df6007c0c */ /* 0x000fe2000d741270 */
[----:B------:R-:W2:Y:S01]  /*7a880*/  LDCU UR13, c[0x0][0x3b8] ;  /* 0x00007700ff0d77ac */ /* 0x000ea20008000800 */
[----:B----4-:R-:W-:Y:S01]  /*7a890*/  IADD3 R11, PT, PT, R13, UR24, RZ ;  /* 0x000000180d0b7c10 */ /* 0x010fe2000fffe0ff */
[----:B------:R-:W-:Y:S01]  /*7a8a0*/  VIADD R0, R252, 0xd3 ;  /* 0x000000d3fc007836 */ /* 0x000fe20000000000 */
[----:B------:R4:W-:Y:S01]  /*7a8b0*/  @P4 STG.E desc[UR28][R4.64], R139 ;  /* 0x0000008b04004986 */ /* 0x0009e2000c10191c */
[----:B------:R-:W3:Y:S02]  /*7a8c0*/  LDCU UR21, c[0x0][0x398] ;  /* 0x00007300ff1577ac */ /* 0x000ee40008000800 */
[C---:B------:R-:W-:Y:S01]  /*7a8d0*/  IMAD.WIDE R8, R11.reuse, 0x4, R2 ;  /* 0x000000040b087825 */ /* 0x040fe200078e0202 */
[----:B------:R-:W-:Y:S01]  /*7a8e0*/  ISETP.GE.AND P4, PT, R0, UR75, PT ;  /* 0x0000004b00007c0c */ /* 0x000fe2000bf86270 */
[----:B------:R-:W3:Y:S02]  /*7a8f0*/  LDCU UR75, c[0x0][0x3b8] ;  /* 0x00007700ff4b77ac */ /* 0x000ee40008000800 */
[----:B-1----:R-:W-:Y:S01]  /*7a900*/  IMAD.WIDE R6, R11, 0x4, R228 ;  /* 0x000000040b067825 */ /* 0x002fe200078e02e4 */
[----:B------:R-:W-:Y:S01]  /*7a910*/  @P1 STG.E desc[UR28][R8.64], R128 ;  /* 0x0000008008001986 */ /* 0x000fe2000c10191c */
[----:B------:R-:W1:Y:S03]  /*7a920*/  LDCU UR46, c[0x0][0x398] ;  /* 0x00007300ff2e77ac */ /* 0x000e660008000800 */
[----:B------:R1:W-:Y:S01]  /*7a930*/  @P2 STG.E desc[UR28][R6.64], R140 ;  /* 0x0000008c06002986 */ /* 0x0003e2000c10191c */
[----:B------:R-:W-:Y:S01]  /*7a940*/  ISETP.LT.AND P2, PT, R247, UR15, !P3 ;  /* 0x0000000ff7007c0c */ /* 0x000fe2000df41270 */
[----:B------:R-:W-:Y:S01]  /*7a950*/  VIADD R0, R252, 0xd5 ;  /* 0x000000d5fc007836 */ /* 0x000fe20000000000 */
[----:B------:R-:W1:Y:S01]  /*7a960*/  LDCU UR20, c[0x0][0x398] ;  /* 0x00007300ff1477ac */ /* 0x000e620008000800 */
[----:B--2---:R-:W-:Y:S01]  /*7a970*/  VIADD R11, R11, UR13 ;  /* 0x0000000d0b0b7c36 */ /* 0x004fe20008000000 */
[----:B------:R-:W-:-:S02]  /*7a980*/  ISETP.LT.AND P3, PT, R246, UR8, !P3 ;  /* 0x00000008f6007c0c */ /* 0x000fc4000df61270 */
[----:B------:R-:W-:Y:S01]  /*7a990*/  ISETP.GE.AND P1, PT, R10, UR26, PT ;  /* 0x0000001a0a007c0c */ /* 0x000fe2000bf26270 */
[C---:B----4-:R-:W-:Y:S01]  /*7a9a0*/  IMAD.WIDE R4, R11.reuse, 0x4, R2 ;  /* 0x000000040b047825 */ /* 0x050fe200078e0202 */
[----:B------:R-:W2:Y:S01]  /*7a9b0*/  LDCU UR7, c[0x0][0x398] ;  /* 0x00007300ff0777ac */ /* 0x000ea20008000800 */
[----:B---3--:R-:W-:Y:S01]  /*7a9c0*/  IADD3 R13, PT, PT, R11, UR75, RZ ;  /* 0x0000004b0b0d7c10 */ /* 0x008fe2000fffe0ff */
[----:B------:R-:W3:Y:S03]  /*7a9d0*/  LDCU UR75, c[0x0][0x3b8] ;  /* 0x00007700ff4b77ac */ /* 0x000ee60008000800 */
[----:B------:R4:W-:Y:S01]  /*7a9e0*/  @P2 STG.E desc[UR28][R4.64], R156 ;  /* 0x0000009c04002986 */ /* 0x0009e2000c10191c */
[----:B------:R-:W-:Y:S02]  /*7a9f0*/  ISETP.LT.AND P2, PT, R247, UR52, !P5 ;  /* 0x00000034f7007c0c */ /* 0x000fe4000ef41270 */
[----:B------:R-:W-:Y:S01]  /*7aa00*/  ISETP.LT.AND P5, PT, R246, UR77, !P5 ;  /* 0x0000004df6007c0c */ /* 0x000fe2000efa1270 */
[----:B-1----:R-:W-:Y:S01]  /*7aa10*/  IMAD.WIDE R6, R11, 0x4, R228 ;  /* 0x000000040b067825 */ /* 0x002fe200078e02e4 */
[----:B------:R-:W-:Y:S01]  /*7aa20*/  IADD3 R10, PT, PT, R252, 0xd6, RZ ;  /* 0x000000d6fc0a7810 */ /* 0x000fe20007ffe0ff */
[----:B------:R-:W1:Y:S02]  /*7aa30*/  LDCU UR48, c[0x0][0x398] ;  /* 0x00007300ff3077ac */ /* 0x000e640008000800 */
[C---:B------:R-:W-:Y:S01]  /*7aa40*/  IMAD.WIDE R8, R13.reuse, 0x4, R2 ;  /* 0x000000040d087825 */ /* 0x040fe200078e0202 */
[----:B------:R1:W-:Y:S01]  /*7aa50*/  @P3 STG.E desc[UR28][R6.64], R160 ;  /* 0x000000a006003986 */ /* 0x0003e2000c10191c */
[----:B------:R-:W2:Y:S02]  /*7aa60*/  LDCU UR32, c[0x0][0x398] ;  /* 0x00007300ff2077ac */ /* 0x000ea40008000800 */
[----:B----4-:R-:W-:-:S02]  /*7aa70*/  IMAD.WIDE R4, R13, 0x4, R228 ;  /* 0x000000040d047825 */ /* 0x010fc400078e02e4 */
[----:B------:R-:W-:Y:S01]  /*7aa80*/  @P2 STG.E desc[UR28][R8.64], R129 ;  /* 0x0000008108002986 */ /* 0x000fe2000c10191c */
[----:B------:R-:W4:Y:S03]  /*7aa90*/  LDCU UR56, c[0x0][0x39c] ;  /* 0x00007380ff3877ac */ /* 0x000f260008000800 */
[----:B------:R2:W-:Y:S01]  /*7aaa0*/  @P5 STG.E desc[UR28][R4.64], R141 ;  /* 0x0000008d04005986 */ /* 0x0005e2000c10191c */
[----:B------:R-:W-:Y:S01]  /*7aab0*/  ISETP.LT.AND P5, PT, R247, UR43, !P4 ;  /* 0x0000002bf7007c0c */ /* 0x000fe2000e7a1270 */
[----:B---3--:R-:W-:Y:S01]  /*7aac0*/  VIADD R13, R13, UR75 ;  /* 0x0000004b0d0d7c36 */ /* 0x008fe20008000000 */
[----:B------:R-:W3:Y:S01]  /*7aad0*/  LDCU UR43, c[0x0][0x3b8] ;  /* 0x00007700ff2b77ac */ /* 0x000ee20008000800 */
[----:B------:R-:W-:Y:S02]  /*7aae0*/  ISETP.LT.AND P4, PT, R246, UR18, !P4 ;  /* 0x00000012f6007c0c */ /* 0x000fe4000e781270 */
[C---:B-1----:R-:W-:Y:S01]  /*7aaf0*/  IMAD.WIDE R6, R13.reuse, 0x4, R2 ;  /* 0x000000040d067825 */ /* 0x042fe200078e0202 */
[----:B------:R-:W-:Y:S01]  /*7ab00*/  ISETP.GE.AND P3, PT, R0, UR54, PT ;  /* 0x0000003600007c0c */ /* 0x000fe2000bf66270 */
[----:B------:R-:W1:Y:S02]  /*7ab10*/  LDCU UR76, c[0x0][0x398] ;  /* 0x00007300ff4c77ac */ /* 0x000e640008000800 */
[----:B--2---:R-:W-:Y:S01]  /*7ab20*/  IMAD.WIDE R4, R13, 0x4, R228 ;  /* 0x000000040d047825 */ /* 0x004fe200078e02e4 */
[----:B------:R-:W-:-:S03]  /*7ab30*/  ISETP.GE.AND P2, PT, R10, UR27, PT ;  /* 0x0000001b0a007c0c */ /* 0x000fc6000bf46270 */
[----:B------:R2:W-:Y:S01]  /*7ab40*/  @P5 STG.E desc[UR28][R6.64], R157 ;  /* 0x0000009d06005986 */ /* 0x0005e2000c10191c */
[C---:B------:R-:W-:Y:S01]  /*7ab50*/  ISETP.LT.AND P5, PT, R247.reuse, UR41, !P1 ;  /* 0x00000029f7007c0c */ /* 0x040fe2000cfa1270 */
[----:B------:R-:W1:Y:S02]  /*7ab60*/  LDCU UR41, c[0x0][0x3b8] ;  /* 0x00007700ff2977ac */ /* 0x000e640008000800 */
[----:B------:R1:W-:Y:S01]  /*7ab70*/  @P4 STG.E desc[UR28][R4.64], R161 ;  /* 0x000000a104004986 */ /* 0x0003e2000c10191c */
[----:B------:R-:W-:Y:S01]  /*7ab80*/  ISETP.LT.AND P4, PT, R247, UR22, !P3 ;  /* 0x00000016f7007c0c */ /* 0x000fe2000df81270 */
[----:B------:R-:W4:Y:S01]  /*7ab90*/  LDCU UR22, c[0x0][0x3b8] ;  /* 0x00007700ff1677ac */ /* 0x000f220008000800 */
[----:B---3--:R-:W-:Y:S02]  /*7aba0*/  IADD3 R13, PT, PT, R13, UR43, RZ ;  /* 0x0000002b0d0d7c10 */ /* 0x008fe4000fffe0ff */
[C---:B------:R-:W-:Y:S01]  /*7abb0*/  ISETP.LT.AND P1, PT, R246.reuse, UR12, !P1 ;  /* 0x0000000cf6007c0c */ /* 0x040fe2000cf21270 */
[----:B------:R-:W3:Y:S02]  /*7abc0*/  LDCU UR6, c[0x0][0x398] ;  /* 0x00007300ff0677ac */ /* 0x000ee40008000800 */
[C---:B--2---:R-:W-:Y:S01]  /*7abd0*/  IMAD.WIDE R6, R13.reuse, 0x4, R2 ;  /* 0x000000040d067825 */ /* 0x044fe200078e0202 */
[----:B------:R-:W-:Y:S01]  /*7abe0*/  ISETP.LT.AND P3, PT, R246, UR21, !P3 ;  /* 0x00000015f6007c0c */ /* 0x000fe2000df61270 */
[----:B------:R-:W2:Y:S02]  /*7abf0*/  LDCU UR17, c[0x0][0x398] ;  /* 0x00007300ff1177ac */ /* 0x000ea40008000800 */
[C---:B------:R-:W-:Y:S01]  /*7ac00*/  IMAD.WIDE R8, R13.reuse, 0x4, R228 ;  /* 0x000000040d087825 */ /* 0x040fe200078e02e4 */
[----:B------:R2:W-:Y:S01]  /*7ac10*/  @P5 STG.E desc[UR28][R6.64], R130 ;  /* 0x0000008206005986 */ /* 0x0005e2000c10191c */
[----:B------:R-:W-:Y:S01]  /*7ac20*/  IADD3 R0, PT, PT, R252, 0xd7, RZ ;  /* 0x000000d7fc007810 */ /* 0x000fe20007ffe0ff */
[----:B------:R-:W3:Y:S01]  /*7ac30*/  LDCU UR11, c[0x0][0x398] ;  /* 0x00007300ff0b77ac */ /* 0x000ee20008000800 */
[----:B-1----:R-:W-:Y:S01]  /*7ac40*/  VIADD R13, R13, UR41 ;  /* 0x000000290d0d7c36 */ /* 0x002fe20008000000 */
[----:B------:R-:W-:Y:S01]  /*7ac50*/  ISETP.LT.AND P5, PT, R247, UR46, !P2 ;  /* 0x0000002ef7007c0c */ /* 0x000fe2000d7a1270 */
[----:B------:R-:W1:Y:S02]  /*7ac60*/  LDCU UR46, c[0x0][0x3b8] ;  /* 0x00007700ff2e77ac */ /* 0x000e640008000800 */
[C---:B------:R-:W-:Y:S01]  /*7ac70*/  IMAD.WIDE R4, R13.reuse, 0x4, R2 ;  /* 0x000000040d047825 */ /* 0x040fe200078e0202 */
[----:B------:R3:W-:Y:S01]  /*7ac80*/  @P1 STG.E desc[UR28][R8.64], R142 ;  /* 0x0000008e08001986 */ /* 0x0007e2000c10191c */
[----:B------:R-:W1:Y:S02]  /*7ac90*/  LDCU UR10, c[0x0][0x398] ;  /* 0x00007300ff0a77ac */ /* 0x000e640008000800 */
[C---:B----4-:R-:W-:Y:S01]  /*7aca0*/  VIADD R11, R13.reuse, UR22 ;  /* 0x000000160d0b7c36 */ /* 0x050fe20008000000 */
[----:B------:R4:W-:Y:S01]  /*7acb0*/  @P4 STG.E desc[UR28][R4.64], R158 ;  /* 0x0000009e04004986 */ /* 0x0009e2000c10191c */
[----:B------:R-:W-:Y:S01]  /*7acc0*/  ISETP.LT.AND P4, PT, R246, UR20, !P2 ;  /* 0x00000014f6007c0c */ /* 0x000fe2000d781270 */
[----:B------:R-:W1:Y:S01]  /*7acd0*/  LDCU UR22, c[0x0][0x3b8] ;  /* 0x00007700ff1677ac */ /* 0x000e620008000800 */
[----:B--2---:R-:W-:Y:S01]  /*7ace0*/  IMAD.WIDE R6, R13, 0x4, R228 ;  /* 0x000000040d067825 */ /* 0x004fe200078e02e4 */
[----:B------:R-:W-:Y:S01]  /*7acf0*/  ISETP.GE.AND P1, PT, R0, UR74, PT ;  /* 0x0000004a00007c0c */ /* 0x000fe2000bf26270 */
[----:B------:R-:W2:Y:S02]  /*7ad00*/  LDCU UR73, c[0x0][0x39c] ;  /* 0x00007380ff4977ac */ /* 0x000ea40008000800 */
[C---:B---3--:R-:W-:Y:S01]  /*7ad10*/  IMAD.WIDE R8, R11.reuse, 0x4, R2 ;  /* 0x000000040b087825 */ /* 0x048fe200078e0202 */
[----:B------:R-:W-:Y:S01]  /*7ad20*/  IADD3 R0, PT, PT, R252, 0xd8, RZ ;  /* 0x000000d8fc007810 */ /* 0x000fe20007ffe0ff */
[----:B------:R3:W-:Y:S01]  /*7ad30*/  @P3 STG.E desc[UR28][R6.64], R162 ;  /* 0x000000a206003986 */ /* 0x0007e2000c10191c */
[----:B------:R-:W2:Y:S01]  /*7ad40*/  LDCU UR23, c[0x0][0x398] ;  /* 0x00007300ff1777ac */ /* 0x000ea20008000800 */
[----:B----4-:R-:W-:-:S02]  /*7ad50*/  IMAD.WIDE R4, R11, 0x4, R228 ;  /* 0x000000040b047825 */ /* 0x010fc400078e02e4 */
[----:B------:R4:W-:Y:S01]  /*7ad60*/  @P5 STG.E desc[UR28][R8.64], R131 ;  /* 0x0000008308005986 */ /* 0x0009e2000c10191c */
[----:B------:R-:W-:Y:S01]  /*7ad70*/  ISETP.LT.AND P5, PT, R247, UR7, !P1 ;  /* 0x00000007f7007c0c */ /* 0x000fe2000cfa1270 */
[----:B------:R-:W2:Y:S01]  /*7ad80*/  LDCU UR7, c[0x0][0x3b8] ;  /* 0x00007700ff0777ac */ /* 0x000ea20008000800 */
[----:B------:R-:W-:Y:S01]  /*7ad90*/  ISETP.GE.AND P2, PT, R0, UR55, PT ;  /* 0x0000003700007c0c */ /* 0x000fe2000bf46270 */
[----:B------:R-:W-:Y:S01]  /*7ada0*/  VIADD R0, R252, 0xd9 ;  /* 0x000000d9fc007836 */ /* 0x000fe20000000000 */
[----:B------:R-:W-:Y:S01]  /*7adb0*/  ISETP.LT.AND P1, PT, R246, UR48, !P1 ;  /* 0x00000030f6007c0c */ /* 0x000fe2000cf21270 */
[----:B------:R2:W-:Y:S01]  /*7adc0*/  @P4 STG.E desc[UR28][R4.64], R143 ;  /* 0x0000008f04004986 */ /* 0x0005e2000c10191c */
[----:B-1----:R-:W-:Y:S01]  /*7add0*/  IADD3 R11, PT, PT, R11, UR46, RZ ;  /* 0x0000002e0b0b7c10 */ /* 0x002fe2000fffe0ff */
[----:B------:R-:W1:Y:S01]  /*7ade0*/  LDCU UR46, c[0x0][0x3b8] ;  /* 0x00007700ff2e77ac */ /* 0x000e620008000800 */
[----:B------:R-:W-:Y:S02]  /*7adf0*/  ISETP.LT.AND P4, PT, R247, UR32, !P2 ;  /* 0x00000020f7007c0c */ /* 0x000fe4000d781270 */
[C---:B------:R-:W-:Y:S01]  /*7ae00*/  IADD3 R13, PT, PT, R11.reuse, UR22, RZ ;  /* 0x000000160b0d7c10 */ /* 0x040fe2000fffe0ff */
[----:B---3--:R-:W-:Y:S01]  /*7ae10*/  IMAD.WIDE R6, R11, 0x4, R2 ;  /* 0x000000040b067825 */ /* 0x008fe200078e0202 */
[----:B------:R-:W-:Y:S01]  /*7ae20*/  ISETP.GE.AND P3, PT, R0, UR57, PT ;  /* 0x0000003900007c0c */ /* 0x000fe2000bf66270 */
[----:B------:R-:W3:Y:S02]  /*7ae30*/  LDCU UR58, c[0x0][0x39c] ;  /* 0x00007380ff3a77ac */ /* 0x000ee40008000800 */
[----:B------:R-:W-:-:S02]  /*7ae40*/  VIADD R0, R252, 0xda ;  /* 0x000000dafc007836 */ /* 0x000fc40000000000 */
[----:B----4-:R-:W-:Y:S01]  /*7ae50*/  IMAD.WIDE R8, R11, 0x4, R228 ;  /* 0x000000040b087825 */ /* 0x010fe200078e02e4 */
[----:B------:R4:W-:Y:S01]  /*7ae60*/  @P5 STG.E desc[UR28][R6.64], R159 ;  /* 0x0000009f06005986 */ /* 0x0009e2000c10191c */
[----:B------:R-:W-:Y:S01]  /*7ae70*/  ISETP.LT.AND P2, PT, R246, UR76, !P2 ;  /* 0x0000004cf6007c0c */ /* 0x000fe2000d741270 */
[----:B------:R-:W3:Y:S01]  /*7ae80*/  LDCU UR25, c[0x0][0x398] ;  /* 0x00007300ff1977ac */ /* 0x000ee20008000800 */
[----:B--2---:R-:W-:Y:S01]  /*7ae90*/  IMAD.WIDE R4, R13, 0x4, R2 ;  /* 0x000000040d047825 */ /* 0x004fe200078e0202 */
[----:B------:R-:W-:Y:S01]  /*7aea0*/  ISETP.GE.AND P5, PT, R0, UR56, PT ;  /* 0x0000003800007c0c */ /* 0x000fe2000bfa6270 */
[----:B------:R-:W-:Y:S01]  /*7aeb0*/  @P1 STG.E desc[UR28][R8.64], R163 ;  /* 0x000000a308001986 */ /* 0x000fe2000c10191c */
[----:B------:R-:W-:Y:S01]  /*7aec0*/  ISETP.LT.AND P1, PT, R247, UR6, !P3 ;  /* 0x00000006f7007c0c */ /* 0x000fe2000df21270 */
[----:B------:R-:W-:Y:S01]  /*7aed0*/  IMAD.WIDE R10, R13, 0x4, R228 ;  /* 0x000000040d0a7825 */ /* 0x000fe200078e02e4 */
[C---:B------:R-:W-:Y:S01]  /*7aee0*/  ISETP.LT.AND P3, PT, R246.reuse, UR17, !P3 ;  /* 0x00000011f6007c0c */ /* 0x040fe2000df61270 */
[----:B------:R2:W-:Y:S01]  /*7aef0*/  @P4 STG.E desc[UR28][R4.64], R152 ;  /* 0x0000009804004986 */ /* 0x0005e2000c10191c */
[----:B------:R-:W-:Y:S01]  /*7af00*/  ISETP.LT.AND P4, PT, R247, UR11, !P5 ;  /* 0x0000000bf7007c0c */ /* 0x000fe2000ef81270 */
[----:B------:R-:W-:Y:S01]  /*7af10*/  VIADD R13, R13, UR7 ;  /* 0x000000070d0d7c36 */ /* 0x000fe20008000000 */
[----:B------:R-:W3:Y:S01]  /*7af20*/  LDCU UR17, c[0x0][0x3b8] ;  /* 0x00007700ff1177ac */ /* 0x000ee20008000800 */
[----:B------:R-:W3:Y:S02]  /*7af30*/  LDCU UR19, c[0x0][0x398] ;  /* 0x00007300ff1377ac */ /* 0x000ee40008000800 */
[C---:B-1----:R-:W-:Y:S01]  /*7af40*/  VIADD R15, R13.reuse, UR46 ;  /* 0x0000002e0d0f7c36 */ /* 0x042fe20008000000 */
[----:B------:R-:W-:Y:S01]  /*7af50*/  ISETP.LT.AND P5, PT, R246, UR10, !P5 ;  /* 0x0000000af6007c0c */ /* 0x000fe2000efa1270 */
[----:B------:R-:W1:Y:S01]  /*7af60*/  LDCU UR32, c[0x0][0x3b8] ;  /* 0x00007700ff2077ac */ /* 0x000e620008000800 */
[----:B------:R-:W-:Y:S01]  /*7af70*/  IADD3 R0, PT, PT, R252, 0xdb, RZ ;  /* 0x000000dbfc007810 */ /* 0x000fe20007ffe0ff */
[C---:B----4-:R-:W-:Y:S01]  /*7af80*/  IMAD.WIDE R6, R13.reuse, 0x4, R2 ;  /* 0x000000040d067825 */ /* 0x050fe200078e0202 */
[----:B------:R-:W4:Y:S03]  /*7af90*/  LDCU UR60, c[0x0][0x39c] ;  /* 0x00007380ff3c77ac */ /* 0x000f260008000800 */
[----:B--2---:R-:W-:Y:S01]  /*7afa0*/  IMAD.WIDE R4, R13, 0x4, R228 ;  /* 0x000000040d047825 */ /* 0x004fe200078e02e4 */
[----:B------:R-:W-:Y:S01]  /*7afb0*/  @P2 STG.E desc[UR28][R10.64], R144 ;  /* 0x000000900a002986 */ /* 0x000fe2000c10191c */
[----:B------:R-:W-:Y:S01]  /*7afc0*/  ISETP.GE.AND P2, PT, R0, UR73, PT ;  /* 0x0000004900007c0c */ /* 0x000fe2000bf46270 */
[----:B------:R-:W2:Y:S01]  /*7afd0*/  LDCU UR59, c[0x0][0x39c] ;  /* 0x00007380ff3b77ac */ /* 0x000ea20008000800 */
[----:B------:R-:W-:Y:S01]  /*7afe0*/  IMAD.WIDE R8, R15, 0x4, R2 ;  /* 0x000000040f087825 */ /* 0x000fe200078e0202 */
[----:B------:R1:W-:Y:S01]  /*7aff0*/  @P1 STG.E desc[UR28][R6.64], R168 ;  /* 0x000000a806001986 */ /* 0x0003e2000c10191c */
[----:B------:R-:W-:Y:S01]  /*7b000*/  IADD3 R0, PT, PT, R252, 0xdc, RZ ;  /* 0x000000dcfc007810 */ /* 0x000fe20007ffe0ff */
[----:B------:R-:W2:Y:S02]  /*7b010*/  LDCU UR16, c[0x0][0x398] ;  /* 0x00007300ff1077ac */ /* 0x000ea40008000800 */
[----:B------:R2:W-:Y:S01]  /*7b020*/  @P3 STG.E desc[UR28][R4.64], R172 ;  /* 0x000000ac04003986 */ /* 0x0005e2000c10191c */
[----:B---3--:R-:W-:Y:S01]  /*7b030*/  ISETP.GE.AND P1, PT, R0, UR58, PT ;  /* 0x0000003a00007c0c */ /* 0x008fe2000bf26270 */
[----:B------:R-:W3:Y:S02]  /*7b040*/  LDCU UR50, c[0x0][0x398] ;  /* 0x00007300ff3277ac */ /* 0x000ee40008000800 */
[----:B------:R2:W-:Y:S01]  /*7b050*/  @P4 STG.E desc[UR28][R8.64], R153 ;  /* 0x0000009908004986 */ /* 0x0005e2000c10191c */
[----:B------:R-:W-:Y:S01]  /*7b060*/  ISETP.LT.AND P4, PT, R247, UR23, !P2 ;  /* 0x00000017f7007c0c */ /* 0x000fe2000d781270 */
[----:B------:R-:W3:Y:S01]  /*7b070*/  LDCU UR9, c[0x0][0x398] ;  /* 0x00007300ff0977ac */ /* 0x000ee20008000800 */
[C---:B-1----:R-:W-:Y:S01]  /*7b080*/  IMAD.WIDE R6, R15.reuse, 0x4, R228 ;  /* 0x000000040f067825 */ /* 0x042fe200078e02e4 */
[----:B------:R-:W1:Y:S01]  /*7b090*/  LDCU UR24, c[0x0][0x398] ;  /* 0x00007300ff1877ac */ /* 0x000e620008000800 */
[----:B------:R-:W-:Y:S01]  /*7b0a0*/  IADD3 R15, PT, PT, R15, UR17, RZ ;  /* 0x000000110f0f7c10 */ /* 0x000fe2000fffe0ff */
[----:B------:R-:W1:Y:S01]  /*7b0b0*/  LDCU UR23, c[0x0][0x3b8] ;  /* 0x00007700ff1777ac */ /* 0x000e620008000800 */
[----:B------:R-:W-:Y:S01]  /*7b0c0*/  VIADD R0, R252, 0xdd ;  /* 0x000000ddfc007836 */ /* 0x000fe20000000000 */
[----:B------:R-:W-:Y:S01]  /*7b0d0*/  ISETP.LT.AND P2, PT, R246, UR25, !P2 ;  /* 0x00000019f6007c0c */ /* 0x000fe2000d741270 */
[----:B------:R3:W-:Y:S01]  /*7b0e0*/  @P5 STG.E desc[UR28][R6.64], R145 ;  /* 0x0000009106005986 */ /* 0x0007e2000c10191c */
[----:B------:R-:W1:Y:S01]  /*7b0f0*/  LDCU UR25, c[0x0][0x3b8] ;  /* 0x00007700ff1977ac */ /* 0x000e620008000800 */
[----:B------:R-:W-:Y:S01]  /*7b100*/  ISETP.LT.AND P5, PT, R247, UR19, !P1 ;  /* 0x00000013f7007c0c */ /* 0x000fe2000cfa1270 */
[C---:B--2---:R-:W-:Y:S01]  /*7b110*/  IMAD.WIDE R4, R15.reuse, 0x4, R2 ;  /* 0x000000040f047825 */ /* 0x044fe200078e0202 */
[C---:B------:R-:W-:Y:S01]  /*7b120*/  IADD3 R13, PT, PT, R15.reuse, UR32, RZ ;  /* 0x000000200f0d7c10 */ /* 0x040fe2000fffe0ff */
[----:B------:R-:W2:Y:S01]  /*7b130*/  LDCU UR26, c[0x0][0x398] ;  /* 0x00007300ff1a77ac */ /* 0x000ea20008000800 */
[----:B----4-:R-:W-:Y:S01]  /*7b140*/  ISETP.GE.AND P3, PT, R0, UR60, PT ;  /* 0x0000003c00007c0c */ /* 0x010fe2000bf66270 */
[----:B------:R-:W-:Y:S01]  /*7b150*/  VIADD R0, R252, 0xde ;  /* 0x000000defc007836 */ /* 0x000fe20000000000 */
[----:B------:R-:W4:Y:S01]  /*7b160*/  LDCU UR62, c[0x0][0x39c] ;  /* 0x00007380ff3e77ac */ /* 0x000f220008000800 */
[----:B------:R-:W-:Y:S01]  /*7b170*/  IMAD.WIDE R8, R15, 0x4, R228 ;  /* 0x000000040f087825 */ /* 0x000fe200078e02e4 */
[----:B------:R1:W-:Y:S02]  /*7b180*/  @P4 STG.E desc[UR28][R4.64], R169 ;  /* 0x000000a904004986 */ /* 0x0003e4000c10191c */
[----:B------:R-:W-:Y:S01]  /*7b190*/  ISETP.GE.AND P4, PT, R0, UR59, PT ;  /* 0x0000003b00007c0c */ /* 0x000fe2000bf86270 */
[----:B------:R-:W4:Y:S01]  /*7b1a0*/  LDCU UR15, c[0x0][0x398] ;  /* 0x00007300ff0f77ac */ /* 0x000f220008000800 */
[C---:B---3--:R-:W-:Y:S01]  /*7b1b0*/  IMAD.WIDE R6, R13.reuse, 0x4, R2 ;  /* 0x000000040d067825 */ /* 0x048fe200078e0202 */
[C---:B------:R-:W-:Y:S01]  /*7b1c0*/  ISETP.LT.AND P1, PT, R246.reuse, UR16, !P1 ;  /* 0x00000010f6007c0c */ /* 0x040fe2000cf21270 */
[----:B------:R-:W-:Y:S01]  /*7b1d0*/  @P2 STG.E desc[UR28][R8.64], R173 ;  /* 0x000000ad08002986 */ /* 0x000fe2000c10191c */
[----:B------:R-:W3:Y:S01]  /*7b1e0*/  LDCU UR61, c[0x0][0x39c] ;  /* 0x00007380ff3d77ac */ /* 0x000ee20008000800 */
[----:B------:R-:W-:Y:S01]  /*7b1f0*/  IMAD.WIDE R10, R13, 0x4, R228 ;  /* 0x000000040d0a7825 */ /* 0x000fe200078e02e4 */
[----:B------:R-:W-:Y:S01]  /*7b200*/  ISETP.LT.AND P2, PT, R247, UR50, !P3 ;  /* 0x00000032f7007c0c */ /* 0x000fe2000df41270 */
[----:B------:R4:W-:Y:S01]  /*7b210*/  @P5 STG.E desc[UR28][R6.64], R154 ;  /* 0x0000009a06005986 */ /* 0x0009e2000c10191c */
[----:B------:R-:W3:Y:S01]  /*7b220*/  LDCU UR13, c[0x0][0x398] ;  /* 0x00007300ff0d77ac */ /* 0x000ee20008000800 */
[----:B-1----:R-:W-:Y:S01]  /*7b230*/  VIADD R13, R13, UR23 ;  /* 0x000000170d0d7c36 */ /* 0x002fe20008000000 */
[----:B------:R-:W-:-:S02]  /*7b240*/  ISETP.LT.AND P3, PT, R246, UR9, !P3 ;  /* 0x00000009f6007c0c */ /* 0x000fc4000df61270 */
[----:B------:R-:W-:Y:S01]  /*7b250*/  ISETP.LT.AND P5, PT, R247, UR24, !P4 ;  /* 0x00000018f7007c0c */ /* 0x000fe2000e7a1270 */
[----:B------:R-:W1:Y:S01]  /*7b260*/  LDCU UR24, c[0x0][0x3b8] ;  /* 0x00007700ff1877ac */ /* 0x000e620008000800 */
[C---:B------:R-:W-:Y:S01]  /*7b270*/  VIADD R15, R13.reuse, UR25 ;  /* 0x000000190d0f7c36 */ /* 0x040fe20008000000 */
[----:B------:R-:W1:Y:S01]  /*7b280*/  LDCU UR8, c[0x0][0x398] ;  /* 0x00007300ff0877ac */ /* 0x000e620008000800 */
[----:B--2---:R-:W-:Y:S01]  /*7b290*/  ISETP.LT.AND P4, PT, R246, UR26, !P4 ;  /* 0x0000001af6007c0c */ /* 0x004fe2000e781270 */
[C---:B------:R-:W-:Y:S01]  /*7b2a0*/  IMAD.WIDE R4, R13.reuse, 0x4, R2 ;  /* 0x000000040d047825 */ /* 0x040fe200078e0202 */
[----:B------:R-:W2:Y:S01]  /*7b2b0*/  LDCU UR25, c[0x0][0x3b8] ;  /* 0x00007700ff1977ac */ /* 0x000ea20008000800 */
[----:B------:R-:W-:Y:S02]  /*7b2c0*/  IADD3 R0, PT, PT, R252, 0xdf, RZ ;  /* 0x000000dffc007810 */ /* 0x000fe40007ffe0ff */
[----:B----4-:R-:W-:Y:S01]  /*7b2d0*/  IMAD.WIDE R6, R13, 0x4, R228 ;  /* 0x000000040d067825 */ /* 0x010fe200078e02e4 */
[----:B------:R-:W4:Y:S01]  /*7b2e0*/  LDCU UR64, c[0x0][0x39c] ;  /* 0x00007380ff4077ac */ /* 0x000f220008000800 */
[----:B------:R-:W-:Y:S02]  /*7b2f0*/  @P1 STG.E desc[UR28][R10.64], R146 ;  /* 0x000000920a001986 */ /* 0x000fe4000c10191c */
[----:B------:R-:W-:Y:S01]  /*7b300*/  IMAD.WIDE R8, R15, 0x4, R2 ;  /* 0x000000040f087825 */ /* 0x000fe200078e0202 */
[----:B------:R-:W-:Y:S01]  /*7b310*/  ISETP.GE.AND P1, PT, R0, UR62, PT ;  /* 0x0000003e00007c0c */ /* 0x000fe2000bf26270 */
[----:B------:R-:W1:Y:S01]  /*7b320*/  LDCU UR63, c[0x0][0x39c] ;  /* 0x00007380ff3f77ac */ /* 0x000e620008000800 */
[----:B------:R2:W-:Y:S01]  /*7b330*/  @P2 STG.E desc[UR28][R4.64], R170 ;  /* 0x000000aa04002986 */ /* 0x0005e2000c10191c */
[----:B------:R-:W-:Y:S01]  /*7b340*/  IADD3 R0, PT, PT, R252, 0xe0, RZ ;  /* 0x000000e0fc007810 */ /* 0x000fe20007ffe0ff */
[----:B------:R-:W4:Y:S02]  /*7b350*/  LDCU UR52, c[0x0][0x398] ;  /* 0x00007300ff3477ac */ /* 0x000f240008000800 */
[----:B------:R1:W-:Y:S01]  /*7b360*/  @P3 STG.E desc[UR28][R6.64], R174 ;  /* 0x000000ae06003986 */ /* 0x0003e2000c10191c */
[----:B---3--:R-:W-:Y:S01]  /*7b370*/  ISETP.GE.AND P2, PT, R0, UR61, PT ;  /* 0x0000003d00007c0c */ /* 0x008fe2000bf46270 */
[----:B------:R-:W3:Y:S02]  /*7b380*/  LDCU UR54, c[0x0][0x398] ;  /* 0x00007300ff3677ac */ /* 0x000ee40008000800 */
[----:B------:R3:W-:Y:S01]  /*7b390*/  @P5 STG.E desc[UR28][R8.64], R155 ;  /* 0x0000009b08005986 */ /* 0x0007e2000c10191c */
[----:B------:R-:W-:Y:S01]  /*7b3a0*/  ISETP.LT.AND P5, PT, R247, UR15, !P1 ;  /* 0x0000000ff7007c0c */ /* 0x000fe2000cfa1270 */
[----:B------:R-:W3:Y:S01]  /*7b3b0*/  LDCU UR27, c[0x0][0x398] ;  /* 0x00007300ff1b77ac */ /* 0x000ee20008000800 */
[C---:B--2---:R-:W-:Y:S01]  /*7b3c0*/  IMAD.WIDE R4, R15.reuse, 0x4, R228 ;  /* 0x000000040f047825 */ /* 0x044fe200078e02e4 */
[----:B------:R-:W-:Y:S01]  /*7b3d0*/  ISETP.LT.AND P1, PT, R246, UR13, !P1 ;  /* 0x0000000df6007c0c */ /* 0x000fe2000cf21270 */
[----:B------:R-:W2:Y:S02]  /*7b3e0*/  LDCU UR77, c[0x0][0x398] ;  /* 0x00007300ff4d77ac */ /* 0x000ea40008000800 */
[----:B------:R-:W-:Y:S01]  /*7b3f0*/  VIADD R0, R252, 0xe1 ;  /* 0x000000e1fc007836 */ /* 0x000fe20000000000 */
[----:B------:R-:W2:Y:S01]  /*7b400*/  LDCU UR15, c[0x0][0x3b8] ;  /* 0x00007700ff0f77ac */ /* 0x000ea20008000800 */
[----:B-1----:R-:W-:Y:S01]  /*7b410*/  IADD3 R15, PT, PT, R15, UR24, RZ ;  /* 0x000000180f0f7c10 */ /* 0x002fe2000fffe0ff */
[----:B------:R1:W-:Y:S01]  /*7b420*/  @P4 STG.E desc[UR28][R4.64], R147 ;  /* 0x0000009304004986 */ /* 0x0003e2000c10191c */
[----:B------:R-:W-:Y:S01]  /*7b430*/  ISETP.LT.AND P4, PT, R247, UR8, !P2 ;  /* 0x00000008f7007c0c */ /* 0x000fe2000d781270 */
[----:B------:R-:W2:Y:S01]  /*7b440*/  LDCU UR24, c[0x0][0x3b8] ;  /* 0x00007700ff1877ac */ /* 0x000ea20008000800 */
[C---:B------:R-:W-:Y:S01]  /*7b450*/  IADD3 R13, PT, PT, R15.reuse, UR25, RZ ;  /* 0x000000190f0d7c10 */ /* 0x040fe2000fffe0ff */
[----:B------:R-:W2:Y:S01]  /*7b460*/  LDCU UR75, c[0x0][0x398] ;  /* 0x00007300ff4b77ac */ /* 0x000ea20008000800 */
[----:B----4-:R-:W-:Y:S01]  /*7b470*/  ISETP.GE.AND P3, PT, R0, UR64, PT ;  /* 0x0000004000007c0c */ /* 0x010fe2000bf66270 */
[----:B------:R-:W-:Y:S01]  /*7b480*/  IMAD.WIDE R6, R15, 0x4, R2 ;  /* 0x000000040f067825 */ /* 0x000fe200078e0202 */
[----:B------:R-:W4:Y:S03]  /*7b490*/  LDCU UR66, c[0x0][0x39c] ;  /* 0x00007380ff4277ac */ /* 0x000f260008000800 */
[----:B------:R-:W-:-:S02]  /*7b4a0*/  VIADD R0, R252, 0xe2 ;  /* 0x000000e2fc007836 */ /* 0x000fc40000000000 */
[----:B---3--:R-:W-:Y:S01]  /*7b4b0*/  IMAD.WIDE R8, R15, 0x4, R228 ;  /* 0x000000040f087825 */ /* 0x008fe200078e02e4 */
[----:B------:R3:W-:Y:S01]  /*7b4c0*/  @P5 STG.E desc[UR28][R6.64], R171 ;  /* 0x000000ab06005986 */ /* 0x0007e2000c10191c */
[----:B------:R-:W3:Y:S02]  /*7b4d0*/  LDCU UR18, c[0x0][0x398] ;  /* 0x00007300ff1277ac */ /* 0x000ee40008000800 */
[----:B-1----:R-:W-:Y:S01]  /*7b4e0*/  IMAD.WIDE R4, R13, 0x4, R2 ;  /* 0x000000040d047825 */ /* 0x002fe200078e0202 */
[----:B------:R-:W-:Y:S01]  /*7b4f0*/  ISETP.LT.AND P2, PT, R246, UR52, !P2 ;  /* 0x00000034f6007c0c */ /* 0x000fe2000d741270 */
[----:B------:R-:W1:Y:S01]  /*7b500*/  LDCU UR65, c[0x0][0x39c] ;  /* 0x00007380ff4177ac */ /* 0x000e620008000800 */
[----:B------:R-:W-:Y:S01]  /*7b510*/  ISETP.GE.AND P5, PT, R0, UR63, PT ;  /* 0x0000003f00007c0c */ /* 0x000fe2000bfa6270 */
[----:B------:R-:W-:Y:S01]  /*7b520*/  @P1 STG.E desc[UR28][R8.64], R175 ;  /* 0x000000af08001986 */ /* 0x000fe2000c10191c */
[----:B------:R-:W-:Y:S01]  /*7b530*/  ISETP.LT.AND P1, PT, R247, UR54, !P3 ;  /* 0x00000036f7007c0c */ /* 0x000fe2000df21270 */
[----:B------:R-:W1:Y:S01]  /*7b540*/  LDCU UR12, c[0x0][0x398] ;  /* 0x00007300ff0c77ac */ /* 0x000e620008000800 */
[C---:B------:R-:W-:Y:S01]  /*7b550*/  IMAD.WIDE R10, R13.reuse, 0x4, R228 ;  /* 0x000000040d0a7825 */ /* 0x040fe200078e02e4 */
[----:B------:R4:W-:Y:S01]  /*7b560*/  @P4 STG.E desc[UR28][R4.64], R164 ;  /* 0x000000a404004986 */ /* 0x0009e2000c10191c */
[C---:B------:R-:W-:Y:S01]  /*7b570*/  ISETP.LT.AND P3, PT, R246.reuse, UR27, !P3 ;  /* 0x0000001bf6007c0c */ /* 0x040fe2000df61270 */
[----:B------:R-:W1:Y:S01]  /*7b580*/  LDCU UR25, c[0x0][0x3b8] ;  /* 0x00007700ff1977ac */ /* 0x000e620008000800 */
[----:B--2---:R-:W-:Y:S01]  /*7b590*/  VIADD R13, R13, UR15 ;  /* 0x0000000f0d0d7c36 */ /* 0x004fe20008000000 */
[----:B------:R-:W-:Y:S01]  /*7b5a0*/  ISETP.LT.AND P4, PT, R247, UR77, !P5 ;  /* 0x0000004df7007c0c */ /* 0x000fe2000ef81270 */
[----:B------:R-:W2:Y:S02]  /*7b5b0*/  LDCU UR43, c[0x0][0x398] ;  /* 0x00007300ff2b77ac */ /* 0x000ea40008000800 */
[C---:B------:R-:W-:Y:S01]  /*7b5c0*/  VIADD R15, R13.reuse, UR24 ;  /* 0x000000180d0f7c36 */ /* 0x040fe20008000000 */
[----:B------:R-:W-:Y:S01]  /*7b5d0*/  ISETP.LT.AND P5, PT, R246, UR75, !P5 ;  /* 0x0000004bf6007c0c */ /* 0x000fe2000efa1270 */
[----:B------:R-:W1:Y:S01]  /*7b5e0*/  LDCU UR26, c[0x0][0x3b8] ;  /* 0x00007700ff1a77ac */ /* 0x000e620008000800 */
[----:B------:R-:W-:Y:S01]  /*7b5f0*/  IADD3 R0, PT, PT, R252, 0xe3, RZ ;  /* 0x000000e3fc007810 */ /* 0x000fe20007ffe0ff */
[C---:B---3--:R-:W-:Y:S01]  /*7b600*/  IMAD.WIDE R6, R13.reuse, 0x4, R2 ;  /* 0x000000040d067825 */ /* 0x048fe200078e0202 */
[----:B------:R-:W3:Y:S03]  /*7b610*/  LDCU UR68, c[0x0][0x39c] ;  /* 0x00007380ff4477ac */ /* 0x000ee60008000800 */
[----:B----4-:R-:W-:Y:S01]  /*7b620*/  IMAD.WIDE R4, R13, 0x4, R228 ;  /* 0x000000040d047825 */ /* 0x010fe200078e02e4 */
[----:B------:R-:W-:Y:S01]  /*7b630*/  @P2 STG.E desc[UR28][R10.64], R148 ;  /* 0x000000940a002986 */ /* 0x000fe2000c10191c */
[----:B------:R-:W-:Y:S01]  /*7b640*/  ISETP.GE.AND P2, PT, R0, UR66, PT ;  /* 0x0000004200007c0c */ /* 0x000fe2000bf46270 */
[----:B------:R-:W4:Y:S01]  /*7b650*/  LDCU UR67, c[0x0][0x39c] ;  /* 0x00007380ff4377ac */ /* 0x000f220008000800 */
[----:B------:R-:W-:Y:S01]  /*7b660*/  IMAD.WIDE R8, R15, 0x4, R2 ;  /* 0x000000040f087825 */ /* 0x000fe200078e0202 */
[----:B------:R1:W-:Y:S01]  /*7b670*/  @P1 STG.E desc[UR28][R6.64], R180 ;  /* 0x000000b406001986 */ /* 0x0003e2000c10191c */
[----:B------:R-:W-:Y:S01]  /*7b680*/  IADD3 R0, PT, PT, R252, 0xe4, RZ ;  /* 0x000000e4fc007810 */ /* 0x000fe20007ffe0ff */
[----:B------:R-:W2:Y:S02]  /*7b690*/  LDCU UR21, c[0x0][0x398] ;  /* 0x00007300ff1577ac */ /* 0x000ea40008000800 */
[----:B------:R2:W-:Y:S01]  /*7b6a0*/  @P3 STG.E desc[UR28][R4.64], R184 ;  /* 0x000000b804003986 */ /* 0x0005e2000c10191c */
[----:B------:R-:W3:Y:S03]  /*7b6b0*/  LDCU UR41, c[0x0][0x398] ;  /* 0x00007300ff2977ac */ /* 0x000ee60008000800 */
[----:B------:R2:W-:Y:S01]  /*7b6c0*/  @P4 STG.E desc[UR28][R8.64], R165 ;  /* 0x000000a508004986 */ /* 0x0005e2000c10191c */
[----:B------:R-:W-:Y:S01]  /*7b6d0*/  ISETP.LT.AND P4, PT, R247, UR18, !P2 ;  /* 0x00000012f7007c0c */ /* 0x000fe2000d781270 */
[----:B------:R-:W4:Y:S01]  /*7b6e0*/  LDCU UR20, c[0x0][0x398] ;  /* 0x00007300ff1477ac */ /* 0x000f220008000800 */
[C---:B-1----:R-:W-:Y:S01]  /*7b6f0*/  IMAD.WIDE R6, R15.reuse, 0x4, R228 ;  /* 0x000000040f067825 */ /* 0x042fe200078e02e4 */
[----:B------:R-:W-:Y:S01]  /*7b700*/  ISETP.GE.AND P1, PT, R0, UR65, PT ;  /* 0x0000004100007c0c */ /* 0x000fe2000bf26270 */
[----:B------:R-:W1:Y:S01]  /*7b710*/  LDCU UR55, c[0x0][0x398] ;  /* 0x00007300ff3777ac */ /* 0x000e620008000800 */
[----:B------:R-:W-:Y:S01]  /*7b720*/  ISETP.LT.AND P2, PT, R246, UR12, !P2 ;  /* 0x0000000cf6007c0c */ /* 0x000fe2000d741270 */
[----:B------:R-:W1:Y:S01]  /*7b730*/  LDCU UR18, c[0x0][0x3b8] ;  /* 0x00007700ff1277ac */ /* 0x000e620008000800 */
[----:B------:R-:W-:Y:S01]  /*7b740*/  VIADD R0, R252, 0xe5 ;  /* 0x000000e5fc007836 */ /* 0x000fe20000000000 */
[----:B------:R-:W-:Y:S01]  /*7b750*/  IADD3 R15, PT, PT, R15, UR25, RZ ;  /* 0x000000190f0f7c10 */ /* 0x000fe2000fffe0ff */
[----:B------:R1:W-:Y:S01]  /*7b760*/  @P5 STG.E desc[UR28][R6.64], R149 ;  /* 0x0000009506005986 */ /* 0x0003e2000c10191c */
[----:B------:R-:W4:Y:S01]  /*7b770*/  LDCU UR12, c[0x0][0x3b8] ;  /* 0x00007700ff0c77ac */ /* 0x000f220008000800 */
[----:B--2---:R-:W-:-:S02]  /*7b780*/  ISETP.LT.AND P5, PT, R247, UR43, !P1 ;  /* 0x0000002bf7007c0c */ /* 0x004fc4000cfa1270 */
[C---:B------:R-:W-:Y:S01]  /*7b790*/  IADD3 R13, PT, PT, R15.reuse, UR26, RZ ;  /* 0x0000001a0f0d7c10 */ /* 0x040fe2000fffe0ff */
[----:B------:R-:W2:Y:S01]  /*7b7a0*/  LDCU UR22, c[0x0][0x398] ;  /* 0x00007300ff1677ac */ /* 0x000ea20008000800 */
[----:B---3--:R-:W-:Y:S01]  /*7b7b0*/  ISETP.GE.AND P3, PT, R0, UR68, PT ;  /* 0x0000004400007c0c */ /* 0x008fe2000bf66270 */
[C---:B------:R-:W-:Y:S01]  /*7b7c0*/  IMAD.WIDE R4, R15.reuse, 0x4, R2 ;  /* 0x000000040f047825 */ /* 0x040fe200078e0202 */
[----:B------:R-:W3:Y:S03]  /*7b7d0*/  LDCU UR70, c[0x0][0x39c] ;  /* 0x00007380ff4677ac */ /* 0x000ee60008000800 */
[----:B------:R-:W-:Y:S02]  /*7b7e0*/  VIADD R0, R252, 0xe6 ;  /* 0x000000e6fc007836 */ /* 0x000fe40000000000 */
[----:B------:R-:W-:Y:S01]  /*7b7f0*/  IMAD.WIDE R8, R15, 0x4, R228 ;  /* 0x000000040f087825 */ /* 0x000fe200078e02e4 */
[----:B------:R2:W-:Y:S01]  /*7b800*/  @P4 STG.E desc[UR28][R4.64], R181 ;  /* 0x000000b504004986 */ /* 0x0005e2000c10191c */
[----:B------:R-:W2:Y:S02]  /*7b810*/  LDCU UR6, c[0x0][0x398] ;  /* 0x00007300ff0677ac */ /* 0x000ea40008000800 */
[----:B-1----:R-:W-:Y:S01]  /*7b820*/  IMAD.WIDE R6, R13, 0x4, R2 ;  /* 0x000000040d067825 */ /* 0x002fe200078e0202 */
[----:B------:R-:W-:Y:S01]  /*7b830*/  ISETP.LT.AND P1, PT, R246, UR21, !P1 ;  /* 0x00000015f6007c0c */ /* 0x000fe2000cf21270 */
[----:B------:R-:W-:Y:S01]  /*7b840*/  @P2 STG.E desc[UR28][R8.64], R185 ;  /* 0x000000b908002986 */ /* 0x000fe2000c10191c */
[----:B----4-:R-:W-:Y:S01]  /*7b850*/  ISETP.GE.AND P4, PT, R0, UR67, PT ;  /* 0x0000004300007c0c */ /* 0x010fe2000bf86270 */
[----:B------:R-:W1:Y:S01]  /*7b860*/  LDCU UR69, c[0x0][0x39c] ;  /* 0x00007380ff4577ac */ /* 0x000e620008000800 */
[----:B------:R-:W-:Y:S01]  /*7b870*/  ISETP.LT.AND P2, PT, R247, UR41, !P3 ;  /* 0x00000029f7007c0c */ /* 0x000fe2000df41270 */
[C---:B------:R-:W-:Y:S01]  /*7b880*/  IMAD.WIDE R10, R13.reuse, 0x4, R228 ;  /* 0x000000040d0a7825 */ /* 0x040fe200078e02e4 */
[----:B------:R4:W-:Y:S01]  /*7b890*/  @P5 STG.E desc[UR28][R6.64], R166 ;  /* 0x000000a606005986 */ /* 0x0009e2000c10191c */
[----:B------:R-:W-:Y:S01]  /*7b8a0*/  ISETP.LT.AND P3, PT, R246, UR20, !P3 ;  /* 0x00000014f6007c0c */ /* 0x000fe2000df61270 */
[----:B------:R-:W1:Y:S01]  /*7b8b0*/  LDCU UR7, c[0x0][0x398] ;  /* 0x00007300ff0777ac */ /* 0x000e620008000800 */
[----:B------:R-:W-:Y:S01]  /*7b8c0*/  VIADD R13, R13, UR18 ;  /* 0x000000120d0d7c36 */ /* 0x000fe20008000000 */
[----:B------:R-:W-:Y:S01]  /*7b8d0*/  ISETP.LT.AND P5, PT, R247, UR55, !P4 ;  /* 0x00000037f7007c0c */ /* 0x000fe2000e7a1270 */
[----:B------:R-:W1:Y:S02]  /*7b8e0*/  LDCU UR18, c[0x0][0x3b8] ;  /* 0x00007700ff1277ac */ /* 0x000e640008000800 */
[C---:B------:R-:W-:Y:S01]  /*7b8f0*/  VIADD R15, R13.reuse, UR12 ;  /* 0x0000000c0d0f7c36 */ /* 0x040fe20008000000 */
[----:B------:R-:W1:Y:S01]  /*7b900*/  LDCU UR10, c[0x0][0x398] ;  /* 0x00007300ff0a77ac */ /* 0x000e620008000800 */
[----:B------:R-:W-:Y:S01]  /*7b910*/  IADD3 R0, PT, PT, R252, 0xe7, RZ ;  /* 0x000000e7fc007810 */ /* 0x000fe20007ffe0ff */
[C---:B--2---:R-:W-:Y:S01]  /*7b920*/  IMAD.WIDE R4, R13.reuse, 0x4, R2 ;  /* 0x000000040d047825 */ /* 0x044fe200078e0202 */
[----:B------:R-:W-:Y:S01]  /*7b930*/  ISETP.LT.AND P4, PT, R246, UR22, !P4 ;  /* 0x00000016f6007c0c */ /* 0x000fe2000e781270 */
[----:B------:R-:W2:Y:S02]  /*7b940*/  LDCU UR12, c[0x0][0x3b8] ;  /* 0x00007700ff0c77ac */ /* 0x000ea40008000800 */
[----:B----4-:R-:W-:Y:S01]  /*7b950*/  IMAD.WIDE R6, R13, 0x4, R228 ;  /* 0x000000040d067825 */ /* 0x010fe200078e02e4 */
[----:B------:R-:W4:Y:S01]  /*7b960*/  LDCU UR72, c[0x0][0x39c] ;  /* 0x00007380ff4877ac */ /* 0x000f220008000800 */
[----:B------:R-:W-:Y:S02]  /*7b970*/  @P1 STG.E desc[UR28][R10.64], R150 ;  /* 0x000000960a001986 */ /* 0x000fe4000c10191c */
[----:B------:R-:W-:Y:S01]  /*7b980*/  IMAD.WIDE R8, R15, 0x4, R2 ;  /* 0x000000040f087825 */ /* 0x000fe200078e0202 */
[----:B---3--:R-:W-:Y:S01]  /*7b990*/  ISETP.GE.AND P1, PT, R0, UR70, PT ;  /* 0x0000004600007c0c */ /* 0x008fe2000bf26270 */
[----:B------:R-:W3:Y:S01]  /*7b9a0*/  LDCU UR71, c[0x0][0x39c] ;  /* 0x00007380ff4777ac */ /* 0x000ee20008000800 */
[----:B------:R1:W-:Y:S01]  /*7b9b0*/  @P2 STG.E desc[UR28][R4.64], R182 ;  /* 0x000000b604002986 */ /* 0x0003e2000c10191c */
[----:B------:R-:W-:Y:S01]  /*7b9c0*/  IADD3 R0, PT, PT, R252, 0xe8, RZ ;  /* 0x000000e8fc007810 */ /* 0x000fe20007ffe0ff */
[----:B------:R-:W2:Y:S02]  /*7b9d0*/  LDCU UR11, c[0x0][0x398] ;  /* 0x00007300ff0b77ac */ /* 0x000ea40008000800 */
[----:B------:R2:W-:Y:S01]  /*7b9e0*/  @P3 STG.E desc[UR28][R6.64], R186 ;  /* 0x000000ba06003986 */ /* 0x0005e2000c10191c */
[----:B------:R-:W2:Y:S03]  /*7b9f0*/  LDCU UR16, c[0x0][0x398] ;  /* 0x00007300ff1077ac */ /* 0x000ea60008000800 */
[----:B------:R2:W-:Y:S01]  /*7ba00*/  @P5 STG.E desc[UR28][R8.64], R167 ;  /* 0x000000a708005986 */ /* 0x0005e2000c10191c */
[----:B------:R-:W-:Y:S01]  /*7ba10*/  ISETP.LT.AND P5, PT, R247, UR6, !P1 ;  /* 0x00000006f7007c0c */ /* 0x000fe2000cfa1270 */
[----:B------:R-:W3:Y:S01]  /*7ba20*/  LDCU UR6, c[0x0][0x3b8] ;  /* 0x00007700ff0677ac */ /* 0x000ee20008000800 */
        /* <DEDUP_REMOVED lines=8> */
[----:B------:R-:W3:Y:S01]  /*7bab0*/  LDCU UR7, c[0x0][0x3b8] ;  /* 0x00007700ff0777ac */ /* 0x000ee20008000800 */
[----:B------:R-:W-:-:S02]  /*7bac0*/  ISETP.LT.AND P4, PT, R247, UR10, !P2 ;  /* 0x0000000af7007c0c */ /* 0x000fc4000d781270 */
[C---:B--2---:R-:W-:Y:S01]  /*7bad0*/  IADD3 R13, PT, PT, R15.reuse, UR12, RZ ;  /* 0x0000000c0f0d7c10 */ /* 0x044fe2000fffe0ff */
[----:B------:R-:W2:Y:S01]  /*7bae0*/  LDCU UR23, c[0x0][0x398] ;  /* 0x00007300ff1777ac */ /* 0x000ea20008000800 */
[----:B----4-:R-:W-:Y:S01]  /*7baf0*/  ISETP.GE.AND P3, PT, R0, UR72, PT ;  /* 0x0000004800007c0c */ /* 0x010fe2000bf66270 */
[C---:B------:R-:W-:Y:S01]  /*7bb00*/  IMAD.WIDE R6, R15.reuse, 0x4, R2 ;  /* 0x000000040f067825 */ /* 0x040fe200078e0202 */
[----:B------:R-:W4:Y:S03]  /*7bb10*/  LDCU UR33, c[0x0][0x39c] ;  /* 0x00007380ff2177ac */ /* 0x000f260008000800 */
[----:B------:R-:W-:Y:S02]  /*7bb20*/  VIADD R0, R252, 0xea ;  /* 0x000000eafc007836 */ /* 0x000fe40000000000 */
[----:B------:R-:W-:Y:S01]  /*7bb30*/  IMAD.WIDE R8, R15, 0x4, R228 ;  /* 0x000000040f087825 */ /* 0x000fe200078e02e4 */
[----:B------:R2:W-:Y:S01]  /*7bb40*/  @P5 STG.E desc[UR28][R6.64], R183 ;  /* 0x000000b706005986 */ /* 0x0005e2000c10191c */
[----:B------:R-:W2:Y:S02]  /*7bb50*/  LDCU UR9, c[0x0][0x398] ;  /* 0x00007300ff0977ac */ /* 0x000ea40008000800 */
[C---:B-1----:R-:W-:Y:S01]  /*7bb60*/  IMAD.WIDE R4, R13.reuse, 0x4, R2 ;  /* 0x000000040d047825 */ /* 0x042fe200078e0202 */
[----:B------:R-:W-:Y:S01]  /*7bb70*/  ISETP.LT.AND P2, PT, R246, UR11, !P2 ;  /* 0x0000000bf6007c0c */ /* 0x000fe2000d741270 */
[----:B------:R-:W1:Y:S01]  /*7bb80*/  LDCU UR13, c[0x0][0x398] ;  /* 0x00007300ff0d77ac */ /* 0x000e620008000800 */
[----:B---3--:R-:W-:Y:S01]  /*7bb90*/  ISETP.GE.AND P5, PT, R0, UR71, PT ;  /* 0x0000004700007c0c */ /* 0x008fe2000bfa6270 */
[----:B------:R-:W-:Y:S01]  /*7bba0*/  @P1 STG.E desc[UR28][R8.64], R187 ;  /* 0x000000bb08001986 */ /* 0x000fe2000c10191c */
[----:B------:R-:W-:Y:S01]  /*7bbb0*/  IMAD.WIDE R10, R13, 0x4, R228 ;  /* 0x000000040d0a7825 */ /* 0x000fe200078e02e4 */
[----:B------:R-:W-:Y:S01]  /*7bbc0*/  ISETP.LT.AND P1, PT, R247, UR16, !P3 ;  /* 0x00000010f7007c0c */ /* 0x000fe2000df21270 */
[----:B------:R-:W3:Y:S01]  /*7bbd0*/  LDCU UR31, c[0x0][0x39c] ;  /* 0x00007380ff1f77ac */ /* 0x000ee20008000800 */
[----:B------:R1:W-:Y:S01]  /*7bbe0*/  @P4 STG.E desc[UR28][R4.64], R176 ;  /* 0x000000b004004986 */ /* 0x0003e2000c10191c */
[----:B------:R-:W-:Y:S01]  /*7bbf0*/  VIADD R13, R13, UR6 ;  /* 0x000000060d0d7c36 */ /* 0x000fe20008000000 */
[----:B------:R-:W-:Y:S01]  /*7bc00*/  ISETP.LT.AND P3, PT, R246, UR17, !P3 ;  /* 0x00000011f6007c0c */ /* 0x000fe2000df61270 */
[----:B------:R-:W3:Y:S01]  /*7bc10*/  LDCU UR6, c[0x0][0x3b8] ;  /* 0x00007700ff0677ac */ /* 0x000ee20008000800 */
[----:B------:R-:W-:Y:S01]  /*7bc20*/  ISETP.LT.AND P4, PT, R247, UR19, !P5 ;  /* 0x00000013f7007c0c */ /* 0x000fe2000ef81270 */
[C---:B------:R-:W-:Y:S01]  /*7bc30*/  VIADD R15, R13.reuse, UR7 ;  /* 0x000000070d0f7c36 */ /* 0x040fe20008000000 */
[----:B------:R-:W3:Y:S01]  /*7bc40*/  LDCU UR8, c[0x0][0x398] ;  /* 0x00007300ff0877ac */ /* 0x000ee20008000800 */
[----:B------:R-:W-:Y:S01]  /*7bc50*/  IADD3 R0, PT, PT, R252, 0xeb, RZ ;  /* 0x000000ebfc007810 */ /* 0x000fe20007ffe0ff */
[----:B--2---:R-:W-:Y:S01]  /*7bc60*/  IMAD.WIDE R6, R13, 0x4, R2 ;  /* 0x000000040d067825 */ /* 0x004fe200078e0202 */
[----:B------:R-:W2:Y:S01]  /*7bc70*/  LDCU UR15, c[0x0][0x398] ;  /* 0x00007300ff0f77ac */ /* 0x000ea20008000800 */
[----:B------:R-:W-:-:S02]  /*7bc80*/  ISETP.LT.AND P5, PT, R246, UR23, !P5 ;  /* 0x00000017f6007c0c */ /* 0x000fc4000efa1270 */
[----:B-1----:R-:W-:Y:S01]  /*7bc90*/  IMAD.WIDE R4, R13, 0x4, R228 ;  /* 0x000000040d047825 */ /* 0x002fe200078e02e4 */
[----:B------:R-:W1:Y:S01]  /*7bca0*/  LDCU UR36, c[0x0][0x39c] ;  /* 0x00007380ff2477ac */ /* 0x000e620008000800 */
[----:B------:R-:W-:Y:S02]  /*7bcb0*/  @P2 STG.E desc[UR28][R10.64], R188 ;  /* 0x000000bc0a002986 */ /* 0x000fe4000c10191c */
[----:B------:R-:W-:Y:S01]  /*7bcc0*/  IMAD.WIDE R8, R15, 0x4, R2 ;  /* 0x000000040f087825 */ /* 0x000fe200078e0202 */
[----:B------:R-:W1:Y:S01]  /*7bcd0*/  LDCU UR7, c[0x0][0x3b8] ;  /* 0x00007700ff0777ac */ /* 0x000e620008000800 */
[----:B----4-:R-:W-:Y:S01]  /*7bce0*/  ISETP.GE.AND P2, PT, R0, UR33, PT ;  /* 0x0000002100007c0c */ /* 0x010fe2000bf46270 */
[----:B------:R4:W-:Y:S01]  /*7bcf0*/  @P1 STG.E desc[UR28][R6.64], R196 ;  /* 0x000000c406001986 */ /* 0x0009e2000c10191c */
[----:B------:R-:W1:Y:S03]  /*7bd00*/  LDCU UR27, c[0x0][0x398] ;  /* 0x00007300ff1b77ac */ /* 0x000e660008000800 */
[----:B------:R1:W-:Y:S01]  /*7bd10*/  @P3 STG.E desc[UR28][R4.64], R200 ;  /* 0x000000c804003986 */ /* 0x0003e2000c10191c */
[----:B------:R-:W-:Y:S01]  /*7bd20*/  IADD3 R0, PT, PT, R252, 0xec, RZ ;  /* 0x000000ecfc007810 */ /* 0x000fe20007ffe0ff */
[----:B------:R-:W2:Y:S02]  /*7bd30*/  LDCU UR34, c[0x0][0x39c] ;  /* 0x00007380ff2277ac */ /* 0x000ea40008000800 */
[----:B------:R1:W-:Y:S01]  /*7bd40*/  @P4 STG.E desc[UR28][R8.64], R177 ;  /* 0x000000b108004986 */ /* 0x0003e2000c10191c */
[----:B------:R-:W-:Y:S01]  /*7bd50*/  ISETP.LT.AND P4, PT, R247, UR9, !P2 ;  /* 0x00000009f7007c0c */ /* 0x000fe2000d781270 */
[----:B------:R-:W2:Y:S01]  /*7bd60*/  LDCU UR9, c[0x0][0x3b8] ;  /* 0x00007700ff0977ac */ /* 0x000ea20008000800 */
[----:B------:R-:W-:Y:S01]  /*7bd70*/  ISETP.LT.AND P2, PT, R246, UR13, !P2 ;  /* 0x0000000df6007c0c */ /* 0x000fe2000d741270 */
[C---:B----4-:R-:W-:Y:S01]  /*7bd80*/  IMAD.WIDE R6, R15.reuse, 0x4, R228 ;  /* 0x000000040f067825 */ /* 0x050fe200078e02e4 */
[----:B---3--:R-:W-:Y:S01]  /*7bd90*/  IADD3 R15, PT, PT, R15, UR6, RZ ;  /* 0x000000060f0f7c10 */ /* 0x008fe2000fffe0ff */
[----:B------:R-:W3:Y:S01]  /*7bda0*/  LDCU UR24, c[0x0][0x398] ;  /* 0x00007300ff1877ac */ /* 0x000ee20008000800 */
[----:B------:R-:W-:Y:S01]  /*7bdb0*/  ISETP.GE.AND P1, PT, R0, UR31, PT ;  /* 0x0000001f00007c0c */ /* 0x000fe2000bf26270 */
[----:B------:R-:W-:Y:S01]  /*7bdc0*/  VIADD R0, R252, 0xed ;  /* 0x000000edfc007836 */ /* 0x000fe20000000000 */
[----:B------:R-:W4:Y:S01]  /*7bdd0*/  LDCU UR21, c[0x0][0x398] ;  /* 0x00007300ff1577ac */ /* 0x000f220008000800 */
[----:B------:R3:W-:Y:S01]  /*7bde0*/  @P5 STG.E desc[UR28][R6.64], R189 ;  /* 0x000000bd06005986 */ /* 0x0007e2000c10191c */
[----:B------:R-:W4:Y:S01]  /*7bdf0*/  LDCU UR6, c[0x0][0x3b8] ;  /* 0x00007700ff0677ac */ /* 0x000f220008000800 */
[----:B------:R-:W-:Y:S01]  /*7be00*/  ISETP.LT.AND P5, PT, R247, UR8, !P1 ;  /* 0x00000008f7007c0c */ /* 0x000fe2000cfa1270 */
[----:B-1----:R-:W-:Y:S01]  /*7be10*/  IMAD.WIDE R4, R15, 0x4, R2 ;  /* 0x000000040f047825 */ /* 0x002fe200078e0202 */
[----:B------:R-:W1:Y:S01]  /*7be20*/  LDCU UR38, c[0x0][0x39c] ;  /* 0x00007380ff2677ac */ /* 0x000e620008000800 */
[----:B--2---:R-:W-:-:S02]  /*7be30*/  ISETP.LT.AND P1, PT, R246, UR15, !P1 ;  /* 0x0000000ff6007c0c */ /* 0x004fc4000cf21270 */
[C---:B------:R-:W-:Y:S01]  /*7be40*/  IMAD.WIDE R8, R15.reuse, 0x4, R228 ;  /* 0x000000040f087825 */ /* 0x040fe200078e02e4 */
[----:B------:R-:W2:Y:S01]  /*7be50*/  LDCU UR25, c[0x0][0x398] ;  /* 0x00007300ff1977ac */ /* 0x000ea20008000800 */
[----:B------:R-:W-:Y:S02]  /*7be60*/  ISETP.GE.AND P3, PT, R0, UR36, PT ;  /* 0x0000002400007c0c */ /* 0x000fe4000bf66270 */
[----:B------:R-:W-:Y:S01]  /*7be70*/  IADD3 R13, PT, PT, R15, UR7, RZ ;  /* 0x000000070f0d7c10 */ /* 0x000fe2000fffe0ff */
[----:B------:R-:W1:Y:S01]  /*7be80*/  LDCU UR4, c[0x0][0x39c] ;  /* 0x00007380ff0477ac */ /* 0x000e620008000800 */
[----:B------:R-:W-:Y:S01]  /*7be90*/  VIADD R0, R252, 0xee ;  /* 0x000000eefc007836 */ /* 0x000fe20000000000 */
[----:B------:R2:W-:Y:S02]  /*7bea0*/  @P4 STG.E desc[UR28][R4.64], R197 ;  /* 0x000000c504004986 */ /* 0x0005e4000c10191c */
[----:B---3--:R-:W-:Y:S01]  /*7beb0*/  IMAD.WIDE R6, R13, 0x4, R2 ;  /* 0x000000040d067825 */ /* 0x008fe200078e0202 */
[----:B------:R-:W3:Y:S01]  /*7bec0*/  LDCU UR26, c[0x0][0x398] ;  /* 0x00007300ff1a77ac */ /* 0x000ee20008000800 */
[----:B------:R-:W-:Y:S01]  /*7bed0*/  @P2 STG.E desc[UR28][R8.64], R201 ;  /* 0x000000c908002986 */ /* 0x000fe2000c10191c */
[----:B------:R-:W-:Y:S01]  /*7bee0*/  ISETP.LT.AND P2, PT, R247, UR27, !P3 ;  /* 0x0000001bf7007c0c */ /* 0x000fe2000df41270 */
[C---:B------:R-:W-:Y:S01]  /*7bef0*/  IMAD.WIDE R10, R13.reuse, 0x4, R228 ;  /* 0x000000040d0a7825 */ /* 0x040fe200078e02e4 */
[----:B------:R-:W-:Y:S01]  /*7bf00*/  ISETP.GE.AND P4, PT, R0, UR34, PT ;  /* 0x0000002200007c0c */ /* 0x000fe2000bf86270 */
[----:B------:R-:W3:Y:S01]  /*7bf10*/  LDCU UR20, c[0x0][0x398] ;  /* 0x00007300ff1477ac */ /* 0x000ee20008000800 */
[----:B------:R-:W-:Y:S01]  /*7bf20*/  IADD3 R0, PT, PT, R252, 0xef, RZ ;  /* 0x000000effc007810 */ /* 0x000fe20007ffe0ff */
[----:B------:R-:W-:Y:S01]  /*7bf30*/  VIADD R13, R13, UR9 ;  /* 0x000000090d0d7c36 */ /* 0x000fe20008000000 */
[----:B------:R3:W-:Y:S01]  /*7bf40*/  @P5 STG.E desc[UR28][R6.64], R178 ;  /* 0x000000b206005986 */ /* 0x0007e2000c10191c */
[----:B------:R-:W3:Y:S01]  /*7bf50*/  LDCU UR7, c[0x0][0x3b8] ;  /* 0x00007700ff0777ac */ /* 0x000ee20008000800 */
[----:B------:R-:W-:Y:S01]  /*7bf60*/  ISETP.LT.AND P3, PT, R246, UR24, !P3 ;  /* 0x00000018f6007c0c */ /* 0x000fe2000df61270 */
[----:B--2---:R-:W-:Y:S01]  /*7bf70*/  IMAD.WIDE R4, R13, 0x4, R2 ;  /* 0x000000040d047825 */ /* 0x004fe200078e0202 */
[----:B----4-:R-:W-:Y:S01]  /*7bf80*/  ISETP.LT.AND P5, PT, R247, UR21, !P4 ;  /* 0x00000015f7007c0c */ /* 0x010fe2000e7a1270 */
[----:B------:R-:W2:Y:S01]  /*7bf90*/  LDCU UR22, c[0x0][0x398] ;  /* 0x00007300ff1677ac */ /* 0x000ea20008000800 */
[----:B------:R-:W-:Y:S01]  /*7bfa0*/  @P1 STG.E desc[UR28][R10.64], R190 ;  /* 0x000000be0a001986 */ /* 0x000fe2000c10191c */
[----:B------:R-:W-:Y:S01]  /*7bfb0*/  VIADD R15, R13, UR6 ;  /* 0x000000060d0f7c36 */ /* 0x000fe20008000000 */
[----:B-1----:R-:W-:Y:S01]  /*7bfc0*/  ISETP.GE.AND P1, PT, R0, UR38, PT ;  /* 0x0000002600007c0c */ /* 0x002fe2000bf26270 */
[----:B------:R-:W1:Y:S01]  /*7bfd0*/  LDCU UR6, c[0x0][0x3b8] ;  /* 0x00007700ff0677ac */ /* 0x000e620008000800 */
[----:B------:R-:W-:-:S02]  /*7bfe0*/  IADD3 R0, PT, PT, R252, 0xf0, RZ ;  /* 0x000000f0fc007810 */ /* 0x000fc40007ffe0ff */
[----:B------:R-:W-:Y:S01]  /*7bff0*/  ISETP.LT.AND P4, PT, R246, UR25, !P4 ;  /* 0x00000019f6007c0c */ /* 0x000fe2000e781270 */
[----:B------:R-:W4:Y:S01]  /*7c000*/  LDCU UR42, c[0x0][0x39c] ;  /* 0x00007380ff2a77ac */ /* 0x000f220008000800 */
[----:B------:R2:W-:Y:S01]  /*7c010*/  @P2 STG.E desc[UR28][R4.64], R198 ;  /* 0x000000c604002986 */ /* 0x0005e2000c10191c */
[----:B---3--:R-:W-:Y:S01]  /*7c020*/  IMAD.WIDE R6, R13, 0x4, R228 ;  /* 0x000000040d067825 */ /* 0x008fe200078e02e4 */
[----:B------:R-:W-:Y:S01]  /*7c030*/  ISETP.GE.AND P2, PT, R0, UR4, PT ;  /* 0x0000000400007c0c */ /* 0x000fe2000bf46270 */
[----:B------:R-:W3:Y:S02]  /*7c040*/  LDCU UR4, c[0x0][0x3b8] ;  /* 0x00007700ff0477ac */ /* 0x000ee40008000800 */
[C---:B------:R-:W-:Y:S01]  /*7c050*/  IMAD.WIDE R8, R15.reuse, 0x4, R2 ;  /* 0x000000040f087825 */ /* 0x040fe200078e0202 */
[----:B------:R-:W1:Y:S01]  /*7c060*/  LDCU UR10, c[0x0][0x398] ;  /* 0x00007300ff0a77ac */ /* 0x000e620008000800 */
[----:B------:R1:W-:Y:S01]  /*7c070*/  @P3 STG.E desc[UR28][R6.64], R202 ;  /* 0x000000ca06003986 */ /* 0x0003e2000c10191c */
[----:B------:R-:W1:Y:S01]  /*7c080*/  LDCU UR40, c[0x0][0x39c] ;  /* 0x00007380ff2877ac */ /* 0x000e620008000800 */
[----:B--2---:R-:W-:-:S02]  /*7c090*/  IMAD.WIDE R4, R15, 0x4, R228 ;  /* 0x000000040f047825 */ /* 0x004fc400078e02e4 */
[----:B------:R2:W-:Y:S01]  /*7c0a0*/  @P5 STG.E desc[UR28][R8.64], R179 ;  /* 0x000000b308005986 */ /* 0x0005e2000c10191c */
[----:B------:R-:W2:Y:S01]  /*7c0b0*/  LDCU UR11, c[0x0][0x398] ;  /* 0x00007300ff0b77ac */ /* 0x000ea20008000800 */
[----:B------:R-:W-:Y:S01]  /*7c0c0*/  ISETP.LT.AND P5, PT, R247, UR26, !P1 ;  /* 0x0000001af7007c0c */ /* 0x000fe2000cfa1270 */
[----:B------:R-:W3:Y:S01]  /*7c0d0*/  LDCU UR12, c[0x0][0x398] ;  /* 0x00007300ff0c77ac */ /* 0x000ee20008000800 */
[----:B------:R-:W-:Y:S01]  /*7c0e0*/  IADD3 R15, PT, PT, R15, UR7, RZ ;  /* 0x000000070f0f7c10 */ /* 0x000fe2000fffe0ff */
[----:B------:R-:W3:Y:S01]  /*7c0f0*/  LDCU UR16, c[0x0][0x398] ;  /* 0x00007300ff1077ac */ /* 0x000ee20008000800 */
[----:B------:R-:W-:Y:S01]  /*7c100*/  ISETP.LT.AND P1, PT, R246, UR20, !P1 ;  /* 0x00000014f6007c0c */ /* 0x000fe2000cf21270 */
[----:B------:R-:W-:Y:S01]  /*7c110*/  VIADD R0, R252, 0xf1 ;  /* 0x000000f1fc007836 */ /* 0x000fe20000000000 */
[----:B------:R3:W-:Y:S01]  /*7c120*/  @P4 STG.E desc[UR28][R4.64], R191 ;  /* 0x000000bf04004986 */ /* 0x0007e2000c10191c */
[----:B------:R-:W3:Y:S01]  /*7c130*/  LDCU UR17, c[0x0][0x398] ;  /* 0x00007300ff1177ac */ /* 0x000ee20008000800 */
[----:B------:R-:W-:Y:S01]  /*7c140*/  ISETP.LT.AND P4, PT, R247, UR22, !P2 ;  /* 0x00000016f7007c0c */ /* 0x000fe2000d781270 */
[----:B------:R-:W3:Y:S01]  /*7c150*/  LDCU UR7, c[0x0][0x3b8] ;  /* 0x00007700ff0777ac */ /* 0x000ee20008000800 */
[C---:B-1----:R-:W-:Y:S01]  /*7c160*/  IADD3 R13, PT, PT, R15.reuse, UR6, RZ ;  /* 0x000000060f0d7c10 */ /* 0x042fe2000fffe0ff */
[----:B------:R-:W-:Y:S01]  /*7c170*/  IMAD.WIDE R6, R15, 0x4, R2 ;  /* 0x000000040f067825 */ /* 0x000fe200078e0202 */
[----:B----4-:R-:W-:Y:S01]  /*7c180*/  ISETP.GE.AND P3, PT, R0, UR42, PT ;  /* 0x0000002a00007c0c */ /* 0x010fe2000bf66270 */
[----:B------:R-:W1:Y:S02]  /*7c190*/  LDCU UR30, c[0x0][0x39c] ;  /* 0x00007380ff1e77ac */ /* 0x000e640008000800 */
[----:B------:R-:W-:-:S02]  /*7c1a0*/  VIADD R0, R252, 0xf2 ;  /* 0x000000f2fc007836 */ /* 0x000fc40000000000 */
[----:B--2---:R-:W-:Y:S01]  /*7c1b0*/  IMAD.WIDE R8, R15, 0x4, R228 ;  /* 0x000000040f087825 */ /* 0x004fe200078e02e4 */
[----:B------:R-:W-:Y:S01]  /*7c1c0*/  ISETP.LT.AND P2, PT, R246, UR10, !P2 ;  /* 0x0000000af6007c0c */ /* 0x000fe2000d741270 */
[----:B------:R2:W-:Y:S01]  /*7c1d0*/  @P5 STG.E desc[UR28][R6.64], R199 ;  /* 0x000000c706005986 */ /* 0x0005e2000c10191c */
[----:B------:R-:W4:Y:S01]  /*7c1e0*/  LDCU UR5, c[0x0][0x39c] ;  /* 0x00007380ff0577ac */ /* 0x000f220008000800 */
[C---:B---3--:R-:W-:Y:S01]  /*7c1f0*/  IMAD.WIDE R4, R13.reuse, 0x4, R2 ;  /* 0x000000040d047825 */ /* 0x048fe200078e0202 */
[----:B------:R-:W-:Y:S01]  /*7c200*/  ISETP.GE.AND P5, PT, R0, UR40, PT ;  /* 0x0000002800007c0c */ /* 0x000fe2000bfa6270 */
[----:B------:R-:W3:Y:S02]  /*7c210*/  LDCU UR8, c[0x0][0x398] ;  /* 0x00007300ff0877ac */ /* 0x000ee40008000800 */
[C---:B------:R-:W-:Y:S01]  /*7c220*/  IMAD.WIDE R10, R13.reuse, 0x4, R228 ;  /* 0x000000040d0a7825 */ /* 0x040fe200078e02e4 */
[----:B------:R-:W-:Y:S01]  /*7c230*/  @P1 STG.E desc[UR28][R8.64], R203 ;  /* 0x000000cb08001986 */ /* 0x000fe2000c10191c */
[----:B------:R-:W1:Y:S02]  /*7c240*/  LDCU UR13, c[0x0][0x398] ;  /* 0x00007300ff0d77ac */ /* 0x000e640008000800 */
[----:B------:R-:W-:Y:S01]  /*7c250*/  VIADD R13, R13, UR4 ;  /* 0x000000040d0d7c36 */ /* 0x000fe20008000000 */
[----:B------:R-:W3:Y:S01]  /*7c260*/  LDCU UR4, c[0x0][0x3b8] ;  /* 0x00007700ff0477ac */ /* 0x000ee20008000800 */
[C---:B------:R-:W-:Y:S01]  /*7c270*/  ISETP.LT.AND P1, PT, R247.reuse, UR11, !P3 ;  /* 0x0000000bf7007c0c */ /* 0x040fe2000df21270 */
[----:B------:R4:W-:Y:S01]  /*7c280*/  @P4 STG.E desc[UR28][R4.64], R192 ;  /* 0x000000c004004986 */ /* 0x0009e2000c10191c */
[C---:B------:R-:W-:Y:S01]  /*7c290*/  ISETP.LT.AND P3, PT, R246.reuse, UR12, !P3 ;  /* 0x0000000cf6007c0c */ /* 0x040fe2000df61270 */
[----:B------:R-:W3:Y:S01]  /*7c2a0*/  LDCU UR9, c[0x0][0x398] ;  /* 0x00007300ff0977ac */ /* 0x000ee20008000800 */
[----:B------:R-:W-:Y:S01]  /*7c2b0*/  ISETP.LT.AND P4, PT, R247, UR16, !P5 ;  /* 0x00000010f7007c0c */ /* 0x000fe2000ef81270 */
[C---:B------:R-:W-:Y:S01]  /*7c2c0*/  VIADD R15, R13.reuse, UR7 ;  /* 0x000000070d0f7c36 */ /* 0x040fe20008000000 */
[----:B------:R-:W3:Y:S01]  /*7c2d0*/  LDCU UR15, c[0x0][0x398] ;  /* 0x00007300ff0f77ac */ /* 0x000ee20008000800 */
[----:B------:R-:W-:Y:S01]  /*7c2e0*/  ISETP.LT.AND P5, PT, R246, UR17, !P5 ;  /* 0x00000011f6007c0c */ /* 0x000fe2000efa1270 */
[C---:B--2---:R-:W-:Y:S01]  /*7c2f0*/  IMAD.WIDE R6, R13.reuse, 0x4, R2 ;  /* 0x000000040d067825 */ /* 0x044fe200078e0202 */
[----:B------:R-:W-:Y:S01]  /*7c300*/  IADD3 R0, PT, PT, R252, 0xf3, RZ ;  /* 0x000000f3fc007810 */ /* 0x000fe20007ffe0ff */
[----:B------:R-:W2:Y:S01]  /*7c310*/  LDCU UR6, c[0x0][0x3b8] ;  /* 0x00007700ff0677ac */ /* 0x000ea20008000800 */
[----:B------:R3:W-:Y:S01]  /*7c320*/  @P2 STG.E desc[UR28][R10.64], R204 ;  /* 0x000000cc0a002986 */ /* 0x0007e2000c10191c */
[----:B----4-:R-:W-:Y:S01]  /*7c330*/  IMAD.WIDE R4, R13, 0x4, R228 ;  /* 0x000000040d047825 */ /* 0x010fe200078e02e4 */
[----:B-1----:R-:W-:Y:S01]  /*7c340*/  ISETP.GE.AND P2, PT, R0, UR30, PT ;  /* 0x0000001e00007c0c */ /* 0x002fe2000bf46270 */
[----:B------:R-:W1:Y:S02]  /*7c350*/  LDCU UR44, c[0x0][0x39c] ;  /* 0x00007380ff2c77ac */ /* 0x000e640008000800 */
[C---:B------:R-:W-:Y:S01]  /*7c360*/  IMAD.WIDE R8, R15.reuse, 0x4, R2 ;  /* 0x000000040f087825 */ /* 0x040fe200078e0202 */
[----:B------:R-:W-:Y:S01]  /*7c370*/  IADD3 R0, PT, PT, R252, 0xf4, RZ ;  /* 0x000000f4fc007810 */ /* 0x000fe20007ffe0ff */
[----:B------:R4:W-:Y:S01]  /*7c380*/  @P1 STG.E desc[UR28][R6.64], R208 ;  /* 0x000000d006001986 */ /* 0x0009e2000c10191c */
[----:B------:R-:W1:Y:S03]  /*7c390*/  LDCU UR18, c[0x0][0x398] ;  /* 0x00007300ff1277ac */ /* 0x000e660008000800 */
[----:B------:R1:W-:Y:S01]  /*7c3a0*/  @P3 STG.E desc[UR28][R4.64], R212 ;  /* 0x000000d404003986 */ /* 0x0003e2000c10191c */
[----:B---3--:R-:W-:Y:S01]  /*7c3b0*/  IMAD.WIDE R10, R15, 0x4, R228 ;  /* 0x000000040f0a7825 */ /* 0x008fe200078e02e4 */
[----:B------:R-:W-:Y:S01]  /*7c3c0*/  ISETP.GE.AND P1, PT, R0, UR5, PT ;  /* 0x0000000500007c0c */ /* 0x000fe2000bf26270 */
[----:B------:R-:W3:Y:S01]  /*7c3d0*/  LDCU UR10, c[0x0][0x398] ;  /* 0x00007300ff0a77ac */ /* 0x000ee20008000800 */
[----:B------:R1:W-:Y:S01]  /*7c3e0*/  @P4 STG.E desc[UR28][R8.64], R193 ;  /* 0x000000c108004986 */ /* 0x0003e2000c10191c */
[----:B------:R-:W-:Y:S01]  /*7c3f0*/  ISETP.LT.AND P4, PT, R247, UR8, !P2 ;  /* 0x00000008f7007c0c */ /* 0x000fe2000d781270 */
[----:B------:R-:W3:Y:S01]  /*7c400*/  LDCU UR11, c[0x0][0x398] ;  /* 0x00007300ff0b77ac */ /* 0x000ee20008000800 */
[----:B----4-:R-:W-:Y:S01]  /*7c410*/  IADD3 R7, PT, PT, R15, UR4, RZ ;  /* 0x000000040f077c10 */ /* 0x010fe2000fffe0ff */
[----:B------:R-:W4:Y:S01]  /*7c420*/  LDCU UR4, c[0x0][0x3b8] ;  /* 0x00007700ff0477ac */ /* 0x000f220008000800 */
[----:B------:R3:W-:Y:S01]  /*7c430*/  @P5 STG.E desc[UR28][R10.64], R205 ;  /* 0x000000cd0a005986 */ /* 0x0007e2000c10191c */
[----:B------:R-:W-:Y:S01]  /*7c440*/  ISETP.LT.AND P3, PT, R246, UR13, !P2 ;  /* 0x0000000df6007c0c */ /* 0x000fe2000d761270 */
[----:B------:R-:W-:Y:S01]  /*7c450*/  VIADD R0, R252, 0xf6 ;  /* 0x000000f6fc007836 */ /* 0x000fe20000000000 */
[----:B------:R-:W3:Y:S01]  /*7c460*/  LDCU UR7, c[0x0][0x398] ;  /* 0x00007300ff0777ac */ /* 0x000ee20008000800 */
[----:B------:R-:W-:-:S02]  /*7c470*/  ISETP.LT.AND P5, PT, R247, UR9, !P1 ;  /* 0x00000009f7007c0c */ /* 0x000fc4000cfa1270 */
[----:B------:R-:W-:Y:S01]  /*7c480*/  ISETP.LT.AND P1, PT, R246, UR15, !P1 ;  /* 0x0000000ff6007c0c */ /* 0x000fe2000cf21270 */
[----:B------:R-:W4:Y:S01]  /*7c490*/  LDCU UR5, c[0x0][0x3b8] ;  /* 0x00007700ff0577ac */ /* 0x000f220008000800 */
[C---:B--2---:R-:W-:Y:S01]  /*7c4a0*/  VIADD R13, R7.reuse, UR6 ;  /* 0x00000006070d7c36 */ /* 0x044fe20008000000 */
[----:B------:R-:W-:Y:S01]  /*7c4b0*/  ISETP.GE.AND P2, PT, R0, UR35, PT ;  /* 0x0000002300007c0c */ /* 0x000fe2000bf46270 */
[C---:B-1----:R-:W-:Y:S01]  /*7c4c0*/  IMAD.WIDE R4, R7.reuse, 0x4, R2 ;  /* 0x0000000407047825 */ /* 0x042fe200078e0202 */
[----:B------:R-:W-:Y:S01]  /*7c4d0*/  IADD3 R0, PT, PT, R252, 0xf5, RZ ;  /* 0x000000f5fc007810 */ /* 0x000fe20007ffe0ff */
[----:B------:R-:W1:Y:S02]  /*7c4e0*/  LDCU UR12, c[0x0][0x398] ;  /* 0x00007300ff0c77ac */ /* 0x000e640008000800 */
[----:B------:R-:W-:Y:S01]  /*7c4f0*/  IMAD.WIDE R6, R7, 0x4, R228 ;  /* 0x0000000407067825 */ /* 0x000fe200078e02e4 */
[----:B------:R2:W-:Y:S01]  /*7c500*/  @P4 STG.E desc[UR28][R4.64], R209 ;  /* 0x000000d104004986 */ /* 0x0005e2000c10191c */
[----:B------:R-:W-:Y:S01]  /*7c510*/  ISETP.GE.AND P4, PT, R0, UR44, PT ;  /* 0x0000002c00007c0c */ /* 0x000fe2000bf86270 */
[----:B------:R-:W1:Y:S01]  /*7c520*/  LDCU UR8, c[0x0][0x398] ;  /* 0x00007300ff0877ac */ /* 0x000e620008000800 */
[C---:B------:R-:W-:Y:S01]  /*7c530*/  IMAD.WIDE R8, R13.reuse, 0x4, R2 ;  /* 0x000000040d087825 */ /* 0x040fe200078e0202 */
[----:B------:R1:W-:Y:S01]  /*7c540*/  @P3 STG.E desc[UR28][R6.64], R213 ;  /* 0x000000d506003986 */ /* 0x0003e2000c10191c */
[----:B------:R-:W1:Y:S02]  /*7c550*/  LDCU UR9, c[0x0][0x398] ;  /* 0x00007300ff0977ac */ /* 0x000e640008000800 */
[----:B---3--:R-:W-:Y:S01]  /*7c560*/  IMAD.WIDE R10, R13, 0x4, R228 ;  /* 0x000000040d0a7825 */ /* 0x008fe200078e02e4 */
[----:B------:R3:W-:Y:S01]  /*7c570*/  @P5 STG.E desc[UR28][R8.64], R194 ;  /* 0x000000c208005986 */ /* 0x0007e2000c10191c */
[----:B------:R-:W-:Y:S01]  /*7c580*/  ISETP.LT.AND P5, PT, R247, UR18, !P4 ;  /* 0x00000012f7007c0c */ /* 0x000fe2000e7a1270 */
[----:B------:R-:W3:Y:S01]  /*7c590*/  LDCU UR6, c[0x0][0x3b8] ;  /* 0x00007700ff0677ac */ /* 0x000ee20008000800 */
[----:B----4-:R-:W-:Y:S01]  /*7c5a0*/  IADD3 R13, PT, PT, R13, UR4, RZ ;  /* 0x000000040d0d7c10 */ /* 0x010fe2000fffe0ff */
[----:B------:R4:W-:Y:S01]  /*7c5b0*/  @P1 STG.E desc[UR28][R10.64], R206 ;  /* 0x000000ce0a001986 */ /* 0x0009e2000c10191c */
[----:B------:R-:W-:Y:S01]  /*7c5c0*/  ISETP.LT.AND P4, PT, R246, UR10, !P4 ;  /* 0x0000000af6007c0c */ /* 0x000fe2000e781270 */
[----:B------:R-:W4:Y:S01]  /*7c5d0*/  LDCU UR4, c[0x0][0x3b8] ;  /* 0x00007700ff0477ac */ /* 0x000f220008000800 */
[----:B------:R-:W-:-:S02]  /*7c5e0*/  ISETP.LT.AND P1, PT, R247, UR11, !P2 ;  /* 0x0000000bf7007c0c */ /* 0x000fc4000d721270 */
[----:B------:R-:W-:Y:S01]  /*7c5f0*/  ISETP.LT.AND P2, PT, R246, UR7, !P2 ;  /* 0x00000007f6007c0c */ /* 0x000fe2000d741270 */
[----:B------:R-:W-:Y:S01]  /*7c600*/  VIADD R0, R252, 0xf7 ;  /* 0x000000f7fc007836 */ /* 0x000fe20000000000 */
[C---:B------:R-:W-:Y:S01]  /*7c610*/  IADD3 R15, PT, PT, R13.reuse, UR5, RZ ;  /* 0x000000050d0f7c10 */ /* 0x040fe2000fffe0ff */
[C---:B--2---:R-:W-:Y:S01]  /*7c620*/  IMAD.WIDE R4, R13.reuse, 0x4, R2 ;  /* 0x000000040d047825 */ /* 0x044fe200078e0202 */
[----:B------:R-:W2:Y:S03]  /*7c630*/  LDCU UR7, c[0x0][0x398] ;  /* 0x00007300ff0777ac */ /* 0x000ea60008000800 */
[----:B-1----:R-:W-:Y:S01]  /*7c640*/  IMAD.WIDE R6, R13, 0x4, R228 ;  /* 0x000000040d067825 */ /* 0x002fe200078e02e4 */
[----:B------:R-:W-:Y:S01]  /*7c650*/  ISETP.GE.AND P3, PT, R0, UR37, PT ;  /* 0x0000002500007c0c */ /* 0x000fe2000bf66270 */
[----:B------:R-:W1:Y:S02]  /*7c660*/  LDCU UR10, c[0x0][0x398] ;  /* 0x00007300ff0a77ac */ /* 0x000e640008000800 */
[C---:B---3--:R-:W-:Y:S01]  /*7c670*/  IMAD.WIDE R8, R15.reuse, 0x4, R2 ;  /* 0x000000040f087825 */ /* 0x048fe200078e0202 */
[----:B------:R3:W-:Y:S01]  /*7c680*/  @P5 STG.E desc[UR28][R4.64], R210 ;  /* 0x000000d204005986 */ /* 0x0007e2000c10191c */
[----:B------:R-:W1:Y:S02]  /*7c690*/  LDCU UR5, c[0x0][0x3b8] ;  /* 0x00007700ff0577ac */ /* 0x000e640008000800 */
[C---:B----4-:R-:W-:Y:S01]  /*7c6a0*/  IMAD.WIDE R10, R15.reuse, 0x4, R228 ;  /* 0x000000040f0a7825 */ /* 0x050fe200078e02e4 */
[----:B------:R4:W-:Y:S03]  /*7c6b0*/  @P4 STG.E desc[UR28][R6.64], R214 ;  /* 0x000000d606004986 */ /* 0x0009e6000c10191c */
[----:B------:R-:W-:Y:S01]  /*7c6c0*/  VIADD R0, R252, 0xf8 ;  /* 0x000000f8fc007836 */ /* 0x000fe20000000000 */
[----:B------:R1:W-:Y:S01]  /*7c6d0*/  @P1 STG.E desc[UR28][R8.64], R195 ;  /* 0x000000c308001986 */ /* 0x0003e2000c10191c */
[----:B------:R-:W-:Y:S01]  /*7c6e0*/  VIADD R15, R15, UR4 ;  /* 0x000000040f0f7c36 */ /* 0x000fe20008000000 */
[----:B------:R-:W1:Y:S02]  /*7c6f0*/  LDCU UR4, c[0x0][0x3b8] ;  /* 0x00007700ff0477ac */ /* 0x000e640008000800 */
[----:B------:R1:W-:Y:S01]  /*7c700*/  @P2 STG.E desc[UR28][R10.64], R207 ;  /* 0x000000cf0a002986 */ /* 0x0003e2000c10191c */
[----:B------:R-:W-:-:S02]  /*7c710*/  ISETP.GE.AND P5, PT, R0, UR39, PT ;  /* 0x0000002700007c0c */ /* 0x000fc4000bfa6270 */
[C---:B------:R-:W-:Y:S02]  /*7c720*/  ISETP.LT.AND P2, PT, R247.reuse, UR12, !P3 ;  /* 0x0000000cf7007c0c */ /* 0x040fe4000df41270 */
[----:B------:R-:W-:Y:S02]  /*7c730*/  ISETP.LT.AND P3, PT, R246, UR8, !P3 ;  /* 0x00000008f6007c0c */ /* 0x000fe4000df61270 */
[----:B------:R-:W-:Y:S01]  /*7c740*/  ISETP.LT.AND P4, PT, R247, UR9, !P5 ;  /* 0x00000009f7007c0c */ /* 0x000fe2000ef81270 */
[C---:B------:R-:W-:Y:S02]  /*7c750*/  VIADD R13, R15.reuse, UR6 ;  /* 0x000000060f0d7c36 */ /* 0x040fe40008000000 */
[----:B---3--:R-:W-:-:S04]  /*7c760*/  IMAD.WIDE R4, R15, 0x4, R2 ;  /* 0x000000040f047825 */ /* 0x008fc800078e0202 */
[----:B----4-:R-:W-:Y:S01]  /*7c770*/  IMAD.WIDE R6, R15, 0x4, R228 ;  /* 0x000000040f067825 */ /* 0x010fe200078e02e4 */
[C---:B--2---:R-:W-:Y:S01]  /*7c780*/  ISETP.LT.AND P5, PT, R246.reuse, UR7, !P5 ;  /* 0x00000007f6007c0c */ /* 0x044fe2000efa1270 */
[----:B------:R2:W-:Y:S01]  /*7c790*/  @P2 STG.E desc[UR28][R4.64], R211 ;  /* 0x000000d304002986 */ /* 0x0005e2000c10191c */
[----:B------:R-:W3:Y:S01]  /*7c7a0*/  LDCU UR6, c[0x0][0x3b8] ;  /* 0x00007700ff0677ac */ /* 0x000ee20008000800 */
[----:B-1----:R-:W-:Y:S02]  /*7c7b0*/  IMAD.WIDE R8, R13, 0x4, R2 ;  /* 0x000000040d087825 */ /* 0x002fe400078e0202 */
[----:B------:R1:W-:Y:S01]  /*7c7c0*/  @P3 STG.E desc[UR28][R6.64], R215 ;  /* 0x000000d706003986 */ /* 0x0003e2000c10191c */
[----:B------:R-:W-:Y:S01]  /*7c7d0*/  ISETP.LT.AND P3, PT, R247, UR14, !P0 ;  /* 0x0000000ef7007c0c */ /* 0x000fe2000c761270 */
[C---:B------:R-:W-:Y:S01]  /*7c7e0*/  IMAD.WIDE R10, R13.reuse, 0x4, R228 ;  /* 0x000000040d0a7825 */ /* 0x040fe200078e02e4 */
[----:B------:R-:W-:Y:S01]  /*7c7f0*/  ISETP.LT.AND P0, PT, R246, UR10, !P0 ;  /* 0x0000000af6007c0c */ /* 0x000fe2000c701270 */
[----:B------:R4:W-:Y:S02]  /*7c800*/  @P4 STG.E desc[UR28][R8.64], R220 ;  /* 0x000000dc08004986 */ /* 0x0009e4000c10191c */
[----:B------:R-:W-:Y:S01]  /*7c810*/  VIADD R13, R13, UR5 ;  /* 0x000000050d0d7c36 */ /* 0x000fe20008000000 */
[----:B------:R-:W-:Y:S01]  /*7c820*/  ISETP.LT.AND P4, PT, R247, UR10, !P6 ;  /* 0x0000000af7007c0c */ /* 0x000fe2000f781270 */
[----:B------:R-:W3:Y:S01]  /*7c830*/  LDCU UR5, c[0x0][0x3b8] ;  /* 0x00007700ff0577ac */ /* 0x000ee20008000800 */
[----:B------:R-:W-:-:S02]  /*7c840*/  IADD3 R0, PT, PT, R252, 0xfb, RZ ;  /* 0x000000fbfc007810 */ /* 0x000fc40007ffe0ff */
[C---:B------:R-:W-:Y:S01]  /*7c850*/  IADD3 R15, PT, PT, R13.reuse, UR4, RZ ;  /* 0x000000040d0f7c10 */ /* 0x040fe2000fffe0ff */
[C---:B--2---:R-:W-:Y:S01]  /*7c860*/  IMAD.WIDE R4, R13.reuse, 0x4, R2 ;  /* 0x000000040d047825 */ /* 0x044fe200078e0202 */
[----:B------:R-:W-:Y:S01]  /*7c870*/  IADD3 R12, PT, PT, R252, 0xfc, RZ ;  /* 0x000000fcfc0c7810 */ /* 0x000fe20007ffe0ff */
[----:B------:R3:W-:Y:S02]  /*7c880*/  @P5 STG.E desc[UR28][R10.64], R224 ;  /* 0x000000e00a005986 */ /* 0x0007e4000c10191c */
[----:B-1----:R-:W-:Y:S01]  /*7c890*/  IMAD.WIDE R6, R13, 0x4, R228 ;  /* 0x000000040d067825 */ /* 0x002fe200078e02e4 */
[----:B------:R-:W-:Y:S01]  /*7c8a0*/  ISETP.GE.AND P1, PT, R0, UR45, PT ;  /* 0x0000002d00007c0c */ /* 0x000fe2000bf26270 */
[----:B------:R1:W-:Y:S01]  /*7c8b0*/  @P3 STG.E desc[UR28][R4.64], R232 ;  /* 0x000000e804003986 */ /* 0x0003e2000c10191c */
[----:B------:R-:W2:Y:S01]  /*7c8c0*/  LDCU UR4, c[0x0][0x3b8] ;  /* 0x00007700ff0477ac */ /* 0x000ea20008000800 */
[----:B----4-:R-:W-:Y:S01]  /*7c8d0*/  IMAD.WIDE R8, R15, 0x4, R2 ;  /* 0x000000040f087825 */ /* 0x010fe200078e0202 */
[----:B------:R-:W-:Y:S01]  /*7c8e0*/  ISETP.GE.AND P2, PT, R12, UR47, PT ;  /* 0x0000002f0c007c0c */ /* 0x000fe2000bf46270 */
[----:B------:R4:W-:Y:S01]  /*7c8f0*/  @P0 STG.E desc[UR28][R6.64], R20 ;  /* 0x0000001406000986 */ /* 0x0009e2000c10191c */
[----:B------:R-:W-:-:S02]  /*7c900*/  ISETP.LT.AND P6, PT, R246, UR10, !P6 ;  /* 0x0000000af6007c0c */ /* 0x000fc4000f7c1270 */
[----:B------:R-:W-:Y:S01]  /*7c910*/  ISETP.LT.AND P0, PT, R247, UR10, !P1 ;  /* 0x0000000af7007c0c */ /* 0x000fe2000cf01270 */
[----:B------:R2:W-:Y:S01]  /*7c920*/  @P4 STG.E desc[UR28][R8.64], R221 ;  /* 0x000000dd08004986 */ /* 0x0005e2000c10191c */
[----:B------:R-:W-:Y:S01]  /*7c930*/  ISETP.LT.AND P1, PT, R246, UR10, !P1 ;  /* 0x0000000af6007c0c */ /* 0x000fe2000cf21270 */
[----:B---3--:R-:W-:Y:S01]  /*7c940*/  VIADD R11, R15, UR6 ;  /* 0x000000060f0b7c36 */ /* 0x008fe20008000000 */
[----:B------:R-:W-:Y:S01]  /*7c950*/  ISETP.LT.AND P4, PT, R247, UR10, !P2 ;  /* 0x0000000af7007c0c */ /* 0x000fe2000d781270 */
[----:B------:R-:W3:Y:S01]  /*7c960*/  LDCU UR6, c[0x0][0x3b8] ;  /* 0x00007700ff0677ac */ /* 0x000ee20008000800 */
[C---:B------:R-:W-:Y:S02]  /*7c970*/  VIADD R0, R252.reuse, 0xfd ;  /* 0x000000fdfc007836 */ /* 0x040fe40000000000 */
[----:B------:R-:W-:Y:S02]  /*7c980*/  VIADD R13, R11, UR5 ;  /* 0x000000050b0d7c36 */ /* 0x000fe40008000000 */
[----:B-1----:R-:W-:Y:S01]  /*7c990*/  IMAD.WIDE R4, R15, 0x4, R228 ;  /* 0x000000040f047825 */ /* 0x002fe200078e02e4 */
[----:B------:R-:W-:Y:S01]  /*7c9a0*/  IADD3 R12, PT, PT, R252, 0xfe, RZ ;  /* 0x000000fefc0c7810 */ /* 0x000fe20007ffe0ff */
[----:B------:R-:W1:Y:S02]  /*7c9b0*/  LDCU UR5, c[0x0][0x3b8] ;  /* 0x00007700ff0577ac */ /* 0x000e640008000800 */
[----:B----4-:R-:W-:Y:S01]  /*7c9c0*/  IMAD.WIDE R6, R11, 0x4, R2 ;  /* 0x000000040b067825 */ /* 0x010fe200078e0202 */
[----:B------:R-:W-:-:S03]  /*7c9d0*/  ISETP.GE.AND P5, PT, R0, UR49, PT ;  /* 0x0000003100007c0c */ /* 0x000fc6000bfa6270 */
[----:B--2---:R-:W-:Y:S01]  /*7c9e0*/  IMAD.WIDE R8, R11, 0x4, R228 ;  /* 0x000000040b087825 */ /* 0x004fe200078e02e4 */
[----:B------:R2:W-:Y:S03]  /*7c9f0*/  @P6 STG.E desc[UR28][R4.64], R225 ;  /* 0x000000e104006986 */ /* 0x0005e6000c10191c */
[C---:B------:R-:W-:Y:S01]  /*7ca00*/  IMAD.WIDE R10, R13.reuse, 0x4, R2 ;  /* 0x000000040d0a7825 */ /* 0x040fe200078e0202 */
[----:B------:R4:W-:Y:S01]  /*7ca10*/  @P0 STG.E desc[UR28][R6.64], R233 ;  /* 0x000000e906000986 */ /* 0x0009e2000c10191c */
[----:B------:R-:W-:Y:S02]  /*7ca20*/  ISETP.GE.AND P3, PT, R12, UR51, PT ;  /* 0x000000330c007c0c */ /* 0x000fe4000bf66270 */
[----:B------:R-:W-:Y:S01]  /*7ca30*/  ISETP.LT.AND P2, PT, R246, UR10, !P2 ;  /* 0x0000000af6007c0c */ /* 0x000fe2000d741270 */
[----:B------:R1:W-:Y:S01]  /*7ca40*/  @P1 STG.E desc[UR28][R8.64], R21 ;  /* 0x0000001508001986 */ /* 0x0003e2000c10191c */
[----:B------:R-:W-:-:S03]  /*7ca50*/  IADD3 R15, PT, PT, R13, UR4, RZ ;  /* 0x000000040d0f7c10 */ /* 0x000fc6000fffe0ff */
[----:B------:R1:W-:Y:S01]  /*7ca60*/  @P4 STG.E desc[UR28][R10.64], R222 ;  /* 0x000000de0a004986 */ /* 0x0003e2000c10191c */
[C---:B------:R-:W-:Y:S02]  /*7ca70*/  ISETP.LT.AND P4, PT, R247.reuse, UR10, !P5 ;  /* 0x0000000af7007c0c */ /* 0x040fe4000ef81270 */
[C---:B------:R-:W-:Y:S02]  /*7ca80*/  ISETP.LT.AND P5, PT, R246.reuse, UR10, !P5 ;  /* 0x0000000af6007c0c */ /* 0x040fe4000efa1270 */
[----:B------:R-:W-:Y:S02]  /*7ca90*/  ISETP.LT.AND P1, PT, R247, UR10, !P3 ;  /* 0x0000000af7007c0c */ /* 0x000fe4000df21270 */
[----:B------:R-:W-:Y:S01]  /*7caa0*/  ISETP.LT.AND P3, PT, R246, UR10, !P3 ;  /* 0x0000000af6007c0c */ /* 0x000fe2000df61270 */
[----:B---3--:R-:W-:Y:S02]  /*7cab0*/  VIADD R17, R15, UR6 ;  /* 0x000000060f117c36 */ /* 0x008fe40008000000 */
[----:B--2---:R-:W-:-:S04]  /*7cac0*/  IMAD.WIDE R4, R13, 0x4, R228 ;  /* 0x000000040d047825 */ /* 0x004fc800078e02e4 */
[C---:B----4-:R-:W-:Y:S01]  /*7cad0*/  IMAD.WIDE R6, R15.reuse, 0x4, R2 ;  /* 0x000000040f067825 */ /* 0x050fe200078e0202 */
[----:B------:R2:W-:Y:S03]  /*7cae0*/  @P2 STG.E desc[UR28][R4.64], R226 ;  /* 0x000000e204002986 */ /* 0x0005e6000c10191c */
[----:B-1----:R-:W-:Y:S01]  /*7caf0*/  IMAD.WIDE R8, R15, 0x4, R228 ;  /* 0x000000040f087825 */ /* 0x002fe200078e02e4 */
[----:B------:R2:W-:Y:S03]  /*7cb00*/  @P4 STG.E desc[UR28][R6.64], R234 ;  /* 0x000000ea06004986 */ /* 0x0005e6000c10191c */
[C---:B------:R-:W-:Y:S01]  /*7cb10*/  IMAD.WIDE R10, R17.reuse, 0x4, R2 ;  /* 0x00000004110a7825 */ /* 0x040fe200078e0202 */
[----:B------:R2:W-:Y:S03]  /*7cb20*/  @P5 STG.E desc[UR28][R8.64], R22 ;  /* 0x0000001608005986 */ /* 0x0005e6000c10191c */
[----:B------:R-:W-:Y:S01]  /*7cb30*/  IMAD.WIDE R12, R17, 0x4, R228 ;  /* 0x00000004110c7825 */ /* 0x000fe200078e02e4 */
[----:B------:R2:W-:Y:S04]  /*7cb40*/  @P1 STG.E desc[UR28][R10.64], R223 ;  /* 0x000000df0a001986 */ /* 0x0005e8000c10191c */
[----:B------:R2:W-:Y:S01]  /*7cb50*/  @P3 STG.E desc[UR28][R12.64], R227 ;  /* 0x000000e30c003986 */ /* 0x0005e2000c10191c */
[----:B------:R-:W-:-:S02]  /*7cb60*/  IADD3 R252, PT, PT, R252, 0xff, RZ ;  /* 0x000000fffcfc7810 */ /* 0x000fc40007ffe0ff */
[----:B------:R-:W-:Y:S02]  /*7cb70*/  IADD3 R19, PT, PT, R17, UR5, RZ ;  /* 0x0000000511137c10 */ /* 0x000fe4000fffe0ff */
[----:B------:R-:W-:-:S03]  /*7cb80*/  ISETP.GE.AND P6, PT, R252, UR53, PT ;  /* 0x00000035fc007c0c */ /* 0x000fc6000bfc6270 */
[----:B------:R-:W-:Y:S01]  /*7cb90*/  IMAD.WIDE R2, R19, 0x4, R2 ;  /* 0x0000000413027825 */ /* 0x000fe200078e0202 */
[----:B------:R-:W-:Y:S02]  /*7cba0*/  ISETP.LT.AND P0, PT, R247, UR10, !P6 ;  /* 0x0000000af7007c0c */ /* 0x000fe4000f701270 */
[----:B------:R-:W-:Y:S01]  /*7cbb0*/  ISETP.LT.AND P6, PT, R246, UR10, !P6 ;  /* 0x0000000af6007c0c */ /* 0x000fe2000f7c1270 */
[----:B------:R-:W-:-:S10]  /*7cbc0*/  IMAD.WIDE R228, R19, 0x4, R228 ;  /* 0x0000000413e47825 */ /* 0x000fd400078e02e4 */
[----:B------:R2:W-:Y:S02]  /*7cbd0*/  @P0 STG.E desc[UR28][R2.64], R235 ;  /* 0x000000eb02000986 */ /* 0x0005e4000c10191c */
[----:B------:R-:W-:Y:S05]  /*7cbe0*/  @!P6 EXIT ;  /* 0x000000000000e94d */ /* 0x000fea0003800000 */
[----:B------:R-:W-:Y:S01]  /*7cbf0*/  STG.E desc[UR28][R228.64], R23 ;  /* 0x00000017e4007986 */ /* 0x000fe2000c10191c */
[----:B------:R-:W-:Y:S05]  /*7cc00*/  EXIT ;  /* 0x000000000000794d */ /* 0x000fea0003800000 */
.L_x_2:
[----:B------:R-:W-:-:S00]  /*7cc10*/  BRA `(.L_x_2) ;  /* 0xfffffffc00fc7947 */ /* 0x000fc0000383ffff */
[----:B------:R-:W-:-:S00]  /*7cc20*/  NOP ;  /* 0x0000000000007918 */ /* 0x000fc00000000000 */
        /* <DEDUP_REMOVED lines=13> */
.L_x_3:


//--------------------- .nv.shared.matmul_kernel  --------------------------
	.section	.nv.shared.matmul_kernel,"aw",@nobits
	.sectionflags	@""
	.align	16
	.zero		1024


//--------------------- .nv.shared.reserved.0     --------------------------
	.section	.nv.shared.reserved.0,"aw",@nobits
	.weak		__nv_reservedSMEM_offset_0_alias
	.size		__nv_reservedSMEM_offset_0_alias, 0, 64
	.other		__nv_reservedSMEM_offset_0_alias,@"STO_CUDA_RESERVED_SHARED STV_DEFAULT"
__nv_reservedSMEM_offset_0_alias:
	.zero		0
	.zero		64


//--------------------- .nv.constant0.matmul_kernel --------------------------
	.section	.nv.constant0.matmul_kernel,"a",@progbits
	.sectionflags	@""
	.align	4
.nv.constant0.matmul_kernel:
	.zero		976


//--------------------- SYMBOLS --------------------------

	.type		.nv.reservedSmem.offset0,@object
	.size		.nv.reservedSmem.offset0,0x4
	.type		.nv.reservedSmem.cap,@object
	.size		.nv.reservedSmem.cap,0x4
